def matmul_kernel(
    a_ptr,
    b_ptr,
    c_ptr,
    M,
    N,
    K,
    stride_am,
    stride_ak,
    stride_bk,
    stride_bn,
    stride_cm,
    stride_cn,
    BLOCK_M: tl.constexpr,
    BLOCK_N: tl.constexpr,
    BLOCK_K: tl.constexpr,
    GROUP_M: tl.constexpr,
):
    pid = tl.program_id(axis=0)
    num_pid_m = tl.cdiv(M, BLOCK_M)
    num_pid_n = tl.cdiv(N, BLOCK_N)
    num_pid_in_group = GROUP_M * num_pid_n
    group_id = pid // num_pid_in_group
    first_pid_m = group_id * GROUP_M
    group_size_m = min(num_pid_m - first_pid_m, GROUP_M)
    pid_m = first_pid_m + ((pid % num_pid_in_group) % group_size_m)
    pid_n = (pid % num_pid_in_group) // group_size_m

    offs_am = (pid_m * BLOCK_M + tl.arange(0, BLOCK_M)) % M
    offs_bn = (pid_n * BLOCK_N + tl.arange(0, BLOCK_N)) % N
    offs_k = tl.arange(0, BLOCK_K)
    a_ptrs = a_ptr + offs_am[:, None] * stride_am + offs_k[None, :] * stride_ak
    b_ptrs = b_ptr + offs_k[:, None] * stride_bk + offs_bn[None, :] * stride_bn

    acc = tl.zeros((BLOCK_M, BLOCK_N), dtype=tl.float32)
    for kk in range(0, tl.cdiv(K, BLOCK_K)):
        a = tl.load(a_ptrs, mask=offs_k[None, :] < K - kk * BLOCK_K, other=0.0)
        b = tl.load(b_ptrs, mask=offs_k[:, None] < K - kk * BLOCK_K, other=0.0)
        acc = tl.dot(a, b, acc)
        a_ptrs += BLOCK_K * stride_ak
        b_ptrs += BLOCK_K * stride_bk

    c = acc.to(c_ptr.dtype.element_ty)
    offs_cm = pid_m * BLOCK_M + tl.arange(0, BLOCK_M)
    offs_cn = pid_n * BLOCK_N + tl.arange(0, BLOCK_N)
    c_ptrs = c_ptr + offs_cm[:, None] * stride_cm + offs_cn[None, :] * stride_cn
    mask = (offs_cm[:, None] < M) & (offs_cn[None, :] < N)
    tl.store(c_ptrs, c, mask=mask)

# config = {"BLOCK_K": 64, "BLOCK_M": 256, "BLOCK_N": 256, "GROUP_M": 4, "arch": "sm_90", "dtype": "fp32", "num_ctas": 1, "num_stages": 3, "num_warps": 4}
# arch = sm_90


// ===== COMPILED SASS (sm_90a) =====

	.target	sm_90a

	.elftype	@"ET_EXEC"


//--------------------- .note.nv.tkinfo           --------------------------
	.section	.note.nv.tkinfo,"",@"SHT_NOTE"
	.sectionflags	@"SHF_NOTE_NV_TKINFO"
	.tkinfo
        /*0018*/ 	.word	0x00000002
        /*0030*/ 	.string	""
        /*0030*/ 	.string	"ptxas"
        /*0030*/ 	.string	"Cuda compilation tools, release 13.0, V13.0.88"
        /*0030*/ 	.string	"Build cuda_13.0.r13.0/compiler.36424714_0"
        /*0030*/ 	.string	"-v  -suppress-debug-info  -lineinfo  -arch sm_90a "



//--------------------- .note.nv.cuinfo           --------------------------
	.section	.note.nv.cuinfo,"",@"SHT_NOTE"
	.sectionflags	@"SHF_NOTE_NV_CUINFO"
        /*0018*/ 	.short	0x0002
        /*001a*/ 	.short	0x005a
        /*001c*/ 	.short	0x0082
	.zero		2


//--------------------- .nv.info                  --------------------------
	.section	.nv.info,"",@"SHT_CUDA_INFO"
	.align	4


	//----- nvinfo : EIATTR_REGCOUNT
	.align		4
        /*0000*/ 	.byte	0x04, 0x2f
        /*0002*/ 	.short	(.L_1 - .L_0)
	.align		4
.L_0:
        /*0004*/ 	.word	index@(matmul_kernel)
        /*0008*/ 	.word	0x000000ff


	//----- nvinfo : EIATTR_FRAME_SIZE
	.align		4
.L_1:
        /*000c*/ 	.byte	0x04, 0x11
        /*000e*/ 	.short	(.L_3 - .L_2)
	.align		4
.L_2:
        /*0010*/ 	.word	index@(matmul_kernel)
        /*0014*/ 	.word	0x00001208


	//----- nvinfo : EIATTR_MIN_STACK_SIZE
	.align		4
.L_3:
        /*0018*/ 	.byte	0x04, 0x12
        /*001a*/ 	.short	(.L_5 - .L_4)
	.align		4
.L_4:
        /*001c*/ 	.word	index@(matmul_kernel)
        /*0020*/ 	.word	0x00001208
.L_5:


//--------------------- .nv.compat                --------------------------
	.section	.nv.compat,"",@"SHT_CUDA_COMPAT_INFO"
	.align	4
        /*0000*/ 	.byte	0x02, 0x09, 0x01, 0x00, 0x02, 0x02, 0x04, 0x00, 0x02, 0x05, 0x05, 0x00, 0x03, 0x07, 0x01, 0x01
        /*0010*/ 	.byte	0x02, 0x03, 0x00, 0x00, 0x02, 0x06, 0x01, 0x00, 0x04, 0x0b, 0x08, 0x00, 0x00, 0x00, 0x00, 0x00
        /*0020*/ 	.byte	0x00, 0x00, 0x00, 0x00


//--------------------- .nv.info.matmul_kernel    --------------------------
	.section	.nv.info.matmul_kernel,"",@"SHT_CUDA_INFO"
	.sectionflags	@""
	.align	4


	//----- nvinfo : EIATTR_CUDA_API_VERSION
	.align		4
        /*0000*/ 	.byte	0x04, 0x37
        /*0002*/ 	.short	(.L_7 - .L_6)
.L_6:
        /*0004*/ 	.word	0x00000082


	//----- nvinfo : EIATTR_KPARAM_INFO
	.align		4
.L_7:
        /*0008*/ 	.byte	0x04, 0x17
        /*000a*/ 	.short	(.L_9 - .L_8)
.L_8:
        /*000c*/ 	.word	0x00000000
        /*0010*/ 	.short	0x000d
        /*0012*/ 	.short	0x0048
        /*0014*/ 	.byte	0x00, 0xf4, 0x21, 0x00


	//----- nvinfo : EIATTR_KPARAM_INFO
	.align		4
.L_9:
        /*0018*/ 	.byte	0x04, 0x17
        /*001a*/ 	.short	(.L_11 - .L_10)
.L_10:
        /*001c*/ 	.word	0x00000000
        /*0020*/ 	.short	0x000c
        /*0022*/ 	.short	0x0040
        /*0024*/ 	.byte	0x00, 0xf4, 0x21, 0x00


	//----- nvinfo : EIATTR_KPARAM_INFO
	.align		4
.L_11:
        /*0028*/ 	.byte	0x04, 0x17
        /*002a*/ 	.short	(.L_13 - .L_12)
.L_12:
        /*002c*/ 	.word	0x00000000
        /*0030*/ 	.short	0x000b
        /*0032*/ 	.short	0x0038
        /*0034*/ 	.byte	0x00, 0xf0, 0x11, 0x00


	//----- nvinfo : EIATTR_KPARAM_INFO
	.align		4
.L_13:
        /*0038*/ 	.byte	0x04, 0x17
        /*003a*/ 	.short	(.L_15 - .L_14)
.L_14:
        /*003c*/ 	.word	0x00000000
        /*0040*/ 	.short	0x000a
        /*0042*/ 	.short	0x0034
        /*0044*/ 	.byte	0x00, 0xf0, 0x11, 0x00


	//----- nvinfo : EIATTR_KPARAM_INFO
	.align		4
.L_15:
        /*0048*/ 	.byte	0x04, 0x17
        /*004a*/ 	.short	(.L_17 - .L_16)
.L_16:
        /*004c*/ 	.word	0x00000000
        /*0050*/ 	.short	0x0009
        /*0052*/ 	.short	0x0030
        /*0054*/ 	.byte	0x00, 0xf0, 0x11, 0x00


	//----- nvinfo : EIATTR_KPARAM_INFO
	.align		4
.L_17:
        /*0058*/ 	.byte	0x04, 0x17
        /*005a*/ 	.short	(.L_19 - .L_18)
.L_18:
        /*005c*/ 	.word	0x00000000
        /*0060*/ 	.short	0x0008
        /*0062*/ 	.short	0x002c
        /*0064*/ 	.byte	0x00, 0xf0, 0x11, 0x00


	//----- nvinfo : EIATTR_KPARAM_INFO
	.align		4
.L_19:
        /*0068*/ 	.byte	0x04, 0x17
        /*006a*/ 	.short	(.L_21 - .L_20)
.L_20:
        /*006c*/ 	.word	0x00000000
        /*0070*/ 	.short	0x0007
        /*0072*/ 	.short	0x0028
        /*0074*/ 	.byte	0x00, 0xf0, 0x11, 0x00


	//----- nvinfo : EIATTR_KPARAM_INFO
	.align		4
.L_21:
        /*0078*/ 	.byte	0x04, 0x17
        /*007a*/ 	.short	(.L_23 - .L_22)
.L_22:
        /*007c*/ 	.word	0x00000000
        /*0080*/ 	.short	0x0006
        /*0082*/ 	.short	0x0024
        /*0084*/ 	.byte	0x00, 0xf0, 0x11, 0x00


	//----- nvinfo : EIATTR_KPARAM_INFO
	.align		4
.L_23:
        /*0088*/ 	.byte	0x04, 0x17
        /*008a*/ 	.short	(.L_25 - .L_24)
.L_24:
        /*008c*/ 	.word	0x00000000
        /*0090*/ 	.short	0x0005
        /*0092*/ 	.short	0x0020
        /*0094*/ 	.byte	0x00, 0xf0, 0x11, 0x00


	//----- nvinfo : EIATTR_KPARAM_INFO
	.align		4
.L_25:
        /*0098*/ 	.byte	0x04, 0x17
        /*009a*/ 	.short	(.L_27 - .L_26)
.L_26:
        /*009c*/ 	.word	0x00000000
        /*00a0*/ 	.short	0x0004
        /*00a2*/ 	.short	0x001c
        /*00a4*/ 	.byte	0x00, 0xf0, 0x11, 0x00


	//----- nvinfo : EIATTR_KPARAM_INFO
	.align		4
.L_27:
        /*00a8*/ 	.byte	0x04, 0x17
        /*00aa*/ 	.short	(.L_29 - .L_28)
.L_28:
        /*00ac*/ 	.word	0x00000000
        /*00b0*/ 	.short	0x0003
        /*00b2*/ 	.short	0x0018
        /*00b4*/ 	.byte	0x00, 0xf0, 0x11, 0x00


	//----- nvinfo : EIATTR_KPARAM_INFO
	.align		4
.L_29:
        /*00b8*/ 	.byte	0x04, 0x17
        /*00ba*/ 	.short	(.L_31 - .L_30)
.L_30:
        /*00bc*/ 	.word	0x00000000
        /*00c0*/ 	.short	0x0002
        /*00c2*/ 	.short	0x0010
        /*00c4*/ 	.byte	0x00, 0xf4, 0x21, 0x00


	//----- nvinfo : EIATTR_KPARAM_INFO
	.align		4
.L_31:
        /*00c8*/ 	.byte	0x04, 0x17
        /*00ca*/ 	.short	(.L_33 - .L_32)
.L_32:
        /*00cc*/ 	.word	0x00000000
        /*00d0*/ 	.short	0x0001
        /*00d2*/ 	.short	0x0008
        /*00d4*/ 	.byte	0x00, 0xf4, 0x21, 0x00


	//----- nvinfo : EIATTR_KPARAM_INFO
	.align		4
.L_33:
        /*00d8*/ 	.byte	0x04, 0x17
        /*00da*/ 	.short	(.L_35 - .L_34)
.L_34:
        /*00dc*/ 	.word	0x00000000
        /*00e0*/ 	.short	0x0000
        /*00e2*/ 	.short	0x0000
        /*00e4*/ 	.byte	0x00, 0xf4, 0x21, 0x00


	//----- nvinfo : EIATTR_SPARSE_MMA_MASK
	.align		4
.L_35:
        /*00e8*/ 	.byte	0x03, 0x50
        /*00ea*/ 	.short	0x0000


	//----- nvinfo : EIATTR_MAXREG_COUNT
	.align		4
        /*00ec*/ 	.byte	0x03, 0x1b
        /*00ee*/ 	.short	0x00ff


	//----- nvinfo : EIATTR_NUM_BARRIERS
	.align		4
        /*00f0*/ 	.byte	0x02, 0x4c
        /*00f2*/ 	.byte	0x01
	.zero		1


	//----- nvinfo : EIATTR_ANNOTATIONS
	.align		4
        /*00f4*/ 	.byte	0x04, 0x55
        /*00f6*/ 	.short	(.L_37 - .L_36)


	//   ....[0]....
.L_36:
        /*00f8*/ 	.word	0x00000001
        /*00fc*/ 	.byte	0x60, 0x07, 0x00, 0x00, 0x01, 0x00, 0x00, 0x00, 0x70, 0x70, 0x00, 0x00, 0x01, 0x00, 0x00, 0x00
        /* <DEDUP_REMOVED lines=2139> */
        /*86bc*/ 	.byte	0xd0, 0x0a, 0x03, 0x00, 0x01, 0x00, 0x00, 0x00, 0x70, 0x0b, 0x03, 0x00


	//----- nvinfo : EIATTR_MERCURY_ISA_VERSION
	.align		4
.L_37:
        /*86c8*/ 	.byte	0x03, 0x5f
        /*86ca*/ 	.short	0x0101


	//----- nvinfo : EIATTR_EXIT_INSTR_OFFSETS
	.align		4
        /*86cc*/ 	.byte	0x04, 0x1c
        /*86ce*/ 	.short	(.L_39 - .L_38)


	//   ....[0]....
.L_38:
        /*86d0*/ 	.word	0x00036950


	//   ....[1]....
        /*86d4*/ 	.word	0x00036970


	//----- nvinfo : EIATTR_REQNTID
	.align		4
.L_39:
        /*86d8*/ 	.byte	0x04, 0x10
        /*86da*/ 	.short	(.L_41 - .L_40)
.L_40:
        /*86dc*/ 	.word	0x00000080
        /*86e0*/ 	.word	0x00000001
        /*86e4*/ 	.word	0x00000001


	//----- nvinfo : EIATTR_CBANK_PARAM_SIZE
	.align		4
.L_41:
        /*86e8*/ 	.byte	0x03, 0x19
        /*86ea*/ 	.short	0x0050


	//----- nvinfo : EIATTR_PARAM_CBANK
	.align		4
        /*86ec*/ 	.byte	0x04, 0x0a
        /*86ee*/ 	.short	(.L_43 - .L_42)
	.align		4
.L_42:
        /*86f0*/ 	.word	index@(.nv.constant0.matmul_kernel)
        /*86f4*/ 	.short	0x0210
        /*86f6*/ 	.short	0x0050


	//----- nvinfo : EIATTR_SW_WAR
	.align		4
.L_43:
        /*86f8*/ 	.byte	0x04, 0x36
        /*86fa*/ 	.short	(.L_45 - .L_44)
.L_44:
        /*86fc*/ 	.word	0x00000008
.L_45:


//--------------------- .nv.callgraph             --------------------------
	.section	.nv.callgraph,"",@"SHT_CUDA_CALLGRAPH"
	.align	4
	.sectionentsize	8
	.align		4
        /*0000*/ 	.word	0x00000000
	.align		4
        /*0004*/ 	.word	0xffffffff
	.align		4
        /*0008*/ 	.word	0x00000000
	.align		4
        /*000c*/ 	.word	0xfffffffe
	.align		4
        /*0010*/ 	.word	0x00000000
	.align		4
        /*0014*/ 	.word	0xfffffffd
	.align		4
        /*0018*/ 	.word	0x00000000
	.align		4
        /*001c*/ 	.word	0xfffffffc


//--------------------- .text.matmul_kernel       --------------------------
	.section	.text.matmul_kernel,"ax",@progbits
	.align	128
        .global         matmul_kernel
        .type           matmul_kernel,@function
        .size           matmul_kernel,(.L_x_3 - matmul_kernel)
        .other          matmul_kernel,@"STO_CUDA_ENTRY STV_DEFAULT"
matmul_kernel:
.text.matmul_kernel:
[----:B------:R-:W1:Y:S08]  /*0000*/  LDC R1, c[0x0][0x28] ;  /* 0x00000a00ff017b82 */ /* 0x000e700000000800 */
[----:B------:R-:W2:Y:S01]  /*0010*/  LDC.64 R166, c[0x0][0x228] ;  /* 0x00008a00ffa67b82 */ /* 0x000ea20000000a00 */
[----:B------:R-:W3:Y:S01]  /*0020*/  S2R R5, SR_CTAID.X ;  /* 0x0000000000057919 */ /* 0x000ee20000002500 */
[----:B------:R-:W-:Y:S01]  /*0030*/  ULDC.64 UR4, c[0x0][0x218] ;  /* 0x0000860000047ab9 */ /* 0x000fe20000000a00 */
[----:B-1----:R-:W-:Y:S01]  /*0040*/  VIADD R1, R1, 0xffffedf8 ;  /* 0xffffedf801017836 */ /* 0x002fe20000000000 */
[----:B------:R-:W-:Y:S01]  /*0050*/  ULDC.64 UR6, c[0x0][0x210] ;  /* 0x0000840000067ab9 */ /* 0x000fe20000000a00 */
[----:B------:R-:W1:Y:S03]  /*0060*/  S2R R47, SR_TID.X ;  /* 0x00000000002f7919 */ /* 0x000e660000002100 */
[----:B------:R-:W4:Y:S01]  /*0070*/  LDC.64 R244, c[0x0][0x238] ;  /* 0x00008e00fff47b82 */ /* 0x000f220000000a00 */
[----:B--2---:R-:W-:Y:S01]  /*0080*/  VIADD R0, R167, 0xff ;  /* 0x000000ffa7007836 */ /* 0x004fe20000000000 */
[----:B------:R-:W-:-:S02]  /*0090*/  IABS R12, R166 ;  /* 0x000000a6000c7213 */ /* 0x000fc40000000000 */
[----:B------:R-:W-:Y:S02]  /*00a0*/  LOP3.LUT R240, RZ, R166, RZ, 0x33, !PT ;  /* 0x000000a6fff07212 */ /* 0x000fe400078e33ff */
[----:B------:R-:W-:-:S04]  /*00b0*/  SHF.R.S32.HI R3, RZ, 0x1f, R0 ;  /* 0x0000001fff037819 */ /* 0x000fc80000011400 */
[----:B------:R-:W-:Y:S02]  /*00c0*/  LEA.HI R3, R3, R0, RZ, 0x8 ;  /* 0x0000000003037211 */ /* 0x000fe400078f40ff */
[----:B---3--:R-:W-:Y:S02]  /*00d0*/  IABS R8, R5 ;  /* 0x0000000500087213 */ /* 0x008fe40000000000 */
[----:B------:R-:W-:Y:S01]  /*00e0*/  SHF.R.S32.HI R3, RZ, 0x8, R3 ;  /* 0x00000008ff037819 */ /* 0x000fe20000011403 */
[C---:B-1----:R-:W-:Y:S01]  /*00f0*/  IMAD.SHL.U32 R15, R47.reuse, 0x400, RZ ;  /* 0x000004002f0f7824 */ /* 0x042fe200078e00ff */
[----:B------:R-:W-:Y:S02]  /*0100*/  SHF.R.U32.HI R14, RZ, 0x6, R47 ;  /* 0x00000006ff0e7819 */ /* 0x000fe4000001162f */
[----:B------:R-:W-:Y:S01]  /*0110*/  LOP3.LUT R251, R47, 0x7f, RZ, 0xc0, !PT ;  /* 0x0000007f2ffb7812 */ /* 0x000fe200078ec0ff */
[----:B------:R-:W-:Y:S01]  /*0120*/  IMAD.SHL.U32 R4, R3, 0x4, RZ ;  /* 0x0000000403047824 */ /* 0x000fe200078e00ff */
[----:B------:R-:W-:-:S04]  /*0130*/  LOP3.LUT R252, R47, 0x3f, RZ, 0xc0, !PT ;  /* 0x0000003f2ffc7812 */ /* 0x000fc800078ec0ff */
[-C--:B------:R-:W-:Y:S02]  /*0140*/  IABS R7, R4.reuse ;  /* 0x0000000400077213 */ /* 0x080fe40000000000 */
[----:B------:R-:W-:Y:S02]  /*0150*/  IABS R10, R4 ;  /* 0x00000004000a7213 */ /* 0x000fe40000000000 */
[----:B------:R-:W1:Y:S08]  /*0160*/  I2F.RP R0, R7 ;  /* 0x0000000700007306 */ /* 0x000e700000209400 */
[----:B-1----:R-:W1:Y:S02]  /*0170*/  MUFU.RCP R0, R0 ;  /* 0x0000000000007308 */ /* 0x002e640000001000 */
[----:B-1----:R-:W-:-:S02]  /*0180*/  VIADD R2, R0, 0xffffffe ;  /* 0x0ffffffe00027836 */ /* 0x002fc40000000000 */
[----:B------:R-:W-:-:S04]  /*0190*/  IMAD.MOV R0, RZ, RZ, -R10 ;  /* 0x000000ffff007224 */ /* 0x000fc800078e0a0a */
[----:B------:R1:W2:Y:S02]  /*01a0*/  F2I.FTZ.U32.TRUNC.NTZ R3, R2 ;  /* 0x0000000200037305 */ /* 0x0002a4000021f000 */
[----:B-1----:R-:W-:Y:S01]  /*01b0*/  IMAD.MOV.U32 R2, RZ, RZ, RZ ;  /* 0x000000ffff027224 */ /* 0x002fe200078e00ff */
[----:B--2---:R-:W-:-:S05]  /*01c0*/  IADD3 R6, RZ, -R3, RZ ;  /* 0x80000003ff067210 */ /* 0x004fca0007ffe0ff */
[----:B------:R-:W-:Y:S02]  /*01d0*/  IMAD R9, R6, R7, RZ ;  /* 0x0000000706097224 */ /* 0x000fe400078e02ff */
[----:B------:R-:W-:Y:S02]  /*01e0*/  IMAD.MOV.U32 R6, RZ, RZ, R8 ;  /* 0x000000ffff067224 */ /* 0x000fe400078e0008 */
[----:B------:R-:W-:-:S06]  /*01f0*/  IMAD.HI.U32 R3, R3, R9, R2 ;  /* 0x0000000903037227 */ /* 0x000fcc00078e0002 */
[----:B------:R-:W-:-:S04]  /*0200*/  IMAD.HI.U32 R3, R3, R6, RZ ;  /* 0x0000000603037227 */ /* 0x000fc800078e00ff */
[----:B------:R-:W-:-:S05]  /*0210*/  IMAD R0, R3, R0, R6 ;  /* 0x0000000003007224 */ /* 0x000fca00078e0206 */
[----:B------:R-:W-:-:S13]  /*0220*/  ISETP.GT.U32.AND P1, PT, R7, R0, PT ;  /* 0x000000000700720c */ /* 0x000fda0003f24070 */
[----:B------:R-:W-:Y:S01]  /*0230*/  @!P1 IMAD.IADD R0, R0, 0x1, -R7 ;  /* 0x0000000100009824 */ /* 0x000fe200078e0a07 */
[----:B------:R-:W-:Y:S02]  /*0240*/  @!P1 IADD3 R3, R3, 0x1, RZ ;  /* 0x0000000103039810 */ /* 0x000fe40007ffe0ff */
[----:B------:R-:W-:Y:S02]  /*0250*/  ISETP.NE.AND P1, PT, R4, RZ, PT ;  /* 0x000000ff0400720c */ /* 0x000fe40003f25270 */
[----:B------:R-:W-:Y:S02]  /*0260*/  ISETP.GE.U32.AND P0, PT, R0, R7, PT ;  /* 0x000000070000720c */ /* 0x000fe40003f06070 */
[----:B------:R-:W-:-:S04]  /*0270*/  LOP3.LUT R0, R5, R4, RZ, 0x3c, !PT ;  /* 0x0000000405007212 */ /* 0x000fc800078e3cff */
[----:B------:R-:W-:Y:S01]  /*0280*/  ISETP.GE.AND P2, PT, R0, RZ, PT ;  /* 0x000000ff0000720c */ /* 0x000fe20003f46270 */
[----:B------:R-:W-:-:S06]  /*0290*/  VIADD R0, R166, 0xff ;  /* 0x000000ffa6007836 */ /* 0x000fcc0000000000 */
[----:B------:R-:W-:-:S04]  /*02a0*/  @P0 VIADD R3, R3, 0x1 ;  /* 0x0000000103030836 */ /* 0x000fc80000000000 */
[----:B------:R-:W-:Y:S01]  /*02b0*/  IMAD.MOV.U32 R2, RZ, RZ, R3 ;  /* 0x000000ffff027224 */ /* 0x000fe200078e0003 */
[----:B------:R-:W-:-:S03]  /*02c0*/  SHF.R.S32.HI R3, RZ, 0x1f, R0 ;  /* 0x0000001fff037819 */ /* 0x000fc60000011400 */
[----:B------:R-:W-:Y:S01]  /*02d0*/  @!P2 IMAD.MOV R2, RZ, RZ, -R2 ;  /* 0x000000ffff02a224 */ /* 0x000fe200078e0a02 */
[----:B------:R-:W-:Y:S02]  /*02e0*/  @!P1 LOP3.LUT R2, RZ, R4, RZ, 0x33, !PT ;  /* 0x00000004ff029212 */ /* 0x000fe400078e33ff */
[----:B------:R-:W-:Y:S02]  /*02f0*/  LEA.HI R3, R3, R0, RZ, 0x8 ;  /* 0x0000000003037211 */ /* 0x000fe400078f40ff */
[----:B------:R-:W-:Y:S01]  /*0300*/  SHF.L.U32 R11, R2, 0x2, RZ ;  /* 0x00000002020b7819 */ /* 0x000fe200000006ff */
[----:B------:R-:W-:-:S03]  /*0310*/  IMAD.MOV R2, RZ, RZ, -R2 ;  /* 0x000000ffff027224 */ /* 0x000fc600078e0a02 */
[----:B------:R-:W-:Y:S01]  /*0320*/  LEA.HI.SX32 R3, R3, -R11, 0x18 ;  /* 0x8000000b03037211 */ /* 0x000fe200078fc2ff */
[----:B------:R-:W-:Y:S01]  /*0330*/  IMAD R10, R4, R2, R5 ;  /* 0x00000002040a7224 */ /* 0x000fe200078e0205 */
[----:B------:R-:W-:Y:S02]  /*0340*/  MOV R2, RZ ;  /* 0x000000ff00027202 */ /* 0x000fe40000000f00 */
[----:B------:R-:W-:-:S04]  /*0350*/  VIMNMX R13, R3, 0x4, PT ;  /* 0x00000004030d7848 */ /* 0x000fc80003fe0100 */
[-C--:B------:R-:W-:Y:S02]  /*0360*/  IABS R6, R13.reuse ;  /* 0x0000000d00067213 */ /* 0x080fe40000000000 */
[----:B------:R-:W-:Y:S02]  /*0370*/  IABS R4, R13 ;  /* 0x0000000d00047213 */ /* 0x000fe40000000000 */
[----:B------:R-:W1:Y:S08]  /*0380*/  I2F.RP R0, R6 ;  /* 0x0000000600007306 */ /* 0x000e700000209400 */
[----:B-1----:R-:W1:Y:S02]  /*0390*/  MUFU.RCP R0, R0 ;  /* 0x0000000000007308 */ /* 0x002e640000001000 */
[----:B-1----:R-:W-:Y:S01]  /*03a0*/  VIADD R3, R0, 0xffffffe ;  /* 0x0ffffffe00037836 */ /* 0x002fe20000000000 */
[----:B------:R-:W-:-:S05]  /*03b0*/  IABS R0, R167 ;  /* 0x000000a700007213 */ /* 0x000fca0000000000 */
[----:B------:R-:W1:Y:S02]  /*03c0*/  F2I.FTZ.U32.TRUNC.NTZ R3, R3 ;  /* 0x0000000300037305 */ /* 0x000e64000021f000 */
[----:B-1----:R-:W-:-:S04]  /*03d0*/  IMAD.MOV R7, RZ, RZ, -R3 ;  /* 0x000000ffff077224 */ /* 0x002fc800078e0a03 */
[----:B------:R-:W-:Y:S01]  /*03e0*/  IMAD.MOV.U32 R5, RZ, RZ, R7 ;  /* 0x000000ffff057224 */ /* 0x000fe200078e0007 */
[----:B------:R-:W-:-:S03]  /*03f0*/  IABS R7, R10 ;  /* 0x0000000a00077213 */ /* 0x000fc60000000000 */
[----:B------:R-:W-:-:S04]  /*0400*/  IMAD R5, R5, R6, RZ ;  /* 0x0000000605057224 */ /* 0x000fc800078e02ff */
[----:B------:R-:W-:Y:S02]  /*0410*/  IMAD.HI.U32 R2, R3, R5, R2 ;  /* 0x0000000503027227 */ /* 0x000fe400078e0002 */
[----:B------:R-:W1:Y:S02]  /*0420*/  I2F.RP R5, R0 ;  /* 0x0000000000057306 */ /* 0x000e640000209400 */
[----:B------:R-:W-:Y:S02]  /*0430*/  IMAD.MOV R3, RZ, RZ, -R4 ;  /* 0x000000ffff037224 */ /* 0x000fe400078e0a04 */
[----:B------:R-:W-:-:S04]  /*0440*/  IMAD.HI.U32 R2, R2, R7, RZ ;  /* 0x0000000702027227 */ /* 0x000fc800078e00ff */
[----:B------:R-:W-:Y:S01]  /*0450*/  IMAD R3, R2, R3, R7 ;  /* 0x0000000302037224 */ /* 0x000fe200078e0207 */
[----:B------:R-:W2:Y:S04]  /*0460*/  I2F.RP R4, R12 ;  /* 0x0000000c00047306 */ /* 0x000ea80000209400 */
[----:B------:R-:W-:-:S04]  /*0470*/  ISETP.GT.U32.AND P1, PT, R6, R3, PT ;  /* 0x000000030600720c */ /* 0x000fc80003f24070 */
[----:B-1----:R-:W1:Y:S08]  /*0480*/  MUFU.RCP R5, R5 ;  /* 0x0000000500057308 */ /* 0x002e700000001000 */
[----:B--2---:R-:W2:Y:S01]  /*0490*/  MUFU.RCP R4, R4 ;  /* 0x0000000400047308 */ /* 0x004ea20000001000 */
[----:B------:R-:W-:Y:S02]  /*04a0*/  @!P1 IMAD.IADD R3, R3, 0x1, -R6 ;  /* 0x0000000103039824 */ /* 0x000fe400078e0a06 */
[----:B------:R-:W-:Y:S01]  /*04b0*/  @!P1 VIADD R2, R2, 0x1 ;  /* 0x0000000102029836 */ /* 0x000fe20000000000 */
[----:B------:R-:W-:-:S02]  /*04c0*/  ISETP.NE.AND P1, PT, R13, RZ, PT ;  /* 0x000000ff0d00720c */ /* 0x000fc40003f25270 */
[----:B------:R-:W-:Y:S02]  /*04d0*/  ISETP.GE.U32.AND P0, PT, R3, R6, PT ;  /* 0x000000060300720c */ /* 0x000fe40003f06070 */
[----:B------:R-:W-:Y:S02]  /*04e0*/  LOP3.LUT R3, R10, R13, RZ, 0x3c, !PT ;  /* 0x0000000d0a037212 */ /* 0x000fe400078e3cff */
[----:B-1----:R-:W-:Y:S02]  /*04f0*/  IADD3 R8, R5, 0xffffffe, RZ ;  /* 0x0ffffffe05087810 */ /* 0x002fe40007ffe0ff */
[----:B------:R-:W-:Y:S02]  /*0500*/  ISETP.GE.AND P2, PT, R3, RZ, PT ;  /* 0x000000ff0300720c */ /* 0x000fe40003f46270 */
[----:B------:R1:W3:Y:S01]  /*0510*/  F2I.FTZ.U32.TRUNC.NTZ R9, R8 ;  /* 0x0000000800097305 */ /* 0x0002e2000021f000 */
[----:B------:R-:W-:Y:S01]  /*0520*/  SHF.L.U32 R3, R47, 0x2, RZ ;  /* 0x000000022f037819 */ /* 0x000fe200000006ff */
[----:B--2---:R-:W-:-:S03]  /*0530*/  VIADD R5, R4, 0xffffffe ;  /* 0x0ffffffe04057836 */ /* 0x004fc60000000000 */
[----:B------:R-:W-:-:S04]  /*0540*/  @P0 VIADD R2, R2, 0x1 ;  /* 0x0000000102020836 */ /* 0x000fc80000000000 */
[----:B------:R-:W-:Y:S01]  /*0550*/  IMAD.MOV.U32 R7, RZ, RZ, R2 ;  /* 0x000000ffff077224 */ /* 0x000fe200078e0002 */
[----:B------:R-:W-:Y:S01]  /*0560*/  SHF.R.S32.HI R2, RZ, 0x6, R47 ;  /* 0x00000006ff027819 */ /* 0x000fe2000001142f */
[----:B------:R-:W2:Y:S01]  /*0570*/  F2I.FTZ.U32.TRUNC.NTZ R5, R5 ;  /* 0x0000000500057305 */ /* 0x000ea2000021f000 */
[----:B-1----:R-:W-:Y:S01]  /*0580*/  MOV R8, RZ ;  /* 0x000000ff00087202 */ /* 0x002fe20000000f00 */
[----:B------:R-:W-:Y:S01]  /*0590*/  @!P2 IMAD.MOV R7, RZ, RZ, -R7 ;  /* 0x000000ffff07a224 */ /* 0x000fe200078e0a07 */
[----:B------:R-:W-:Y:S02]  /*05a0*/  @!P1 LOP3.LUT R7, RZ, R13, RZ, 0x33, !PT ;  /* 0x0000000dff079212 */ /* 0x000fe400078e33ff */
[----:B------:R-:W-:-:S03]  /*05b0*/  SGXT R2, R2, 0x1 ;  /* 0x000000010202781a */ /* 0x000fc60000000200 */
[----:B------:R-:W-:Y:S01]  /*05c0*/  IMAD.MOV R6, RZ, RZ, -R7 ;  /* 0x000000ffff067224 */ /* 0x000fe200078e0a07 */
[----:B------:R-:W-:-:S03]  /*05d0*/  LOP3.LUT R4, R2, 0x90, RZ, 0xc0, !PT ;  /* 0x0000009002047812 */ /* 0x000fc600078ec0ff */
[----:B------:R-:W-:Y:S01]  /*05e0*/  IMAD R2, R13, R6, R10 ;  /* 0x000000060d027224 */ /* 0x000fe200078e020a */
[----:B------:R-:W-:Y:S01]  /*05f0*/  LOP3.LUT R10, R4, 0x7c, R3, 0x78, !PT ;  /* 0x0000007c040a7812 */ /* 0x000fe200078e7803 */
[----:B------:R-:W-:Y:S01]  /*0600*/  IMAD.SHL.U32 R6, R7, 0x100, RZ ;  /* 0x0000010007067824 */ /* 0x000fe200078e00ff */
[----:B------:R-:W-:Y:S01]  /*0610*/  SGXT.U32 R3, R14, 0x1 ;  /* 0x000000010e03781a */ /* 0x000fe20000000000 */
[----:B---3--:R-:W-:Y:S01]  /*0620*/  IMAD.MOV R13, RZ, RZ, -R9 ;  /* 0x000000ffff0d7224 */ /* 0x008fe200078e0a09 */
[----:B------:R-:W-:Y:S01]  /*0630*/  LOP3.LUT R15, R10, 0x8000, R15, 0xf8, !PT ;  /* 0x000080000a0f7812 */ /* 0x000fe200078ef80f */
[----:B------:R-:W-:Y:S01]  /*0640*/  IMAD.IADD R7, R11, 0x1, R2 ;  /* 0x000000010b077824 */ /* 0x000fe200078e0202 */
[----:B------:R-:W-:Y:S01]  /*0650*/  LOP3.LUT R2, R6, R3, RZ, 0xfc, !PT ;  /* 0x0000000306027212 */ /* 0x000fe200078efcff */
[----:B------:R-:W-:Y:S02]  /*0660*/  IMAD R3, R13, R0, RZ ;  /* 0x000000000d037224 */ /* 0x000fe400078e02ff */
[----:B--2---:R-:W-:Y:S01]  /*0670*/  IMAD.MOV R11, RZ, RZ, -R5 ;  /* 0x000000ffff0b7224 */ /* 0x004fe200078e0a05 */
[----:B------:R-:W-:Y:S01]  /*0680*/  LOP3.LUT R13, R2, 0xfe, RZ, 0xfc, !PT ;  /* 0x000000fe020d7812 */ /* 0x000fe200078efcff */
[----:B------:R-:W-:Y:S01]  /*0690*/  IMAD.HI.U32 R3, R9, R3, R8 ;  /* 0x0000000309037227 */ /* 0x000fe200078e0008 */
[----:B------:R-:W-:-:S02]  /*06a0*/  IABS R52, R2 ;  /* 0x0000000200347213 */ /* 0x000fc40000000000 */
[----:B------:R-:W-:Y:S01]  /*06b0*/  IABS R46, R13 ;  /* 0x0000000d002e7213 */ /* 0x000fe20000000000 */
[----:B------:R-:W-:Y:S01]  /*06c0*/  IMAD R7, R7, 0x100, R251 ;  /* 0x0000010007077824 */ /* 0x000fe200078e02fb */
[C---:B------:R-:W-:Y:S01]  /*06d0*/  LOP3.LUT R10, R2.reuse, 0x4, RZ, 0xfc, !PT ;  /* 0x00000004020a7812 */ /* 0x040fe200078efcff */
[----:B------:R-:W-:Y:S01]  /*06e0*/  IMAD R9, R11, R12, RZ ;  /* 0x0000000c0b097224 */ /* 0x000fe200078e02ff */
[----:B------:R-:W-:Y:S01]  /*06f0*/  ISETP.GE.AND P3, PT, R13, RZ, PT ;  /* 0x000000ff0d00720c */ /* 0x000fe20003f66270 */
[----:B------:R-:W-:Y:S01]  /*0700*/  IMAD.MOV.U32 R4, RZ, RZ, RZ ;  /* 0x000000ffff047224 */ /* 0x000fe200078e00ff */
[----:B------:R-:W-:Y:S01]  /*0710*/  IABS R241, R7 ;  /* 0x0000000700f17213 */ /* 0x000fe20000000000 */
[----:B------:R-:W-:Y:S01]  /*0720*/  VIADD R8, R7, 0x80 ;  /* 0x0000008007087836 */ /* 0x000fe20000000000 */
[----:B------:R-:W-:Y:S01]  /*0730*/  IABS R48, R10 ;  /* 0x0000000a00307213 */ /* 0x000fe20000000000 */
[----:B------:R-:W-:Y:S01]  /*0740*/  IMAD.HI.U32 R4, R5, R9, R4 ;  /* 0x0000000905047227 */ /* 0x000fe200078e0004 */
[----:B------:R-:W-:Y:S01]  /*0750*/  LOP3.LUT R11, R2, 0x6, RZ, 0xfc, !PT ;  /* 0x00000006020b7812 */ /* 0x000fe200078efcff */
[----:B------:R1:W-:Y:S01]  /*0760*/  STL.64 [R1+0xde0], R6 ;  /* 0x000de00601007387 */ /* 0x0003e20000100a00 */
[----:B------:R-:W-:Y:S01]  /*0770*/  IABS R233, R8 ;  /* 0x0000000800e97213 */ /* 0x000fe20000000000 */
[----:B------:R-:W-:Y:S01]  /*0780*/  IMAD.HI.U32 R9, R3, R46, RZ ;  /* 0x0000002e03097227 */ /* 0x000fe200078e00ff */
[----:B------:R-:W-:-:S02]  /*0790*/  IABS R54, R11 ;  /* 0x0000000b00367213 */ /* 0x000fc40000000000 */
[----:B------:R-:W-:Y:S01]  /*07a0*/  LOP3.LUT R13, R2, 0x18, RZ, 0xfc, !PT ;  /* 0x00000018020d7812 */ /* 0x000fe200078efcff */
[----:B------:R-:W-:Y:S01]  /*07b0*/  IMAD.HI.U32 R5, R4, R241, RZ ;  /* 0x000000f104057227 */ /* 0x000fe200078e00ff */
[----:B------:R-:W-:Y:S02]  /*07c0*/  IADD3 R9, -R9, RZ, RZ ;  /* 0x000000ff09097210 */ /* 0x000fe40007ffe1ff */
[----:B------:R-:W-:Y:S01]  /*07d0*/  IABS R78, R13 ;  /* 0x0000000d004e7213 */ /* 0x000fe20000000000 */
[----:B------:R-:W-:Y:S01]  /*07e0*/  IMAD.MOV R5, RZ, RZ, -R5 ;  /* 0x000000ffff057224 */ /* 0x000fe200078e0a05 */
[----:B------:R-:W-:Y:S01]  /*07f0*/  LOP3.LUT R16, R2, 0x1c, RZ, 0xfc, !PT ;  /* 0x0000001c02107812 */ /* 0x000fe200078efcff */
[----:B------:R-:W-:Y:S01]  /*0800*/  IMAD.HI.U32 R4, R4, R233, RZ ;  /* 0x000000e904047227 */ /* 0x000fe200078e00ff */
[----:B------:R-:W-:Y:S02]  /*0810*/  LOP3.LUT R14, R2, 0x1a, RZ, 0xfc, !PT ;  /* 0x0000001a020e7812 */ /* 0x000fe400078efcff */
[----:B------:R-:W-:Y:S01]  /*0820*/  IABS R82, R16 ;  /* 0x0000001000527213 */ /* 0x000fe20000000000 */
[----:B------:R-:W-:Y:S01]  /*0830*/  IMAD R241, R12, R5, R241 ;  /* 0x000000050cf17224 */ /* 0x000fe200078e02f1 */
[----:B------:R-:W-:Y:S01]  /*0840*/  LOP3.LUT R17, R2, 0x20, RZ, 0xfc, !PT ;  /* 0x0000002002117812 */ /* 0x000fe200078efcff */
[----:B------:R-:W-:Y:S01]  /*0850*/  IMAD.HI.U32 R5, R3, R52, RZ ;  /* 0x0000003403057227 */ /* 0x000fe200078e00ff */
[----:B------:R-:W-:-:S02]  /*0860*/  IABS R80, R14 ;  /* 0x0000000e00507213 */ /* 0x000fc40000000000 */
[----:B------:R-:W-:Y:S01]  /*0870*/  ISETP.GT.U32.AND P6, PT, R12, R241, PT ;  /* 0x000000f10c00720c */ /* 0x000fe20003fc4070 */
[----:B------:R-:W-:Y:S01]  /*0880*/  IMAD.MOV R4, RZ, RZ, -R4 ;  /* 0x000000ffff047224 */ /* 0x000fe200078e0a04 */
[----:B------:R-:W-:Y:S01]  /*0890*/  IABS R88, R17 ;  /* 0x0000001100587213 */ /* 0x000fe20000000000 */
[----:B------:R-:W-:Y:S01]  /*08a0*/  IMAD.MOV R5, RZ, RZ, -R5 ;  /* 0x000000ffff057224 */ /* 0x000fe200078e0a05 */
[----:B------:R-:W-:Y:S01]  /*08b0*/  LOP3.LUT R18, R2, 0xd4, RZ, 0xfc, !PT ;  /* 0x000000d402127812 */ /* 0x000fe200078efcff */
[----:B------:R-:W-:Y:S01]  /*08c0*/  IMAD R233, R12, R4, R233 ;  /* 0x000000040ce97224 */ /* 0x000fe200078e02e9 */
[----:B------:R-:W-:Y:S01]  /*08d0*/  LOP3.LUT R19, R2, 0xe4, RZ, 0xfc, !PT ;  /* 0x000000e402137812 */ /* 0x000fe200078efcff */
[C---:B------:R-:W-:Y:S01]  /*08e0*/  IMAD R52, R0.reuse, R5, R52 ;  /* 0x0000000500347224 */ /* 0x040fe200078e0234 */
[----:B------:R-:W-:Y:S01]  /*08f0*/  IABS R38, R18 ;  /* 0x0000001200267213 */ /* 0x000fe20000000000 */
[----:B------:R-:W-:Y:S01]  /*0900*/  IMAD R46, R0, R9, R46 ;  /* 0x00000009002e7224 */ /* 0x000fe200078e022e */
[----:B------:R-:W-:Y:S01]  /*0910*/  ISETP.GT.U32.AND P2, PT, R12, R233, PT ;  /* 0x000000e90c00720c */ /* 0x000fe20003f44070 */
[----:B------:R-:W-:Y:S01]  /*0920*/  IMAD.HI.U32 R5, R3, R48, RZ ;  /* 0x0000003003057227 */ /* 0x000fe200078e00ff */
[----:B------:R-:W-:-:S02]  /*0930*/  ISETP.GT.U32.AND P4, PT, R0, R52, PT ;  /* 0x000000340000720c */ /* 0x000fc40003f84070 */
[----:B------:R-:W-:Y:S01]  /*0940*/  ISETP.GT.U32.AND P0, PT, R0, R46, PT ;  /* 0x0000002e0000720c */ /* 0x000fe20003f04070 */
[----:B------:R-:W-:Y:S01]  /*0950*/  @!P6 IMAD.IADD R241, R241, 0x1, -R12 ;  /* 0x00000001f1f1e824 */ /* 0x000fe200078e0a0c */
[C---:B------:R-:W-:Y:S01]  /*0960*/  LOP3.LUT R9, R2.reuse, 0x2, RZ, 0xfc, !PT ;  /* 0x0000000202097812 */ /* 0x040fe200078efcff */
[----:B------:R-:W-:Y:S01]  /*0970*/  IMAD.MOV R5, RZ, RZ, -R5 ;  /* 0x000000ffff057224 */ /* 0x000fe200078e0a05 */
[----:B------:R-:W-:Y:S02]  /*0980*/  LOP3.LUT R27, R2, 0xe8, RZ, 0xfc, !PT ;  /* 0x000000e8021b7812 */ /* 0x000fe400078efcff */
[----:B------:R-:W-:Y:S01]  /*0990*/  ISETP.GT.U32.AND P6, PT, R12, R241, PT ;  /* 0x000000f10c00720c */ /* 0x000fe20003fc4070 */
[----:B------:R-:W-:Y:S01]  /*09a0*/  IMAD R48, R0, R5, R48 ;  /* 0x0000000500307224 */ /* 0x000fe200078e0230 */
[----:B------:R-:W-:Y:S01]  /*09b0*/  IABS R50, R9 ;  /* 0x0000000900327213 */ /* 0x000fe20000000000 */
[----:B------:R-:W-:Y:S01]  /*09c0*/  @!P2 IMAD.IADD R233, R233, 0x1, -R12 ;  /* 0x00000001e9e9a824 */ /* 0x000fe200078e0a0c */
[----:B------:R-:W-:Y:S01]  /*09d0*/  ISETP.GE.AND P5, PT, R9, RZ, PT ;  /* 0x000000ff0900720c */ /* 0x000fe20003fa6270 */
[--C-:B------:R-:W-:Y:S01]  /*09e0*/  @!P4 IMAD.IADD R52, R52, 0x1, -R0.reuse ;  /* 0x000000013434c824 */ /* 0x100fe200078e0a00 */
[----:B------:R-:W-:Y:S01]  /*09f0*/  IABS R104, R27 ;  /* 0x0000001b00687213 */ /* 0x000fe20000000000 */
[----:B------:R-:W-:Y:S01]  /*0a00*/  @!P0 IMAD.IADD R46, R46, 0x1, -R0 ;  /* 0x000000012e2e8824 */ /* 0x000fe200078e0a00 */
[----:B------:R-:W-:Y:S01]  /*0a10*/  ISETP.GT.U32.AND P4, PT, R12, R233, PT ;  /* 0x000000e90c00720c */ /* 0x000fe20003f84070 */
[----:B------:R-:W-:Y:S01]  /*0a20*/  IMAD.HI.U32 R4, R3, R50, RZ ;  /* 0x0000003203047227 */ /* 0x000fe200078e00ff */
[----:B------:R-:W-:-:S02]  /*0a30*/  ISETP.GT.U32.AND P2, PT, R0, R52, PT ;  /* 0x000000340000720c */ /* 0x000fc40003f44070 */
[C---:B------:R-:W-:Y:S01]  /*0a40*/  ISETP.GT.U32.AND P1, PT, R0.reuse, R46, PT ;  /* 0x0000002e0000720c */ /* 0x040fe20003f24070 */
[--C-:B------:R-:W-:Y:S01]  /*0a50*/  @!P6 IMAD.IADD R241, R241, 0x1, -R12.reuse ;  /* 0x00000001f1f1e824 */ /* 0x100fe200078e0a0c */
[----:B------:R-:W-:Y:S02]  /*0a60*/  ISETP.GT.U32.AND P6, PT, R0, R48, PT ;  /* 0x000000300000720c */ /* 0x000fe40003fc4070 */
[----:B------:R-:W-:Y:S01]  /*0a70*/  IADD3 R9, -R4, RZ, RZ ;  /* 0x000000ff04097210 */ /* 0x000fe20007ffe1ff */
[----:B------:R-:W-:Y:S01]  /*0a80*/  IMAD.HI.U32 R4, R3, R54, RZ ;  /* 0x0000003603047227 */ /* 0x000fe200078e00ff */
[----:B------:R-:W-:Y:S02]  /*0a90*/  ISETP.GE.AND P0, PT, R10, RZ, PT ;  /* 0x000000ff0a00720c */ /* 0x000fe40003f06270 */
[C---:B------:R-:W-:Y:S01]  /*0aa0*/  LOP3.LUT R10, R2.reuse, 0xa, RZ, 0xfc, !PT ;  /* 0x0000000a020a7812 */ /* 0x040fe200078efcff */
[----:B------:R-:W-:Y:S01]  /*0ab0*/  @!P4 IMAD.IADD R233, R233, 0x1, -R12 ;  /* 0x00000001e9e9c824 */ /* 0x000fe200078e0a0c */
[----:B------:R-:W-:Y:S01]  /*0ac0*/  ISETP.GE.AND P4, PT, R2, RZ, PT ;  /* 0x000000ff0200720c */ /* 0x000fe20003f86270 */
[----:B------:R-:W-:Y:S01]  /*0ad0*/  IMAD R50, R0, R9, R50 ;  /* 0x0000000900327224 */ /* 0x000fe200078e0232 */
[----:B------:R-:W-:Y:S01]  /*0ae0*/  LOP3.LUT R9, R2, 0x8, RZ, 0xfc, !PT ;  /* 0x0000000802097812 */ /* 0x000fe200078efcff */
[----:B------:R-:W-:Y:S01]  /*0af0*/  IMAD.MOV R5, RZ, RZ, -R4 ;  /* 0x000000ffff057224 */ /* 0x000fe200078e0a04 */
[----:B------:R-:W-:Y:S01]  /*0b00*/  @!P1 IADD3 R46, R46, -R0, RZ ;  /* 0x800000002e2e9210 */ /* 0x000fe20007ffe0ff */
[----:B------:R-:W-:Y:S01]  /*0b10*/  @!P6 IMAD.IADD R48, R48, 0x1, -R0 ;  /* 0x000000013030e824 */ /* 0x000fe200078e0a00 */
[C---:B------:R-:W-:Y:S01]  /*0b20*/  ISETP.GT.U32.AND P1, PT, R0.reuse, R50, PT ;  /* 0x000000320000720c */ /* 0x040fe20003f24070 */
[----:B------:R-:W-:Y:S01]  /*0b30*/  IMAD R54, R0, R5, R54 ;  /* 0x0000000500367224 */ /* 0x000fe200078e0236 */
[----:B------:R-:W-:Y:S01]  /*0b40*/  IABS R60, R9 ;  /* 0x00000009003c7213 */ /* 0x000fe20000000000 */
[----:B------:R-:W-:Y:S01]  /*0b50*/  @!P3 IMAD.MOV R46, RZ, RZ, -R46 ;  /* 0x000000ffff2eb224 */ /* 0x000fe200078e0a2e */
[----:B------:R-:W-:-:S02]  /*0b60*/  @!P2 IADD3 R52, R52, -R0, RZ ;  /* 0x800000003434a210 */ /* 0x000fc40007ffe0ff */
[----:B------:R-:W-:Y:S01]  /*0b70*/  ISETP.GT.U32.AND P3, PT, R0, R48, PT ;  /* 0x000000300000720c */ /* 0x000fe20003f64070 */
[----:B------:R-:W-:Y:S01]  /*0b80*/  IMAD.HI.U32 R4, R3, R60, RZ ;  /* 0x0000003c03047227 */ /* 0x000fe200078e00ff */
[----:B------:R-:W-:Y:S02]  /*0b90*/  IABS R62, R10 ;  /* 0x0000000a003e7213 */ /* 0x000fe40000000000 */
[----:B------:R-:W-:Y:S01]  /*0ba0*/  ISETP.GE.AND P6, PT, R11, RZ, PT ;  /* 0x000000ff0b00720c */ /* 0x000fe20003fc6270 */
[----:B------:R-:W-:Y:S01]  /*0bb0*/  @!P4 IMAD.MOV R52, RZ, RZ, -R52 ;  /* 0x000000ffff34c224 */ /* 0x000fe200078e0a34 */
[----:B------:R-:W-:Y:S01]  /*0bc0*/  ISETP.GE.AND P4, PT, R9, RZ, PT ;  /* 0x000000ff0900720c */ /* 0x000fe20003f86270 */
[----:B------:R-:W-:Y:S01]  /*0bd0*/  IMAD.MOV R9, RZ, RZ, -R4 ;  /* 0x000000ffff097224 */ /* 0x000fe200078e0a04 */
[----:B------:R-:W-:Y:S01]  /*0be0*/  LOP3.LUT R4, R2, 0xc, RZ, 0xfc, !PT ;  /* 0x0000000c02047812 */ /* 0x000fe200078efcff */
[----:B------:R-:W-:Y:S01]  /*0bf0*/  @!P1 IMAD.IADD R50, R50, 0x1, -R0 ;  /* 0x0000000132329824 */ /* 0x000fe200078e0a00 */
[C---:B------:R-:W-:Y:S01]  /*0c00*/  ISETP.GT.U32.AND P1, PT, R0.reuse, R54, PT ;  /* 0x000000360000720c */ /* 0x040fe20003f24070 */
[----:B------:R-:W-:Y:S01]  /*0c10*/  IMAD R60, R0, R9, R60 ;  /* 0x00000009003c7224 */ /* 0x000fe200078e023c */
[----:B------:R-:W-:Y:S01]  /*0c20*/  IABS R64, R4 ;  /* 0x0000000400407213 */ /* 0x000fe20000000000 */
[----:B------:R-:W-:Y:S01]  /*0c30*/  @!P3 IMAD.IADD R48, R48, 0x1, -R0 ;  /* 0x000000013030b824 */ /* 0x000fe200078e0a00 */
[C---:B------:R-:W-:Y:S01]  /*0c40*/  ISETP.GT.U32.AND P2, PT, R0.reuse, R50, PT ;  /* 0x000000320000720c */ /* 0x040fe20003f44070 */
[----:B------:R-:W-:Y:S01]  /*0c50*/  IMAD.HI.U32 R5, R3, R62, RZ ;  /* 0x0000003e03057227 */ /* 0x000fe200078e00ff */
[----:B------:R-:W-:-:S02]  /*0c60*/  ISETP.GT.U32.AND P3, PT, R0, R60, PT ;  /* 0x0000003c0000720c */ /* 0x000fc40003f64070 */
[----:B------:R-:W-:Y:S02]  /*0c70*/  @!P0 IADD3 R48, -R48, RZ, RZ ;  /* 0x000000ff30308210 */ /* 0x000fe40007ffe1ff */
[----:B------:R-:W-:Y:S02]  /*0c80*/  IADD3 R5, -R5, RZ, RZ ;  /* 0x000000ff05057210 */ /* 0x000fe40007ffe1ff */
[----:B------:R-:W-:Y:S01]  /*0c90*/  LOP3.LUT R11, R2, 0x12, RZ, 0xfc, !PT ;  /* 0x00000012020b7812 */ /* 0x000fe200078efcff */
[----:B------:R-:W-:Y:S01]  /*0ca0*/  @!P1 IMAD.IADD R54, R54, 0x1, -R0 ;  /* 0x0000000136369824 */ /* 0x000fe200078e0a00 */
[----:B------:R-:W-:Y:S01]  /*0cb0*/  LOP3.LUT R12, R2, 0x16, RZ, 0xfc, !PT ;  /* 0x00000016020c7812 */ /* 0x000fe200078efcff */
[----:B------:R-:W-:Y:S01]  /*0cc0*/  IMAD R62, R0, R5, R62 ;  /* 0x00000005003e7224 */ /* 0x000fe200078e023e */
[----:B------:R-:W-:Y:S01]  /*0cd0*/  LOP3.LUT R5, R2, 0xe, RZ, 0xfc, !PT ;  /* 0x0000000e02057812 */ /* 0x000fe200078efcff */
[--C-:B------:R-:W-:Y:S01]  /*0ce0*/  @!P2 IMAD.IADD R50, R50, 0x1, -R0.reuse ;  /* 0x000000013232a824 */ /* 0x100fe200078e0a00 */
[----:B------:R-:W-:Y:S01]  /*0cf0*/  ISETP.GT.U32.AND P1, PT, R0, R54, PT ;  /* 0x000000360000720c */ /* 0x000fe20003f24070 */
[----:B------:R-:W-:Y:S01]  /*0d00*/  @!P3 IMAD.IADD R60, R60, 0x1, -R0 ;  /* 0x000000013c3cb824 */ /* 0x000fe200078e0a00 */
[----:B------:R-:W-:Y:S01]  /*0d10*/  IABS R66, R5 ;  /* 0x0000000500427213 */ /* 0x000fe20000000000 */
[----:B------:R-:W-:Y:S01]  /*0d20*/  @!P5 IMAD.MOV R50, RZ, RZ, -R50 ;  /* 0x000000ffff32d224 */ /* 0x000fe200078e0a32 */
[----:B------:R-:W-:Y:S01]  /*0d30*/  ISETP.GE.AND P5, PT, R4, RZ, PT ;  /* 0x000000ff0400720c */ /* 0x000fe20003fa6270 */
[----:B------:R-:W-:Y:S01]  /*0d40*/  IMAD.HI.U32 R4, R3, R64, RZ ;  /* 0x0000004003047227 */ /* 0x000fe200078e00ff */
[----:B------:R-:W-:-:S02]  /*0d50*/  ISETP.GT.U32.AND P3, PT, R0, R60, PT ;  /* 0x0000003c0000720c */ /* 0x000fc40003f64070 */
[----:B------:R-:W-:Y:S01]  /*0d60*/  ISETP.GE.AND P0, PT, R5, RZ, PT ;  /* 0x000000ff0500720c */ /* 0x000fe20003f06270 */
[C---:B------:R-:W-:Y:S01]  /*0d70*/  IMAD.HI.U32 R5, R3.reuse, R66, RZ ;  /* 0x0000004203057227 */ /* 0x040fe200078e00ff */
[----:B------:R-:W-:Y:S02]  /*0d80*/  ISETP.GE.AND P2, PT, R10, RZ, PT ;  /* 0x000000ff0a00720c */ /* 0x000fe40003f46270 */
[----:B------:R-:W-:Y:S01]  /*0d90*/  LOP3.LUT R10, R2, 0x10, RZ, 0xfc, !PT ;  /* 0x00000010020a7812 */ /* 0x000fe200078efcff */
[----:B------:R-:W-:Y:S01]  /*0da0*/  IMAD.MOV R9, RZ, RZ, -R4 ;  /* 0x000000ffff097224 */ /* 0x000fe200078e0a04 */
[----:B------:R-:W-:Y:S01]  /*0db0*/  IABS R70, R11 ;  /* 0x0000000b00467213 */ /* 0x000fe20000000000 */
[----:B------:R-:W-:Y:S01]  /*0dc0*/  IMAD.MOV R5, RZ, RZ, -R5 ;  /* 0x000000ffff057224 */ /* 0x000fe200078e0a05 */
[----:B------:R-:W-:Y:S01]  /*0dd0*/  IABS R68, R10 ;  /* 0x0000000a00447213 */ /* 0x000fe20000000000 */
[----:B------:R-:W-:Y:S01]  /*0de0*/  IMAD R64, R0, R9, R64 ;  /* 0x0000000900407224 */ /* 0x000fe200078e0240 */
[----:B------:R-:W-:Y:S01]  /*0df0*/  IABS R76, R12 ;  /* 0x0000000c004c7213 */ /* 0x000fe20000000000 */
[----:B------:R-:W-:Y:S01]  /*0e00*/  @!P1 IMAD.IADD R54, R54, 0x1, -R0 ;  /* 0x0000000136369824 */ /* 0x000fe200078e0a00 */
[C---:B------:R-:W-:Y:S01]  /*0e10*/  ISETP.GT.U32.AND P1, PT, R0.reuse, R62, PT ;  /* 0x0000003e0000720c */ /* 0x040fe20003f24070 */
[----:B------:R-:W-:Y:S01]  /*0e20*/  IMAD R66, R0, R5, R66 ;  /* 0x0000000500427224 */ /* 0x000fe200078e0242 */
[----:B------:R-:W-:Y:S01]  /*0e30*/  LOP3.LUT R25, R2, 0xe6, RZ, 0xfc, !PT ;  /* 0x000000e602197812 */ /* 0x000fe200078efcff */
[----:B------:R-:W-:Y:S01]  /*0e40*/  @!P3 IMAD.IADD R60, R60, 0x1, -R0 ;  /* 0x000000013c3cb824 */ /* 0x000fe200078e0a00 */
[C---:B------:R-:W-:Y:S01]  /*0e50*/  ISETP.GT.U32.AND P3, PT, R0.reuse, R64, PT ;  /* 0x000000400000720c */ /* 0x040fe20003f64070 */
[----:B------:R-:W-:Y:S01]  /*0e60*/  @!P6 IMAD.MOV R54, RZ, RZ, -R54 ;  /* 0x000000ffff36e224 */ /* 0x000fe200078e0a36 */
[----:B------:R-:W-:Y:S01]  /*0e70*/  ISETP.GT.U32.AND P6, PT, R0, R66, PT ;  /* 0x000000420000720c */ /* 0x000fe20003fc4070 */
[----:B------:R-:W-:Y:S01]  /*0e80*/  IMAD.HI.U32 R4, R3, R68, RZ ;  /* 0x0000004403047227 */ /* 0x000fe200078e00ff */
[----:B------:R-:W-:-:S02]  /*0e90*/  @!P4 IADD3 R60, -R60, RZ, RZ ;  /* 0x000000ff3c3cc210 */ /* 0x000fc40007ffe1ff */
[----:B------:R-:W-:Y:S01]  /*0ea0*/  ISETP.GE.AND P4, PT, R10, RZ, PT ;  /* 0x000000ff0a00720c */ /* 0x000fe20003f86270 */
[C---:B------:R-:W-:Y:S01]  /*0eb0*/  IMAD.HI.U32 R5, R3.reuse, R70, RZ ;  /* 0x0000004603057227 */ /* 0x040fe200078e00ff */
[----:B------:R-:W-:Y:S02]  /*0ec0*/  LOP3.LUT R10, R2, 0x14, RZ, 0xfc, !PT ;  /* 0x00000014020a7812 */ /* 0x000fe400078efcff */
[----:B------:R-:W-:Y:S01]  /*0ed0*/  @!P1 IADD3 R62, R62, -R0, RZ ;  /* 0x800000003e3e9210 */ /* 0x000fe20007ffe0ff */
[----:B------:R-:W-:Y:S01]  /*0ee0*/  IMAD.MOV R9, RZ, RZ, -R4 ;  /* 0x000000ffff097224 */ /* 0x000fe200078e0a04 */
[----:B------:R-:W-:Y:S01]  /*0ef0*/  IABS R74, R10 ;  /* 0x0000000a004a7213 */ /* 0x000fe20000000000 */
[--C-:B------:R-:W-:Y:S01]  /*0f00*/  @!P3 IMAD.IADD R64, R64, 0x1, -R0.reuse ;  /* 0x000000014040b824 */ /* 0x100fe200078e0a00 */
[----:B------:R-:W-:Y:S01]  /*0f10*/  ISETP.GT.U32.AND P1, PT, R0, R62, PT ;  /* 0x0000003e0000720c */ /* 0x000fe20003f24070 */
[----:B------:R-:W-:Y:S01]  /*0f20*/  @!P6 IMAD.IADD R66, R66, 0x1, -R0 ;  /* 0x000000014242e824 */ /* 0x000fe200078e0a00 */
[----:B------:R-:W-:Y:S01]  /*0f30*/  IABS R28, R25 ;  /* 0x00000019001c7213 */ /* 0x000fe20000000000 */
[----:B------:R-:W-:Y:S01]  /*0f40*/  IMAD.MOV R5, RZ, RZ, -R5 ;  /* 0x000000ffff057224 */ /* 0x000fe200078e0a05 */
[C---:B------:R-:W-:Y:S01]  /*0f50*/  ISETP.GT.U32.AND P3, PT, R0.reuse, R64, PT ;  /* 0x000000400000720c */ /* 0x040fe20003f64070 */
[C---:B------:R-:W-:Y:S01]  /*0f60*/  IMAD R68, R0.reuse, R9, R68 ;  /* 0x0000000900447224 */ /* 0x040fe200078e0244 */
[C---:B------:R-:W-:Y:S01]  /*0f70*/  ISETP.GT.U32.AND P6, PT, R0.reuse, R66, PT ;  /* 0x000000420000720c */ /* 0x040fe20003fc4070 */
[----:B------:R-:W-:Y:S01]  /*0f80*/  IMAD R70, R0, R5, R70 ;  /* 0x0000000500467224 */ /* 0x000fe200078e0246 */
[C---:B------:R-:W-:Y:S01]  /*0f90*/  LOP3.LUT R31, R2.reuse, 0xec, RZ, 0xfc, !PT ;  /* 0x000000ec021f7812 */ /* 0x040fe200078efcff */
[----:B------:R-:W-:Y:S01]  /*0fa0*/  IMAD.HI.U32 R4, R3, R74, RZ ;  /* 0x0000004a03047227 */ /* 0x000fe200078e00ff */
[----:B------:R-:W-:-:S02]  /*0fb0*/  LOP3.LUT R33, R2, 0xee, RZ, 0xfc, !PT ;  /* 0x000000ee02217812 */ /* 0x000fc400078efcff */
[----:B------:R-:W-:Y:S01]  /*0fc0*/  IABS R24, R31 ;  /* 0x0000001f00187213 */ /* 0x000fe20000000000 */
[--C-:B------:R-:W-:Y:S01]  /*0fd0*/  @!P1 IMAD.IADD R62, R62, 0x1, -R0.reuse ;  /* 0x000000013e3e9824 */ /* 0x100fe200078e0a00 */
[----:B------:R-:W-:Y:S01]  /*0fe0*/  IADD3 R9, -R4, RZ, RZ ;  /* 0x000000ff04097210 */ /* 0x000fe20007ffe1ff */
[----:B------:R-:W-:Y:S01]  /*0ff0*/  IMAD.HI.U32 R4, R3, R76, RZ ;  /* 0x0000004c03047227 */ /* 0x000fe200078e00ff */
[----:B------:R-:W-:Y:S02]  /*1000*/  ISETP.GE.AND P1, PT, R11, RZ, PT ;  /* 0x000000ff0b00720c */ /* 0x000fe40003f26270 */
[----:B------:R-:W-:Y:S01]  /*1010*/  LOP3.LUT R29, R2, 0xea, RZ, 0xfc, !PT ;  /* 0x000000ea021d7812 */ /* 0x000fe200078efcff */
[--C-:B------:R-:W-:Y:S01]  /*1020*/  @!P3 IMAD.IADD R64, R64, 0x1, -R0.reuse ;  /* 0x000000014040b824 */ /* 0x100fe200078e0a00 */
[----:B------:R-:W-:Y:S01]  /*1030*/  ISETP.GT.U32.AND P3, PT, R0, R68, PT ;  /* 0x000000440000720c */ /* 0x000fe20003f64070 */
[----:B------:R-:W-:Y:S01]  /*1040*/  @!P6 IMAD.IADD R66, R66, 0x1, -R0 ;  /* 0x000000014242e824 */ /* 0x000fe200078e0a00 */
[C---:B------:R-:W-:Y:S01]  /*1050*/  ISETP.GT.U32.AND P6, PT, R0.reuse, R70, PT ;  /* 0x000000460000720c */ /* 0x040fe20003fc4070 */
[----:B------:R-:W-:Y:S01]  /*1060*/  IMAD R74, R0, R9, R74 ;  /* 0x00000009004a7224 */ /* 0x000fe200078e024a */
[----:B------:R-:W-:Y:S01]  /*1070*/  IABS R22, R33 ;  /* 0x0000002100167213 */ /* 0x000fe20000000000 */
[----:B------:R-:W-:Y:S01]  /*1080*/  IMAD.MOV R11, RZ, RZ, -R4 ;  /* 0x000000ffff0b7224 */ /* 0x000fe200078e0a04 */
[----:B------:R-:W-:Y:S01]  /*1090*/  IABS R26, R29 ;  /* 0x0000001d001a7213 */ /* 0x000fe20000000000 */
[----:B------:R-:W-:Y:S01]  /*10a0*/  IMAD.HI.U32 R5, R3, R78, RZ ;  /* 0x0000004e03057227 */ /* 0x000fe200078e00ff */
[----:B------:R-:W-:-:S02]  /*10b0*/  LOP3.LUT R35, R2, 0xf0, RZ, 0xfc, !PT ;  /* 0x000000f002237812 */ /* 0x000fc400078efcff */
[----:B------:R-:W-:Y:S01]  /*10c0*/  LOP3.LUT R37, R2, 0xf2, RZ, 0xfc, !PT ;  /* 0x000000f202257812 */ /* 0x000fe200078efcff */
[----:B------:R-:W-:Y:S01]  /*10d0*/  IMAD R76, R0, R11, R76 ;  /* 0x0000000b004c7224 */ /* 0x000fe200078e024c */
[----:B------:R-:W-:Y:S01]  /*10e0*/  LOP3.LUT R11, R2, 0x1e, RZ, 0xfc, !PT ;  /* 0x0000001e020b7812 */ /* 0x000fe200078efcff */
[--C-:B------:R-:W-:Y:S01]  /*10f0*/  @!P3 IMAD.IADD R68, R68, 0x1, -R0.reuse ;  /* 0x000000014444b824 */ /* 0x100fe200078e0a00 */
[----:B------:R-:W-:Y:S01]  /*1100*/  ISETP.GT.U32.AND P3, PT, R0, R74, PT ;  /* 0x0000004a0000720c */ /* 0x000fe20003f64070 */
[----:B------:R-:W-:Y:S01]  /*1110*/  @!P6 IMAD.IADD R70, R70, 0x1, -R0 ;  /* 0x000000014646e824 */ /* 0x000fe200078e0a00 */
[----:B------:R-:W-:Y:S01]  /*1120*/  ISETP.GT.U32.AND P6, PT, R0, R76, PT ;  /* 0x0000004c0000720c */ /* 0x000fe20003fc4070 */
[----:B------:R-:W-:Y:S01]  /*1130*/  IMAD.MOV R5, RZ, RZ, -R5 ;  /* 0x000000ffff057224 */ /* 0x000fe200078e0a05 */
[----:B------:R-:W-:Y:S01]  /*1140*/  IABS R86, R11 ;  /* 0x0000000b00567213 */ /* 0x000fe20000000000 */
[----:B------:R-:W-:Y:S01]  /*1150*/  IMAD.HI.U32 R4, R3, R82, RZ ;  /* 0x0000005203047227 */ /* 0x000fe200078e00ff */
[----:B------:R-:W-:-:S02]  /*1160*/  IABS R20, R35 ;  /* 0x0000002300147213 */ /* 0x000fc40000000000 */
[----:B------:R-:W-:Y:S01]  /*1170*/  IABS R246, R37 ;  /* 0x0000002500f67213 */ /* 0x000fe20000000000 */
[----:B------:R-:W-:Y:S01]  /*1180*/  IMAD R78, R0, R5, R78 ;  /* 0x00000005004e7224 */ /* 0x000fe200078e024e */
[C---:B------:R-:W-:Y:S01]  /*1190*/  LOP3.LUT R39, R2.reuse, 0xf4, RZ, 0xfc, !PT ;  /* 0x000000f402277812 */ /* 0x040fe200078efcff */
[----:B------:R-:W-:Y:S01]  /*11a0*/  IMAD.MOV R5, RZ, RZ, -R4 ;  /* 0x000000ffff057224 */ /* 0x000fe200078e0a04 */
[----:B------:R-:W-:Y:S01]  /*11b0*/  LOP3.LUT R41, R2, 0xf6, RZ, 0xfc, !PT ;  /* 0x000000f602297812 */ /* 0x000fe200078efcff */
[----:B------:R-:W-:Y:S01]  /*11c0*/  @!P3 IMAD.IADD R74, R74, 0x1, -R0 ;  /* 0x000000014a4ab824 */ /* 0x000fe200078e0a00 */
[----:B------:R-:W-:Y:S01]  /*11d0*/  ISETP.GT.U32.AND P3, PT, R0, R68, PT ;  /* 0x000000440000720c */ /* 0x000fe20003f64070 */
[----:B------:R-:W-:Y:S01]  /*11e0*/  @!P5 IMAD.MOV R64, RZ, RZ, -R64 ;  /* 0x000000ffff40d224 */ /* 0x000fe200078e0a40 */
[----:B------:R-:W-:Y:S01]  /*11f0*/  @!P6 IADD3 R76, R76, -R0, RZ ;  /* 0x800000004c4ce210 */ /* 0x000fe20007ffe0ff */
[C---:B------:R-:W-:Y:S01]  /*1200*/  IMAD R82, R0.reuse, R5, R82 ;  /* 0x0000000500527224 */ /* 0x040fe200078e0252 */
[C---:B------:R-:W-:Y:S01]  /*1210*/  ISETP.GT.U32.AND P6, PT, R0.reuse, R74, PT ;  /* 0x0000004a0000720c */ /* 0x040fe20003fc4070 */
[----:B------:R-:W-:Y:S01]  /*1220*/  @!P2 IMAD.MOV R62, RZ, RZ, -R62 ;  /* 0x000000ffff3ea224 */ /* 0x000fe200078e0a3e */
[C---:B------:R-:W-:Y:S01]  /*1230*/  ISETP.GT.U32.AND P5, PT, R0.reuse, R76, PT ;  /* 0x0000004c0000720c */ /* 0x040fe20003fa4070 */
[----:B------:R-:W-:Y:S01]  /*1240*/  IMAD.HI.U32 R9, R3, R80, RZ ;  /* 0x0000005003097227 */ /* 0x000fe200078e00ff */
[----:B------:R-:W-:-:S02]  /*1250*/  ISETP.GT.U32.AND P2, PT, R0, R70, PT ;  /* 0x000000460000720c */ /* 0x000fc40003f44070 */
[----:B------:R-:W-:Y:S01]  /*1260*/  LOP3.LUT R43, R2, 0xf8, RZ, 0xfc, !PT ;  /* 0x000000f8022b7812 */ /* 0x000fe200078efcff */
[----:B------:R-:W-:Y:S01]  /*1270*/  @!P0 IMAD.MOV R66, RZ, RZ, -R66 ;  /* 0x000000ffff428224 */ /* 0x000fe200078e0a42 */
[----:B------:R-:W-:Y:S01]  /*1280*/  ISETP.GT.U32.AND P0, PT, R0, R78, PT ;  /* 0x0000004e0000720c */ /* 0x000fe20003f04070 */
[----:B------:R-:W-:Y:S01]  /*1290*/  IMAD.HI.U32 R5, R3, R88, RZ ;  /* 0x0000005803057227 */ /* 0x000fe200078e00ff */
[----:B------:R-:W-:Y:S02]  /*12a0*/  IADD3 R9, -R9, RZ, RZ ;  /* 0x000000ff09097210 */ /* 0x000fe40007ffe1ff */
[----:B------:R-:W-:Y:S01]  /*12b0*/  LOP3.LUT R45, R2, 0xfa, RZ, 0xfc, !PT ;  /* 0x000000fa022d7812 */ /* 0x000fe200078efcff */
[----:B------:R-:W-:Y:S01]  /*12c0*/  IMAD.MOV R5, RZ, RZ, -R5 ;  /* 0x000000ffff057224 */ /* 0x000fe200078e0a05 */
[----:B------:R-:W-:Y:S01]  /*12d0*/  @!P6 IADD3 R74, R74, -R0, RZ ;  /* 0x800000004a4ae210 */ /* 0x000fe20007ffe0ff */
[----:B------:R-:W-:Y:S01]  /*12e0*/  @!P5 IMAD.IADD R76, R76, 0x1, -R0 ;  /* 0x000000014c4cd824 */ /* 0x000fe200078e0a00 */
[C---:B------:R-:W-:Y:S01]  /*12f0*/  ISETP.GT.U32.AND P6, PT, R0.reuse, R82, PT ;  /* 0x000000520000720c */ /* 0x040fe20003fc4070 */
[----:B------:R-:W-:Y:S01]  /*1300*/  IMAD R80, R0, R9, R80 ;  /* 0x0000000900507224 */ /* 0x000fe200078e0250 */
[----:B------:R-:W-:Y:S01]  /*1310*/  ISETP.GE.AND P5, PT, R12, RZ, PT ;  /* 0x000000ff0c00720c */ /* 0x000fe20003fa6270 */
[----:B------:R-:W-:Y:S01]  /*1320*/  @!P2 IMAD.IADD R70, R70, 0x1, -R0 ;  /* 0x000000014646a824 */ /* 0x000fe200078e0a00 */
[----:B------:R-:W-:Y:S01]  /*1330*/  ISETP.GE.AND P2, PT, R10, RZ, PT ;  /* 0x000000ff0a00720c */ /* 0x000fe20003f46270 */
[----:B------:R-:W-:Y:S01]  /*1340*/  IMAD R88, R0, R5, R88 ;  /* 0x0000000500587224 */ /* 0x000fe200078e0258 */
[C---:B------:R-:W-:Y:S01]  /*1350*/  LOP3.LUT R5, R2.reuse, 0x22, RZ, 0xfc, !PT ;  /* 0x0000002202057812 */ /* 0x040fe200078efcff */
[----:B------:R-:W-:Y:S01]  /*1360*/  IMAD.HI.U32 R4, R3, R86, RZ ;  /* 0x0000005603047227 */ /* 0x000fe200078e00ff */
[----:B------:R-:W-:-:S02]  /*1370*/  LOP3.LUT R10, R2, 0x24, RZ, 0xfc, !PT ;  /* 0x00000024020a7812 */ /* 0x000fc400078efcff */
[----:B------:R-:W-:Y:S01]  /*1380*/  IABS R92, R5 ;  /* 0x00000005005c7213 */ /* 0x000fe20000000000 */
[--C-:B------:R-:W-:Y:S01]  /*1390*/  @!P3 IMAD.IADD R68, R68, 0x1, -R0.reuse ;  /* 0x000000014444b824 */ /* 0x100fe200078e0a00 */
[----:B------:R-:W-:Y:S01]  /*13a0*/  ISETP.GT.U32.AND P3, PT, R0, R80, PT ;  /* 0x000000500000720c */ /* 0x000fe20003f64070 */
[--C-:B------:R-:W-:Y:S01]  /*13b0*/  @!P6 IMAD.IADD R82, R82, 0x1, -R0.reuse ;  /* 0x000000015252e824 */ /* 0x100fe200078e0a00 */
[----:B------:R-:W-:Y:S01]  /*13c0*/  IABS R90, R10 ;  /* 0x0000000a005a7213 */ /* 0x000fe20000000000 */
[----:B------:R-:W-:Y:S01]  /*13d0*/  @!P0 IMAD.IADD R78, R78, 0x1, -R0 ;  /* 0x000000014e4e8824 */ /* 0x000fe200078e0a00 */
[----:B------:R-:W-:Y:S01]  /*13e0*/  @!P5 IADD3 R76, -R76, RZ, RZ ;  /* 0x000000ff4c4cd210 */ /* 0x000fe20007ffe1ff */
[----:B------:R-:W-:Y:S01]  /*13f0*/  IMAD.MOV R9, RZ, RZ, -R4 ;  /* 0x000000ffff097224 */ /* 0x000fe200078e0a04 */
[C---:B------:R-:W-:Y:S01]  /*1400*/  ISETP.GT.U32.AND P6, PT, R0.reuse, R82, PT ;  /* 0x000000520000720c */ /* 0x040fe20003fc4070 */
[----:B------:R-:W-:Y:S01]  /*1410*/  @!P4 IMAD.MOV R68, RZ, RZ, -R68 ;  /* 0x000000ffff44c224 */ /* 0x000fe200078e0a44 */
[C---:B------:R-:W-:Y:S01]  /*1420*/  ISETP.GT.U32.AND P4, PT, R0.reuse, R78, PT ;  /* 0x0000004e0000720c */ /* 0x040fe20003f84070 */
[----:B------:R-:W-:Y:S01]  /*1430*/  IMAD R86, R0, R9, R86 ;  /* 0x0000000900567224 */ /* 0x000fe200078e0256 */
[----:B------:R-:W-:Y:S01]  /*1440*/  ISETP.GE.AND P5, PT, R16, RZ, PT ;  /* 0x000000ff1000720c */ /* 0x000fe20003fa6270 */
[----:B------:R-:W-:Y:S01]  /*1450*/  IMAD.HI.U32 R4, R3, R92, RZ ;  /* 0x0000005c03047227 */ /* 0x000fe200078e00ff */
[----:B------:R-:W-:-:S02]  /*1460*/  ISETP.GE.AND P0, PT, R13, RZ, PT ;  /* 0x000000ff0d00720c */ /* 0x000fc40003f06270 */
[----:B------:R-:W-:Y:S01]  /*1470*/  @!P3 IADD3 R80, R80, -R0, RZ ;  /* 0x800000005050b210 */ /* 0x000fe20007ffe0ff */
[----:B------:R-:W-:Y:S01]  /*1480*/  @!P2 IMAD.MOV R74, RZ, RZ, -R74 ;  /* 0x000000ffff4aa224 */ /* 0x000fe200078e0a4a */
[----:B------:R-:W-:Y:S01]  /*1490*/  ISETP.GT.U32.AND P2, PT, R0, R86, PT ;  /* 0x000000560000720c */ /* 0x000fe20003f44070 */
[----:B------:R-:W-:Y:S01]  /*14a0*/  @!P1 IMAD.MOV R70, RZ, RZ, -R70 ;  /* 0x000000ffff469224 */ /* 0x000fe200078e0a46 */
[----:B------:R-:W-:Y:S01]  /*14b0*/  IADD3 R9, -R4, RZ, RZ ;  /* 0x000000ff04097210 */ /* 0x000fe20007ffe1ff */
[--C-:B------:R-:W-:Y:S01]  /*14c0*/  @!P6 IMAD.IADD R82, R82, 0x1, -R0.reuse ;  /* 0x000000015252e824 */ /* 0x100fe200078e0a00 */
[----:B------:R-:W-:Y:S01]  /*14d0*/  ISETP.GT.U32.AND P1, PT, R0, R80, PT ;  /* 0x000000500000720c */ /* 0x000fe20003f24070 */
[----:B------:R-:W-:Y:S01]  /*14e0*/  @!P4 IMAD.IADD R78, R78, 0x1, -R0 ;  /* 0x000000014e4ec824 */ /* 0x000fe200078e0a00 */
[C---:B------:R-:W-:Y:S01]  /*14f0*/  ISETP.GT.U32.AND P4, PT, R0.reuse, R88, PT ;  /* 0x000000580000720c */ /* 0x040fe20003f84070 */
[----:B------:R-:W-:Y:S01]  /*1500*/  IMAD R92, R0, R9, R92 ;  /* 0x00000009005c7224 */ /* 0x000fe200078e025c */
[----:B------:R-:W-:Y:S01]  /*1510*/  @!P5 IADD3 R82, -R82, RZ, RZ ;  /* 0x000000ff5252d210 */ /* 0x000fe20007ffe1ff */
[----:B------:R-:W-:Y:S01]  /*1520*/  @!P0 IMAD.MOV R78, RZ, RZ, -R78 ;  /* 0x000000ffff4e8224 */ /* 0x000fe200078e0a4e */
[----:B------:R-:W-:-:S02]  /*1530*/  ISETP.GE.AND P3, PT, R14, RZ, PT ;  /* 0x000000ff0e00720c */ /* 0x000fc40003f66270 */
[----:B------:R-:W-:Y:S01]  /*1540*/  ISETP.GT.U32.AND P5, PT, R0, R92, PT ;  /* 0x0000005c0000720c */ /* 0x000fe20003fa4070 */
[--C-:B------:R-:W-:Y:S01]  /*1550*/  @!P2 IMAD.IADD R86, R86, 0x1, -R0.reuse ;  /* 0x000000015656a824 */ /* 0x100fe200078e0a00 */
[----:B------:R-:W-:Y:S02]  /*1560*/  LOP3.LUT R4, R2, 0x26, RZ, 0xfc, !PT ;  /* 0x0000002602047812 */ /* 0x000fe400078efcff */
[----:B------:R-:W-:Y:S01]  /*1570*/  ISETP.GE.AND P6, PT, R17, RZ, PT ;  /* 0x000000ff1100720c */ /* 0x000fe20003fc6270 */
[--C-:B------:R-:W-:Y:S01]  /*1580*/  @!P1 IMAD.IADD R80, R80, 0x1, -R0.reuse ;  /* 0x0000000150509824 */ /* 0x100fe200078e0a00 */
[----:B------:R-:W-:Y:S01]  /*1590*/  ISETP.GT.U32.AND P0, PT, R0, R86, PT ;  /* 0x000000560000720c */ /* 0x000fe20003f04070 */
[----:B------:R-:W-:Y:S01]  /*15a0*/  @!P4 IMAD.IADD R88, R88, 0x1, -R0 ;  /* 0x000000015858c824 */ /* 0x000fe200078e0a00 */
[----:B------:R-:W-:Y:S02]  /*15b0*/  IABS R96, R4 ;  /* 0x0000000400607213 */ /* 0x000fe40000000000 */
[----:B------:R-:W-:Y:S01]  /*15c0*/  ISETP.GE.AND P2, PT, R5, RZ, PT ;  /* 0x000000ff0500720c */ /* 0x000fe20003f46270 */
[----:B------:R-:W-:Y:S01]  /*15d0*/  @!P3 IMAD.MOV R80, RZ, RZ, -R80 ;  /* 0x000000ffff50b224 */ /* 0x000fe200078e0a50 */
[----:B------:R-:W-:Y:S01]  /*15e0*/  ISETP.GE.AND P3, PT, R10, RZ, PT ;  /* 0x000000ff0a00720c */ /* 0x000fe20003f66270 */
[----:B------:R-:W-:Y:S01]  /*15f0*/  @!P5 IMAD.IADD R92, R92, 0x1, -R0 ;  /* 0x000000015c5cd824 */ /* 0x000fe200078e0a00 */
[----:B------:R-:W-:Y:S01]  /*1600*/  LOP3.LUT R10, R2, 0x2a, RZ, 0xfc, !PT ;  /* 0x0000002a020a7812 */ /* 0x000fe200078efcff */
[----:B------:R-:W-:Y:S01]  /*1610*/  IMAD.HI.U32 R5, R3, R90, RZ ;  /* 0x0000005a03057227 */ /* 0x000fe200078e00ff */
[----:B------:R-:W-:-:S02]  /*1620*/  ISETP.GT.U32.AND P4, PT, R0, R88, PT ;  /* 0x000000580000720c */ /* 0x000fc40003f84070 */
[----:B------:R-:W-:Y:S01]  /*1630*/  ISETP.GT.U32.AND P5, PT, R0, R92, PT ;  /* 0x0000005c0000720c */ /* 0x000fe20003fa4070 */
[----:B------:R-:W-:Y:S01]  /*1640*/  @!P0 IMAD.IADD R86, R86, 0x1, -R0 ;  /* 0x0000000156568824 */ /* 0x000fe200078e0a00 */
[----:B------:R-:W-:Y:S01]  /*1650*/  IABS R98, R10 ;  /* 0x0000000a00627213 */ /* 0x000fe20000000000 */
[----:B------:R-:W-:Y:S01]  /*1660*/  IMAD.MOV R5, RZ, RZ, -R5 ;  /* 0x000000ffff057224 */ /* 0x000fe200078e0a05 */
[----:B------:R-:W-:Y:S01]  /*1670*/  ISETP.GE.AND P0, PT, R4, RZ, PT ;  /* 0x000000ff0400720c */ /* 0x000fe20003f06270 */
[----:B------:R-:W-:Y:S01]  /*1680*/  IMAD.HI.U32 R4, R3, R96, RZ ;  /* 0x0000006003047227 */ /* 0x000fe200078e00ff */
[----:B------:R-:W-:Y:S02]  /*1690*/  ISETP.GE.AND P1, PT, R11, RZ, PT ;  /* 0x000000ff0b00720c */ /* 0x000fe40003f26270 */
[C---:B------:R-:W-:Y:S01]  /*16a0*/  LOP3.LUT R13, R2.reuse, 0x30, RZ, 0xfc, !PT ;  /* 0x00000030020d7812 */ /* 0x040fe200078efcff */
[----:B------:R-:W-:Y:S01]  /*16b0*/  IMAD.HI.U32 R9, R3, R98, RZ ;  /* 0x0000006203097227 */ /* 0x000fe200078e00ff */
[----:B------:R-:W-:-:S02]  /*16c0*/  LOP3.LUT R12, R2, 0x2e, RZ, 0xfc, !PT ;  /* 0x0000002e020c7812 */ /* 0x000fc400078efcff */
[----:B------:R-:W-:Y:S01]  /*16d0*/  IABS R108, R13 ;  /* 0x0000000d006c7213 */ /* 0x000fe20000000000 */
[----:B------:R-:W-:Y:S01]  /*16e0*/  IMAD.MOV R11, RZ, RZ, -R4 ;  /* 0x000000ffff0b7224 */ /* 0x000fe200078e0a04 */
[----:B------:R-:W-:Y:S01]  /*16f0*/  @!P5 IADD3 R92, R92, -R0, RZ ;  /* 0x800000005c5cd210 */ /* 0x000fe20007ffe0ff */
[----:B------:R-:W-:Y:S01]  /*1700*/  IMAD.MOV R9, RZ, RZ, -R9 ;  /* 0x000000ffff097224 */ /* 0x000fe200078e0a09 */
[----:B------:R-:W-:Y:S01]  /*1710*/  LOP3.LUT R14, R2, 0x32, RZ, 0xfc, !PT ;  /* 0x00000032020e7812 */ /* 0x000fe200078efcff */
[----:B------:R-:W-:Y:S01]  /*1720*/  @!P4 IMAD.IADD R88, R88, 0x1, -R0 ;  /* 0x000000015858c824 */ /* 0x000fe200078e0a00 */
[----:B------:R-:W-:Y:S01]  /*1730*/  IABS R102, R12 ;  /* 0x0000000c00667213 */ /* 0x000fe20000000000 */
[----:B------:R-:W-:Y:S01]  /*1740*/  IMAD R90, R0, R5, R90 ;  /* 0x00000005005a7224 */ /* 0x000fe200078e025a */
[----:B------:R-:W-:Y:S01]  /*1750*/  LOP3.LUT R5, R2, 0x28, RZ, 0xfc, !PT ;  /* 0x0000002802057812 */ /* 0x000fe200078efcff */
[C---:B------:R-:W-:Y:S01]  /*1760*/  IMAD R96, R0.reuse, R11, R96 ;  /* 0x0000000b00607224 */ /* 0x040fe200078e0260 */
[----:B------:R-:W-:Y:S01]  /*1770*/  IABS R110, R14 ;  /* 0x0000000e006e7213 */ /* 0x000fe20000000000 */
[----:B------:R-:W-:Y:S01]  /*1780*/  IMAD R98, R0, R9, R98 ;  /* 0x0000000900627224 */ /* 0x000fe200078e0262 */
[----:B------:R-:W-:Y:S01]  /*1790*/  IABS R94, R5 ;  /* 0x00000005005e7213 */ /* 0x000fe20000000000 */
[----:B------:R-:W-:Y:S01]  /*17a0*/  @!P6 IMAD.MOV R88, RZ, RZ, -R88 ;  /* 0x000000ffff58e224 */ /* 0x000fe200078e0a58 */
[----:B------:R-:W-:Y:S01]  /*17b0*/  ISETP.GE.AND P6, PT, R10, RZ, PT ;  /* 0x000000ff0a00720c */ /* 0x000fe20003fc6270 */
[----:B------:R-:W-:Y:S01]  /*17c0*/  @!P2 IMAD.MOV R92, RZ, RZ, -R92 ;  /* 0x000000ffff5ca224 */ /* 0x000fe200078e0a5c */
[----:B------:R-:W-:Y:S01]  /*17d0*/  LOP3.LUT R10, R2, 0x2c, RZ, 0xfc, !PT ;  /* 0x0000002c020a7812 */ /* 0x000fe200078efcff */
[----:B------:R-:W-:Y:S01]  /*17e0*/  @!P1 IMAD.MOV R86, RZ, RZ, -R86 ;  /* 0x000000ffff569224 */ /* 0x000fe200078e0a56 */
[C---:B------:R-:W-:Y:S01]  /*17f0*/  ISETP.GT.U32.AND P5, PT, R0.reuse, R96, PT ;  /* 0x000000600000720c */ /* 0x040fe20003fa4070 */
[----:B------:R-:W-:Y:S01]  /*1800*/  IMAD.HI.U32 R9, R3, R110, RZ ;  /* 0x0000006e03097227 */ /* 0x000fe200078e00ff */
[----:B------:R-:W-:-:S02]  /*1810*/  ISETP.GT.U32.AND P2, PT, R0, R98, PT ;  /* 0x000000620000720c */ /* 0x000fc40003f44070 */
[----:B------:R-:W-:Y:S01]  /*1820*/  ISETP.GE.AND P1, PT, R5, RZ, PT ;  /* 0x000000ff0500720c */ /* 0x000fe20003f26270 */
[C---:B------:R-:W-:Y:S01]  /*1830*/  IMAD.HI.U32 R5, R3.reuse, R94, RZ ;  /* 0x0000005e03057227 */ /* 0x040fe200078e00ff */
[----:B------:R-:W-:Y:S02]  /*1840*/  IABS R100, R10 ;  /* 0x0000000a00647213 */ /* 0x000fe40000000000 */
[----:B------:R-:W-:Y:S01]  /*1850*/  ISETP.GT.U32.AND P4, PT, R0, R90, PT ;  /* 0x0000005a0000720c */ /* 0x000fe20003f84070 */
[----:B------:R-:W-:Y:S01]  /*1860*/  IMAD.MOV R5, RZ, RZ, -R5 ;  /* 0x000000ffff057224 */ /* 0x000fe200078e0a05 */
[C---:B------:R-:W-:Y:S01]  /*1870*/  LOP3.LUT R16, R2.reuse, 0x8e, RZ, 0xfc, !PT ;  /* 0x0000008e02107812 */ /* 0x040fe200078efcff */
[C---:B------:R-:W-:Y:S01]  /*1880*/  IMAD.HI.U32 R4, R3.reuse, R100, RZ ;  /* 0x0000006403047227 */ /* 0x040fe200078e00ff */
[----:B------:R-:W-:Y:S02]  /*1890*/  LOP3.LUT R17, R2, 0xae, RZ, 0xfc, !PT ;  /* 0x000000ae02117812 */ /* 0x000fe400078efcff */
[----:B------:R-:W-:Y:S01]  /*18a0*/  IABS R202, R16 ;  /* 0x0000001000ca7213 */ /* 0x000fe20000000000 */
[----:B------:R-:W-:Y:S01]  /*18b0*/  IMAD R94, R0, R5, R94 ;  /* 0x00000005005e7224 */ /* 0x000fe200078e025e */
[----:B------:R-:W-:Y:S01]  /*18c0*/  IADD3 R5, -R4, RZ, RZ ;  /* 0x000000ff04057210 */ /* 0x000fe20007ffe1ff */
[--C-:B------:R-:W-:Y:S01]  /*18d0*/  @!P5 IMAD.IADD R96, R96, 0x1, -R0.reuse ;  /* 0x000000016060d824 */ /* 0x100fe200078e0a00 */
[----:B------:R-:W-:Y:S01]  /*18e0*/  IABS R236, R17 ;  /* 0x0000001100ec7213 */ /* 0x000fe20000000000 */
[----:B------:R-:W-:Y:S01]  /*18f0*/  @!P2 IMAD.IADD R98, R98, 0x1, -R0 ;  /* 0x000000016262a824 */ /* 0x000fe200078e0a00 */
[----:B------:R-:W-:Y:S01]  /*1900*/  IABS R242, R45 ;  /* 0x0000002d00f27213 */ /* 0x000fe20000000000 */
[C---:B------:R-:W-:Y:S01]  /*1910*/  IMAD R100, R0.reuse, R5, R100 ;  /* 0x0000000500647224 */ /* 0x040fe200078e0264 */
[----:B------:R-:W-:Y:S01]  /*1920*/  ISETP.GT.U32.AND P5, PT, R0, R96, PT ;  /* 0x000000600000720c */ /* 0x000fe20003fa4070 */
[----:B------:R-:W-:Y:S01]  /*1930*/  IMAD.HI.U32 R5, R3, R108, RZ ;  /* 0x0000006c03057227 */ /* 0x000fe200078e00ff */
[----:B------:R-:W-:-:S02]  /*1940*/  @!P4 IADD3 R90, R90, -R0, RZ ;  /* 0x800000005a5ac210 */ /* 0x000fc40007ffe0ff */
[C---:B------:R-:W-:Y:S01]  /*1950*/  ISETP.GT.U32.AND P2, PT, R0.reuse, R98, PT ;  /* 0x000000620000720c */ /* 0x040fe20003f44070 */
[----:B------:R-:W-:Y:S01]  /*1960*/  IMAD.HI.U32 R4, R3, R102, RZ ;  /* 0x0000006603047227 */ /* 0x000fe200078e00ff */
[----:B------:R-:W-:Y:S02]  /*1970*/  ISETP.GT.U32.AND P4, PT, R0, R90, PT ;  /* 0x0000005a0000720c */ /* 0x000fe40003f84070 */
[----:B------:R-:W-:Y:S01]  /*1980*/  IADD3 R5, -R5, RZ, RZ ;  /* 0x000000ff05057210 */ /* 0x000fe20007ffe1ff */
[----:B------:R-:W-:Y:S01]  /*1990*/  IMAD.MOV R11, RZ, RZ, -R4 ;  /* 0x000000ffff0b7224 */ /* 0x000fe200078e0a04 */
[----:B------:R-:W-:Y:S01]  /*19a0*/  LOP3.LUT R23, R2, 0xfc, RZ, 0xfc, !PT ;  /* 0x000000fc02177812 */ /* 0x000fe200078efcff */
[----:B------:R-:W-:Y:S02]  /*19b0*/  IMAD.MOV R9, RZ, RZ, -R9 ;  /* 0x000000ffff097224 */ /* 0x000fe400078e0a09 */
[----:B------:R-:W-:Y:S01]  /*19c0*/  IMAD R108, R0, R5, R108 ;  /* 0x00000005006c7224 */ /* 0x000fe200078e026c */
[----:B------:R-:W-:Y:S01]  /*19d0*/  LOP3.LUT R5, R2, 0x34, RZ, 0xfc, !PT ;  /* 0x0000003402057812 */ /* 0x000fe200078efcff */
[----:B------:R-:W-:Y:S01]  /*19e0*/  @!P5 IMAD.IADD R96, R96, 0x1, -R0 ;  /* 0x000000016060d824 */ /* 0x000fe200078e0a00 */
[C---:B------:R-:W-:Y:S01]  /*19f0*/  ISETP.GT.U32.AND P5, PT, R0.reuse, R100, PT ;  /* 0x000000640000720c */ /* 0x040fe20003fa4070 */
[----:B------:R-:W-:Y:S01]  /*1a00*/  IMAD R102, R0, R11, R102 ;  /* 0x0000000b00667224 */ /* 0x000fe200078e0266 */
[----:B------:R-:W-:Y:S01]  /*1a10*/  @!P2 IADD3 R98, R98, -R0, RZ ;  /* 0x800000006262a210 */ /* 0x000fe20007ffe0ff */
[C---:B------:R-:W-:Y:S01]  /*1a20*/  IMAD R110, R0.reuse, R9, R110 ;  /* 0x00000009006e7224 */ /* 0x040fe200078e026e */
[C---:B------:R-:W-:Y:S01]  /*1a30*/  ISETP.GT.U32.AND P2, PT, R0.reuse, R108, PT ;  /* 0x0000006c0000720c */ /* 0x040fe20003f44070 */
[----:B------:R-:W-:Y:S01]  /*1a40*/  @!P0 IMAD.MOV R96, RZ, RZ, -R96 ;  /* 0x000000ffff608224 */ /* 0x000fe200078e0a60 */
[----:B------:R-:W-:Y:S01]  /*1a50*/  ISETP.GT.U32.AND P0, PT, R0, R102, PT ;  /* 0x000000660000720c */ /* 0x000fe20003f04070 */
[----:B------:R-:W-:Y:S01]  /*1a60*/  @!P4 IMAD.IADD R90, R90, 0x1, -R0 ;  /* 0x000000015a5ac824 */ /* 0x000fe200078e0a00 */
[C---:B------:R-:W-:Y:S01]  /*1a70*/  ISETP.GT.U32.AND P4, PT, R0.reuse, R94, PT ;  /* 0x0000005e0000720c */ /* 0x040fe20003f84070 */
[----:B------:R-:W-:Y:S01]  /*1a80*/  @!P6 IMAD.MOV R98, RZ, RZ, -R98 ;  /* 0x000000ffff62e224 */ /* 0x000fe200078e0a62 */
[----:B------:R-:W-:Y:S01]  /*1a90*/  ISETP.GT.U32.AND P6, PT, R0, R110, PT ;  /* 0x0000006e0000720c */ /* 0x000fe20003fc4070 */
[----:B------:R-:W-:Y:S01]  /*1aa0*/  @!P3 IMAD.MOV R90, RZ, RZ, -R90 ;  /* 0x000000ffff5ab224 */ /* 0x000fe200078e0a5a */
[----:B------:R-:W-:Y:S01]  /*1ab0*/  IABS R112, R5 ;  /* 0x0000000500707213 */ /* 0x000fe20000000000 */
[----:B------:R-:W-:Y:S01]  /*1ac0*/  @!P5 IMAD.IADD R100, R100, 0x1, -R0 ;  /* 0x000000016464d824 */ /* 0x000fe200078e0a00 */
[----:B------:R-:W-:-:S02]  /*1ad0*/  LOP3.LUT R9, R2, 0x36, RZ, 0xfc, !PT ;  /* 0x0000003602097812 */ /* 0x000fc400078efcff */
[----:B------:R-:W-:Y:S01]  /*1ae0*/  ISETP.GE.AND P3, PT, R10, RZ, PT ;  /* 0x000000ff0a00720c */ /* 0x000fe20003f66270 */
[----:B------:R-:W-:Y:S01]  /*1af0*/  IMAD.HI.U32 R4, R3, R112, RZ ;  /* 0x0000007003047227 */ /* 0x000fe200078e00ff */
[----:B------:R-:W-:Y:S02]  /*1b00*/  IABS R114, R9 ;  /* 0x0000000900727213 */ /* 0x000fe40000000000 */
[----:B------:R-:W-:Y:S01]  /*1b10*/  ISETP.GT.U32.AND P5, PT, R0, R100, PT ;  /* 0x000000640000720c */ /* 0x000fe20003fa4070 */
[--C-:B------:R-:W-:Y:S01]  /*1b20*/  @!P2 IMAD.IADD R108, R108, 0x1, -R0.reuse ;  /* 0x000000016c6ca824 */ /* 0x100fe200078e0a00 */
[----:B------:R-:W-:Y:S01]  /*1b30*/  LOP3.LUT R10, R2, 0x38, RZ, 0xfc, !PT ;  /* 0x00000038020a7812 */ /* 0x000fe200078efcff */
[--C-:B------:R-:W-:Y:S01]  /*1b40*/  @!P0 IMAD.IADD R102, R102, 0x1, -R0.reuse ;  /* 0x0000000166668824 */ /* 0x100fe200078e0a00 */
[----:B------:R-:W-:Y:S01]  /*1b50*/  ISETP.GE.AND P0, PT, R5, RZ, PT ;  /* 0x000000ff0500720c */ /* 0x000fe20003f06270 */
[--C-:B------:R-:W-:Y:S01]  /*1b60*/  @!P4 IMAD.IADD R94, R94, 0x1, -R0.reuse ;  /* 0x000000015e5ec824 */ /* 0x100fe200078e0a00 */
[----:B------:R-:W-:Y:S01]  /*1b70*/  IADD3 R5, -R4, RZ, RZ ;  /* 0x000000ff04057210 */ /* 0x000fe20007ffe1ff */
[----:B------:R-:W-:Y:S01]  /*1b80*/  @!P6 IMAD.IADD R110, R110, 0x1, -R0 ;  /* 0x000000016e6ee824 */ /* 0x000fe200078e0a00 */
[C---:B------:R-:W-:Y:S01]  /*1b90*/  ISETP.GT.U32.AND P6, PT, R0.reuse, R108, PT ;  /* 0x0000006c0000720c */ /* 0x040fe20003fc4070 */
[----:B------:R-:W-:Y:S01]  /*1ba0*/  IMAD.HI.U32 R4, R3, R114, RZ ;  /* 0x0000007203047227 */ /* 0x000fe200078e00ff */
[----:B------:R-:W-:-:S02]  /*1bb0*/  ISETP.GT.U32.AND P4, PT, R0, R94, PT ;  /* 0x0000005e0000720c */ /* 0x000fc40003f84070 */
[----:B------:R-:W-:Y:S01]  /*1bc0*/  IABS R116, R10 ;  /* 0x0000000a00747213 */ /* 0x000fe20000000000 */
[C---:B------:R-:W-:Y:S01]  /*1bd0*/  IMAD R112, R0.reuse, R5, R112 ;  /* 0x0000000500707224 */ /* 0x040fe200078e0270 */
[----:B------:R-:W-:Y:S01]  /*1be0*/  ISETP.GT.U32.AND P2, PT, R0, R102, PT ;  /* 0x000000660000720c */ /* 0x000fe20003f44070 */
[----:B------:R-:W-:Y:S01]  /*1bf0*/  IMAD.MOV R5, RZ, RZ, -R4 ;  /* 0x000000ffff057224 */ /* 0x000fe200078e0a04 */
[----:B------:R-:W-:Y:S01]  /*1c00*/  IABS R21, R23 ;  /* 0x0000001700157213 */ /* 0x000fe20000000000 */
[----:B------:R-:W-:Y:S01]  /*1c10*/  @!P5 IMAD.IADD R100, R100, 0x1, -R0 ;  /* 0x000000016464d824 */ /* 0x000fe200078e0a00 */
[----:B------:R-:W-:Y:S01]  /*1c20*/  ISETP.GE.AND P5, PT, R14, RZ, PT ;  /* 0x000000ff0e00720c */ /* 0x000fe20003fa6270 */
[----:B------:R-:W-:Y:S01]  /*1c30*/  IMAD R114, R0, R5, R114 ;  /* 0x0000000500727224 */ /* 0x000fe200078e0272 */
[----:B------:R-:W-:Y:S01]  /*1c40*/  LOP3.LUT R14, R2, 0x56, RZ, 0xfc, !PT ;  /* 0x00000056020e7812 */ /* 0x000fe200078efcff */
[--C-:B------:R-:W-:Y:S02]  /*1c50*/  @!P6 IMAD.IADD R108, R108, 0x1, -R0.reuse ;  /* 0x000000016c6ce824 */ /* 0x100fe400078e0a00 */
[----:B------:R-:W-:Y:S01]  /*1c60*/  @!P4 IMAD.IADD R94, R94, 0x1, -R0 ;  /* 0x000000015e5ec824 */ /* 0x000fe200078e0a00 */
[----:B------:R-:W-:Y:S01]  /*1c70*/  ISETP.GT.U32.AND P6, PT, R0, R114, PT ;  /* 0x000000720000720c */ /* 0x000fe20003fc4070 */
[----:B------:R-:W-:Y:S01]  /*1c80*/  @!P3 IMAD.MOV R100, RZ, RZ, -R100 ;  /* 0x000000ffff64b224 */ /* 0x000fe200078e0a64 */
[----:B------:R-:W-:Y:S01]  /*1c90*/  ISETP.GE.AND P4, PT, R12, RZ, PT ;  /* 0x000000ff0c00720c */ /* 0x000fe20003f86270 */
[----:B------:R-:W-:Y:S01]  /*1ca0*/  @!P1 IMAD.MOV R94, RZ, RZ, -R94 ;  /* 0x000000ffff5e9224 */ /* 0x000fe200078e0a5e */
[----:B------:R-:W-:Y:S01]  /*1cb0*/  LOP3.LUT R12, R2, 0x3a, RZ, 0xfc, !PT ;  /* 0x0000003a020c7812 */ /* 0x000fe200078efcff */
[----:B------:R-:W-:Y:S01]  /*1cc0*/  IMAD.HI.U32 R4, R3, R116, RZ ;  /* 0x0000007403047227 */ /* 0x000fe200078e00ff */
[----:B------:R-:W-:-:S02]  /*1cd0*/  ISETP.GT.U32.AND P3, PT, R0, R110, PT ;  /* 0x0000006e0000720c */ /* 0x000fc40003f64070 */
[----:B------:R-:W-:Y:S01]  /*1ce0*/  IABS R118, R12 ;  /* 0x0000000c00767213 */ /* 0x000fe20000000000 */
[----:B------:R-:W-:Y:S01]  /*1cf0*/  IMAD.MOV R11, RZ, RZ, -R4 ;  /* 0x000000ffff0b7224 */ /* 0x000fe200078e0a04 */
[----:B------:R-:W-:Y:S02]  /*1d00*/  ISETP.GE.AND P1, PT, R13, RZ, PT ;  /* 0x000000ff0d00720c */ /* 0x000fe40003f26270 */
[----:B------:R-:W-:Y:S01]  /*1d10*/  LOP3.LUT R13, R2, 0x3c, RZ, 0xfc, !PT ;  /* 0x0000003c020d7812 */ /* 0x000fe200078efcff */
[----:B------:R-:W-:Y:S01]  /*1d20*/  IMAD.HI.U32 R5, R3, R118, RZ ;  /* 0x0000007603057227 */ /* 0x000fe200078e00ff */
[----:B------:R-:W-:Y:S02]  /*1d30*/  @!P2 IADD3 R102, R102, -R0, RZ ;  /* 0x800000006666a210 */ /* 0x000fe40007ffe0ff */
[----:B------:R-:W-:Y:S01]  /*1d40*/  IABS R120, R13 ;  /* 0x0000000d00787213 */ /* 0x000fe20000000000 */
[--C-:B------:R-:W-:Y:S01]  /*1d50*/  @!P6 IMAD.IADD R114, R114, 0x1, -R0.reuse ;  /* 0x000000017272e824 */ /* 0x100fe200078e0a00 */
[----:B------:R-:W-:Y:S01]  /*1d60*/  IADD3 R5, -R5, RZ, RZ ;  /* 0x000000ff05057210 */ /* 0x000fe20007ffe1ff */
[----:B------:R-:W-:Y:S01]  /*1d70*/  @!P3 IMAD.IADD R110, R110, 0x1, -R0 ;  /* 0x000000016e6eb824 */ /* 0x000fe200078e0a00 */
[----:B------:R-:W-:Y:S01]  /*1d80*/  ISETP.GE.AND P3, PT, R9, RZ, PT ;  /* 0x000000ff0900720c */ /* 0x000fe20003f66270 */
[----:B------:R-:W-:Y:S01]  /*1d90*/  IMAD.HI.U32 R9, R3, R120, RZ ;  /* 0x0000007803097227 */ /* 0x000fe200078e00ff */
[----:B------:R-:W-:-:S02]  /*1da0*/  ISETP.GT.U32.AND P6, PT, R0, R114, PT ;  /* 0x000000720000720c */ /* 0x000fc40003fc4070 */
[C---:B------:R-:W-:Y:S01]  /*1db0*/  ISETP.GT.U32.AND P2, PT, R0.reuse, R112, PT ;  /* 0x000000700000720c */ /* 0x040fe20003f44070 */
[----:B------:R-:W-:Y:S01]  /*1dc0*/  IMAD R116, R0, R11, R116 ;  /* 0x0000000b00747224 */ /* 0x000fe200078e0274 */
[----:B------:R-:W-:Y:S01]  /*1dd0*/  @!P5 IADD3 R110, -R110, RZ, RZ ;  /* 0x000000ff6e6ed210 */ /* 0x000fe20007ffe1ff */
[----:B------:R-:W-:Y:S01]  /*1de0*/  IMAD.MOV R9, RZ, RZ, -R9 ;  /* 0x000000ffff097224 */ /* 0x000fe200078e0a09 */
[----:B------:R-:W-:Y:S01]  /*1df0*/  LOP3.LUT R11, R2, 0x42, RZ, 0xfc, !PT ;  /* 0x00000042020b7812 */ /* 0x000fe200078efcff */
[C---:B------:R-:W-:Y:S01]  /*1e00*/  IMAD R118, R0.reuse, R5, R118 ;  /* 0x0000000500767224 */ /* 0x040fe200078e0276 */
[----:B------:R-:W-:Y:S01]  /*1e10*/  IABS R146, R14 ;  /* 0x0000000e00927213 */ /* 0x000fe20000000000 */
[----:B------:R-:W-:Y:S01]  /*1e20*/  @!P1 IMAD.MOV R108, RZ, RZ, -R108 ;  /* 0x000000ffff6c9224 */ /* 0x000fe200078e0a6c */
[C---:B------:R-:W-:Y:S01]  /*1e30*/  ISETP.GT.U32.AND P1, PT, R0.reuse, R116, PT ;  /* 0x000000740000720c */ /* 0x040fe20003f24070 */
[C---:B------:R-:W-:Y:S01]  /*1e40*/  IMAD R120, R0.reuse, R9, R120 ;  /* 0x0000000900787224 */ /* 0x040fe200078e0278 */
[----:B------:R-:W-:Y:S01]  /*1e50*/  ISETP.GT.U32.AND P5, PT, R0, R118, PT ;  /* 0x000000760000720c */ /* 0x000fe20003fa4070 */
[--C-:B------:R-:W-:Y:S01]  /*1e60*/  @!P6 IMAD.IADD R114, R114, 0x1, -R0.reuse ;  /* 0x000000017272e824 */ /* 0x100fe200078e0a00 */
[----:B------:R-:W-:Y:S01]  /*1e70*/  LOP3.LUT R9, R2, 0x3e, RZ, 0xfc, !PT ;  /* 0x0000003e02097812 */ /* 0x000fe200078efcff */
[----:B------:R-:W-:Y:S01]  /*1e80*/  @!P2 IMAD.IADD R112, R112, 0x1, -R0 ;  /* 0x000000017070a824 */ /* 0x000fe200078e0a00 */
[----:B------:R-:W-:Y:S01]  /*1e90*/  ISETP.GT.U32.AND P6, PT, R0, R120, PT ;  /* 0x000000780000720c */ /* 0x000fe20003fc4070 */
[----:B------:R-:W-:Y:S01]  /*1ea0*/  @!P4 IMAD.MOV R102, RZ, RZ, -R102 ;  /* 0x000000ffff66c224 */ /* 0x000fe200078e0a66 */
[----:B------:R-:W-:Y:S01]  /*1eb0*/  IABS R124, R9 ;  /* 0x00000009007c7213 */ /* 0x000fe20000000000 */
[----:B------:R-:W-:Y:S01]  /*1ec0*/  @!P3 IMAD.MOV R114, RZ, RZ, -R114 ;  /* 0x000000ffff72b224 */ /* 0x000fe200078e0a72 */
[----:B------:R-:W-:-:S02]  /*1ed0*/  ISETP.GE.AND P2, PT, R10, RZ, PT ;  /* 0x000000ff0a00720c */ /* 0x000fc40003f46270 */
[----:B------:R-:W-:Y:S01]  /*1ee0*/  LOP3.LUT R10, R2, 0x40, RZ, 0xfc, !PT ;  /* 0x00000040020a7812 */ /* 0x000fe200078efcff */
[--C-:B------:R-:W-:Y:S01]  /*1ef0*/  @!P1 IMAD.IADD R116, R116, 0x1, -R0.reuse ;  /* 0x0000000174749824 */ /* 0x100fe200078e0a00 */
[----:B------:R-:W-:Y:S01]  /*1f00*/  ISETP.GT.U32.AND P4, PT, R0, R112, PT ;  /* 0x000000700000720c */ /* 0x000fe20003f84070 */
[C---:B------:R-:W-:Y:S01]  /*1f10*/  IMAD.HI.U32 R4, R3.reuse, R124, RZ ;  /* 0x0000007c03047227 */ /* 0x040fe200078e00ff */
[----:B------:R-:W-:Y:S02]  /*1f20*/  IABS R122, R10 ;  /* 0x0000000a007a7213 */ /* 0x000fe40000000000 */
[----:B------:R-:W-:Y:S01]  /*1f30*/  IABS R126, R11 ;  /* 0x0000000b007e7213 */ /* 0x000fe20000000000 */
[--C-:B------:R-:W-:Y:S01]  /*1f40*/  @!P5 IMAD.IADD R118, R118, 0x1, -R0.reuse ;  /* 0x000000017676d824 */ /* 0x100fe200078e0a00 */
[----:B------:R-:W-:Y:S01]  /*1f50*/  ISETP.GT.U32.AND P5, PT, R0, R116, PT ;  /* 0x000000740000720c */ /* 0x000fe20003fa4070 */
[----:B------:R-:W-:Y:S01]  /*1f60*/  @!P6 IMAD.IADD R120, R120, 0x1, -R0 ;  /* 0x000000017878e824 */ /* 0x000fe200078e0a00 */
[----:B------:R-:W-:Y:S01]  /*1f70*/  IADD3 R5, -R4, RZ, RZ ;  /* 0x000000ff04057210 */ /* 0x000fe20007ffe1ff */
[----:B------:R-:W-:Y:S01]  /*1f80*/  IMAD.HI.U32 R4, R3, R122, RZ ;  /* 0x0000007a03047227 */ /* 0x000fe200078e00ff */
[----:B------:R-:W-:-:S02]  /*1f90*/  ISETP.GT.U32.AND P6, PT, R0, R118, PT ;  /* 0x000000760000720c */ /* 0x000fc40003fc4070 */
[----:B------:R-:W-:Y:S01]  /*1fa0*/  ISETP.GE.AND P1, PT, R13, RZ, PT ;  /* 0x000000ff0d00720c */ /* 0x000fe20003f26270 */
[----:B------:R-:W-:Y:S01]  /*1fb0*/  IMAD R124, R0, R5, R124 ;  /* 0x00000005007c7224 */ /* 0x000fe200078e027c */
[----:B------:R-:W-:Y:S01]  /*1fc0*/  LOP3.LUT R13, R2, 0x46, RZ, 0xfc, !PT ;  /* 0x00000046020d7812 */ /* 0x000fe200078efcff */
[----:B------:R-:W-:Y:S02]  /*1fd0*/  IMAD.MOV R5, RZ, RZ, -R4 ;  /* 0x000000ffff057224 */ /* 0x000fe400078e0a04 */
[--C-:B------:R-:W-:Y:S01]  /*1fe0*/  @!P4 IMAD.IADD R112, R112, 0x1, -R0.reuse ;  /* 0x000000017070c824 */ /* 0x100fe200078e0a00 */
[----:B------:R-:W-:Y:S01]  /*1ff0*/  ISETP.GE.AND P4, PT, R12, RZ, PT ;  /* 0x000000ff0c00720c */ /* 0x000fe20003f86270 */
[----:B------:R-:W-:Y:S01]  /*2000*/  @!P5 IMAD.IADD R116, R116, 0x1, -R0 ;  /* 0x000000017474d824 */ /* 0x000fe200078e0a00 */
[C---:B------:R-:W-:Y:S01]  /*2010*/  ISETP.GT.U32.AND P5, PT, R0.reuse, R124, PT ;  /* 0x0000007c0000720c */ /* 0x040fe20003fa4070 */
[----:B------:R-:W-:Y:S01]  /*2020*/  IMAD R122, R0, R5, R122 ;  /* 0x00000005007a7224 */ /* 0x000fe200078e027a */
[----:B------:R-:W-:Y:S01]  /*2030*/  LOP3.LUT R12, R2, 0x44, RZ, 0xfc, !PT ;  /* 0x00000044020c7812 */ /* 0x000fe200078efcff */
[----:B------:R-:W-:Y:S01]  /*2040*/  IMAD.HI.U32 R4, R3, R126, RZ ;  /* 0x0000007e03047227 */ /* 0x000fe200078e00ff */
[----:B------:R-:W-:-:S02]  /*2050*/  @!P6 IADD3 R118, R118, -R0, RZ ;  /* 0x800000007676e210 */ /* 0x000fc40007ffe0ff */
[C---:B------:R-:W-:Y:S01]  /*2060*/  ISETP.GT.U32.AND P6, PT, R0.reuse, R122, PT ;  /* 0x0000007a0000720c */ /* 0x040fe20003fc4070 */
[----:B------:R-:W-:Y:S01]  /*2070*/  IMAD.MOV R5, RZ, RZ, -R4 ;  /* 0x000000ffff057224 */ /* 0x000fe200078e0a04 */
[----:B------:R-:W-:Y:S01]  /*2080*/  IABS R128, R12 ;  /* 0x0000000c00807213 */ /* 0x000fe20000000000 */
[----:B------:R-:W-:Y:S01]  /*2090*/  @!P0 IMAD.MOV R112, RZ, RZ, -R112 ;  /* 0x000000ffff708224 */ /* 0x000fe200078e0a70 */
[C---:B------:R-:W-:Y:S01]  /*20a0*/  ISETP.GT.U32.AND P0, PT, R0.reuse, R120, PT ;  /* 0x000000780000720c */ /* 0x040fe20003f04070 */
[----:B------:R-:W-:Y:S01]  /*20b0*/  IMAD R126, R0, R5, R126 ;  /* 0x00000005007e7224 */ /* 0x000fe200078e027e */
[----:B------:R-:W-:Y:S01]  /*20c0*/  IABS R130, R13 ;  /* 0x0000000d00827213 */ /* 0x000fe20000000000 */
[----:B------:R-:W-:Y:S01]  /*20d0*/  @!P5 IMAD.IADD R124, R124, 0x1, -R0 ;  /* 0x000000017c7cd824 */ /* 0x000fe200078e0a00 */
[----:B------:R-:W-:Y:S01]  /*20e0*/  ISETP.GE.AND P5, PT, R10, RZ, PT ;  /* 0x000000ff0a00720c */ /* 0x000fe20003fa6270 */
[----:B------:R-:W-:Y:S01]  /*20f0*/  IMAD.HI.U32 R4, R3, R128, RZ ;  /* 0x0000008003047227 */ /* 0x000fe200078e00ff */
[----:B------:R-:W-:-:S02]  /*2100*/  ISETP.GT.U32.AND P3, PT, R0, R126, PT ;  /* 0x0000007e0000720c */ /* 0x000fc40003f64070 */
[----:B------:R-:W-:Y:S01]  /*2110*/  LOP3.LUT R10, R2, 0x4c, RZ, 0xfc, !PT ;  /* 0x0000004c020a7812 */ /* 0x000fe200078efcff */
[----:B------:R-:W-:Y:S01]  /*2120*/  IMAD.MOV R5, RZ, RZ, -R4 ;  /* 0x000000ffff057224 */ /* 0x000fe200078e0a04 */
[----:B------:R-:W-:Y:S01]  /*2130*/  @!P6 IADD3 R122, R122, -R0, RZ ;  /* 0x800000007a7ae210 */ /* 0x000fe20007ffe0ff */
[----:B------:R-:W-:Y:S01]  /*2140*/  @!P2 IMAD.MOV R116, RZ, RZ, -R116 ;  /* 0x000000ffff74a224 */ /* 0x000fe200078e0a74 */
[C---:B------:R-:W-:Y:S01]  /*2150*/  ISETP.GT.U32.AND P6, PT, R0.reuse, R124, PT ;  /* 0x0000007c0000720c */ /* 0x040fe20003fc4070 */
[C---:B------:R-:W-:Y:S01]  /*2160*/  IMAD R128, R0.reuse, R5, R128 ;  /* 0x0000000500807224 */ /* 0x040fe200078e0280 */
[----:B------:R-:W-:Y:S01]  /*2170*/  ISETP.GT.U32.AND P2, PT, R0, R122, PT ;  /* 0x0000007a0000720c */ /* 0x000fe20003f44070 */
[----:B------:R-:W-:Y:S01]  /*2180*/  @!P0 IMAD.IADD R120, R120, 0x1, -R0 ;  /* 0x0000000178788824 */ /* 0x000fe200078e0a00 */
[----:B------:R-:W-:Y:S01]  /*2190*/  ISETP.GE.AND P0, PT, R9, RZ, PT ;  /* 0x000000ff0900720c */ /* 0x000fe20003f06270 */
[----:B------:R-:W-:Y:S01]  /*21a0*/  IMAD.HI.U32 R4, R3, R130, RZ ;  /* 0x0000008203047227 */ /* 0x000fe200078e00ff */
[----:B------:R-:W-:-:S02]  /*21b0*/  LOP3.LUT R9, R2, 0x48, RZ, 0xfc, !PT ;  /* 0x0000004802097812 */ /* 0x000fc400078efcff */
[----:B------:R-:W-:Y:S01]  /*21c0*/  IABS R136, R10 ;  /* 0x0000000a00887213 */ /* 0x000fe20000000000 */
[----:B------:R-:W-:Y:S01]  /*21d0*/  @!P3 IMAD.IADD R126, R126, 0x1, -R0 ;  /* 0x000000017e7eb824 */ /* 0x000fe200078e0a00 */
[----:B------:R-:W-:Y:S01]  /*21e0*/  IABS R132, R9 ;  /* 0x0000000900847213 */ /* 0x000fe20000000000 */
[----:B------:R-:W-:Y:S01]  /*21f0*/  @!P4 IMAD.MOV R118, RZ, RZ, -R118 ;  /* 0x000000ffff76c224 */ /* 0x000fe200078e0a76 */
[----:B------:R-:W-:Y:S01]  /*2200*/  IADD3 R5, -R4, RZ, RZ ;  /* 0x000000ff04057210 */ /* 0x000fe20007ffe1ff */
[----:B------:R-:W-:Y:S01]  /*2210*/  @!P6 IMAD.IADD R124, R124, 0x1, -R0 ;  /* 0x000000017c7ce824 */ /* 0x000fe200078e0a00 */
[----:B------:R-:W-:Y:S01]  /*2220*/  ISETP.GT.U32.AND P6, PT, R0, R128, PT ;  /* 0x000000800000720c */ /* 0x000fe20003fc4070 */
[----:B------:R-:W-:Y:S01]  /*2230*/  IMAD.HI.U32 R4, R3, R132, RZ ;  /* 0x0000008403047227 */ /* 0x000fe200078e00ff */
[----:B------:R-:W-:Y:S02]  /*2240*/  ISETP.GE.AND P3, PT, R9, RZ, PT ;  /* 0x000000ff0900720c */ /* 0x000fe40003f66270 */
[----:B------:R-:W-:Y:S01]  /*2250*/  @!P0 IADD3 R124, -R124, RZ, RZ ;  /* 0x000000ff7c7c8210 */ /* 0x000fe20007ffe1ff */
[----:B------:R-:W-:Y:S01]  /*2260*/  IMAD R130, R0, R5, R130 ;  /* 0x0000000500827224 */ /* 0x000fe200078e0282 */
[----:B------:R-:W-:Y:S01]  /*2270*/  LOP3.LUT R9, R2, 0x4a, RZ, 0xfc, !PT ;  /* 0x0000004a02097812 */ /* 0x000fe200078efcff */
[----:B------:R-:W-:Y:S01]  /*2280*/  @!P2 IMAD.IADD R122, R122, 0x1, -R0 ;  /* 0x000000017a7aa824 */ /* 0x000fe200078e0a00 */
[----:B------:R-:W-:Y:S01]  /*2290*/  ISETP.GE.AND P4, PT, R11, RZ, PT ;  /* 0x000000ff0b00720c */ /* 0x000fe20003f86270 */
[----:B------:R-:W-:Y:S01]  /*22a0*/  IMAD.MOV R5, RZ, RZ, -R4 ;  /* 0x000000ffff057224 */ /* 0x000fe200078e0a04 */
[----:B------:R-:W-:Y:S01]  /*22b0*/  IABS R134, R9 ;  /* 0x0000000900867213 */ /* 0x000fe20000000000 */
[----:B------:R-:W-:Y:S01]  /*22c0*/  @!P5 IMAD.MOV R122, RZ, RZ, -R122 ;  /* 0x000000ffff7ad224 */ /* 0x000fe200078e0a7a */
[----:B------:R-:W-:Y:S01]  /*22d0*/  ISETP.GT.U32.AND P5, PT, R0, R130, PT ;  /* 0x000000820000720c */ /* 0x000fe20003fa4070 */
[----:B------:R-:W-:Y:S01]  /*22e0*/  @!P6 IMAD.IADD R128, R128, 0x1, -R0 ;  /* 0x000000018080e824 */ /* 0x000fe200078e0a00 */
[C---:B------:R-:W-:Y:S01]  /*22f0*/  ISETP.GT.U32.AND P6, PT, R0.reuse, R126, PT ;  /* 0x0000007e0000720c */ /* 0x040fe20003fc4070 */
[----:B------:R-:W-:Y:S01]  /*2300*/  IMAD R132, R0, R5, R132 ;  /* 0x0000000500847224 */ /* 0x000fe200078e0284 */
[----:B------:R-:W-:Y:S01]  /*2310*/  LOP3.LUT R11, R2, 0x4e, RZ, 0xfc, !PT ;  /* 0x0000004e020b7812 */ /* 0x000fe200078efcff */
[----:B------:R-:W-:Y:S01]  /*2320*/  IMAD.HI.U32 R4, R3, R134, RZ ;  /* 0x0000008603047227 */ /* 0x000fe200078e00ff */
[----:B------:R-:W-:-:S02]  /*2330*/  ISETP.GT.U32.AND P0, PT, R0, R128, PT ;  /* 0x000000800000720c */ /* 0x000fc40003f04070 */
[----:B------:R-:W-:Y:S01]  /*2340*/  IABS R138, R11 ;  /* 0x0000000b008a7213 */ /* 0x000fe20000000000 */
[----:B------:R-:W-:Y:S01]  /*2350*/  IMAD.HI.U32 R5, R3, R136, RZ ;  /* 0x0000008803057227 */ /* 0x000fe200078e00ff */
[----:B------:R-:W-:Y:S02]  /*2360*/  ISETP.GE.AND P2, PT, R13, RZ, PT ;  /* 0x000000ff0d00720c */ /* 0x000fe40003f46270 */
[----:B------:R-:W-:Y:S01]  /*2370*/  LOP3.LUT R13, R2, 0x54, RZ, 0xfc, !PT ;  /* 0x00000054020d7812 */ /* 0x000fe200078efcff */
[--C-:B------:R-:W-:Y:S01]  /*2380*/  @!P5 IMAD.IADD R130, R130, 0x1, -R0.reuse ;  /* 0x000000018282d824 */ /* 0x100fe200078e0a00 */
[----:B------:R-:W-:Y:S01]  /*2390*/  ISETP.GE.AND P5, PT, R10, RZ, PT ;  /* 0x000000ff0a00720c */ /* 0x000fe20003fa6270 */
[----:B------:R-:W-:Y:S01]  /*23a0*/  @!P6 IMAD.IADD R126, R126, 0x1, -R0 ;  /* 0x000000017e7ee824 */ /* 0x000fe200078e0a00 */
[----:B------:R-:W-:Y:S01]  /*23b0*/  ISETP.GT.U32.AND P6, PT, R0, R132, PT ;  /* 0x000000840000720c */ /* 0x000fe20003fc4070 */
[----:B------:R-:W-:Y:S01]  /*23c0*/  @!P1 IMAD.MOV R120, RZ, RZ, -R120 ;  /* 0x000000ffff789224 */ /* 0x000fe200078e0a78 */
[----:B------:R-:W-:Y:S01]  /*23d0*/  ISETP.GE.AND P1, PT, R12, RZ, PT ;  /* 0x000000ff0c00720c */ /* 0x000fe20003f26270 */
[----:B------:R-:W-:Y:S01]  /*23e0*/  @!P0 IMAD.IADD R128, R128, 0x1, -R0 ;  /* 0x0000000180808824 */ /* 0x000fe200078e0a00 */
[----:B------:R-:W-:Y:S01]  /*23f0*/  ISETP.GE.AND P0, PT, R9, RZ, PT ;  /* 0x000000ff0900720c */ /* 0x000fe20003f06270 */
[----:B------:R-:W-:Y:S01]  /*2400*/  IMAD.MOV R5, RZ, RZ, -R5 ;  /* 0x000000ffff057224 */ /* 0x000fe200078e0a05 */
[----:B------:R-:W-:Y:S01]  /*2410*/  IADD3 R9, -R4, RZ, RZ ;  /* 0x000000ff04097210 */ /* 0x000fe20007ffe1ff */
[----:B------:R-:W-:Y:S01]  /*2420*/  IMAD.HI.U32 R4, R3, R138, RZ ;  /* 0x0000008a03047227 */ /* 0x000fe200078e00ff */
[----:B------:R-:W-:-:S02]  /*2430*/  @!P4 IADD3 R126, -R126, RZ, RZ ;  /* 0x000000ff7e7ec210 */ /* 0x000fc40007ffe1ff */
[----:B------:R-:W-:Y:S01]  /*2440*/  LOP3.LUT R12, R2, 0x52, RZ, 0xfc, !PT ;  /* 0x00000052020c7812 */ /* 0x000fe200078efcff */
[----:B------:R-:W-:Y:S01]  /*2450*/  IMAD R134, R0, R9, R134 ;  /* 0x0000000900867224 */ /* 0x000fe200078e0286 */
[----:B------:R-:W-:Y:S01]  /*2460*/  LOP3.LUT R10, R2, 0x50, RZ, 0xfc, !PT ;  /* 0x00000050020a7812 */ /* 0x000fe200078efcff */
[----:B------:R-:W-:Y:S01]  /*2470*/  @!P6 IMAD.IADD R132, R132, 0x1, -R0 ;  /* 0x000000018484e824 */ /* 0x000fe200078e0a00 */
[C---:B------:R-:W-:Y:S01]  /*2480*/  ISETP.GT.U32.AND P6, PT, R0.reuse, R130, PT ;  /* 0x000000820000720c */ /* 0x040fe20003fc4070 */
[----:B------:R-:W-:Y:S01]  /*2490*/  IMAD.MOV R9, RZ, RZ, -R4 ;  /* 0x000000ffff097224 */ /* 0x000fe200078e0a04 */
[----:B------:R-:W-:Y:S01]  /*24a0*/  IABS R142, R12 ;  /* 0x0000000c008e7213 */ /* 0x000fe20000000000 */
[C---:B------:R-:W-:Y:S01]  /*24b0*/  IMAD R136, R0.reuse, R5, R136 ;  /* 0x0000000500887224 */ /* 0x040fe200078e0288 */
[C---:B------:R-:W-:Y:S01]  /*24c0*/  ISETP.GT.U32.AND P4, PT, R0.reuse, R132, PT ;  /* 0x000000840000720c */ /* 0x040fe20003f84070 */
[C---:B------:R-:W-:Y:S01]  /*24d0*/  IMAD R138, R0.reuse, R9, R138 ;  /* 0x00000009008a7224 */ /* 0x040fe200078e028a */
[----:B------:R-:W-:Y:S01]  /*24e0*/  IABS R140, R10 ;  /* 0x0000000a008c7213 */ /* 0x000fe20000000000 */
[----:B------:R-:W-:Y:S01]  /*24f0*/  @!P1 IMAD.MOV R128, RZ, RZ, -R128 ;  /* 0x000000ffff809224 */ /* 0x000fe200078e0a80 */
[----:B------:R-:W-:Y:S01]  /*2500*/  ISETP.GT.U32.AND P1, PT, R0, R134, PT ;  /* 0x000000860000720c */ /* 0x000fe20003f24070 */
[----:B------:R-:W-:Y:S01]  /*2510*/  IMAD.HI.U32 R5, R3, R142, RZ ;  /* 0x0000008e03057227 */ /* 0x000fe200078e00ff */
[----:B------:R-:W-:-:S03]  /*2520*/  IABS R144, R13 ;  /* 0x0000000d00907213 */ /* 0x000fc60000000000 */
[----:B------:R-:W-:Y:S01]  /*2530*/  @!P6 IMAD.IADD R130, R130, 0x1, -R0 ;  /* 0x000000018282e824 */ /* 0x000fe200078e0a00 */
[----:B------:R-:W-:Y:S01]  /*2540*/  ISETP.GT.U32.AND P6, PT, R0, R136, PT ;  /* 0x000000880000720c */ /* 0x000fe20003fc4070 */
[----:B------:R-:W-:-:S04]  /*2550*/  IMAD.HI.U32 R4, R3, R140, RZ ;  /* 0x0000008c03047227 */ /* 0x000fc800078e00ff */
[--C-:B------:R-:W-:Y:S01]  /*2560*/  @!P4 IMAD.IADD R132, R132, 0x1, -R0.reuse ;  /* 0x000000018484c824 */ /* 0x100fe200078e0a00 */
[----:B------:R-:W-:Y:S01]  /*2570*/  ISETP.GT.U32.AND P4, PT, R0, R138, PT ;  /* 0x0000008a0000720c */ /* 0x000fe20003f84070 */
[--C-:B------:R-:W-:Y:S01]  /*2580*/  @!P1 IMAD.IADD R134, R134, 0x1, -R0.reuse ;  /* 0x0000000186869824 */ /* 0x100fe200078e0a00 */
[----:B------:R-:W-:Y:S01]  /*2590*/  IADD3 R9, -R4, RZ, RZ ;  /* 0x000000ff04097210 */ /* 0x000fe20007ffe1ff */
[----:B------:R-:W-:Y:S01]  /*25a0*/  IMAD.MOV R5, RZ, RZ, -R5 ;  /* 0x000000ffff057224 */ /* 0x000fe200078e0a05 */
[----:B------:R-:W-:Y:S01]  /*25b0*/  @!P3 IADD3 R132, -R132, RZ, RZ ;  /* 0x000000ff8484b210 */ /* 0x000fe20007ffe1ff */
[----:B------:R-:W-:Y:S01]  /*25c0*/  IMAD.HI.U32 R4, R3, R144, RZ ;  /* 0x0000009003047227 */ /* 0x000fe200078e00ff */
[----:B------:R-:W-:Y:S02]  /*25d0*/  ISETP.GE.AND P3, PT, R10, RZ, PT ;  /* 0x000000ff0a00720c */ /* 0x000fe40003f66270 */
[----:B------:R-:W-:Y:S01]  /*25e0*/  LOP3.LUT R10, R2, 0x58, RZ, 0xfc, !PT ;  /* 0x00000058020a7812 */ /* 0x000fe200078efcff */
[----:B------:R-:W-:Y:S01]  /*25f0*/  @!P6 IMAD.IADD R136, R136, 0x1, -R0 ;  /* 0x000000018888e824 */ /* 0x000fe200078e0a00 */
[C---:B------:R-:W-:Y:S01]  /*2600*/  ISETP.GT.U32.AND P6, PT, R0.reuse, R134, PT ;  /* 0x000000860000720c */ /* 0x040fe20003fc4070 */
[----:B------:R-:W-:Y:S01]  /*2610*/  IMAD R142, R0, R5, R142 ;  /* 0x00000005008e7224 */ /* 0x000fe200078e028e */
[----:B------:R-:W-:Y:S01]  /*2620*/  IABS R148, R10 ;  /* 0x0000000a00947213 */ /* 0x000fe20000000000 */
[----:B------:R-:W-:Y:S01]  /*2630*/  @!P4 IMAD.IADD R138, R138, 0x1, -R0 ;  /* 0x000000018a8ac824 */ /* 0x000fe200078e0a00 */
[C---:B------:R-:W-:Y:S01]  /*2640*/  ISETP.GT.U32.AND P4, PT, R0.reuse, R136, PT ;  /* 0x000000880000720c */ /* 0x040fe20003f84070 */
[----:B------:R-:W-:Y:S01]  /*2650*/  IMAD R140, R0, R9, R140 ;  /* 0x00000009008c7224 */ /* 0x000fe200078e028c */
[----:B------:R-:W-:Y:S01]  /*2660*/  ISETP.GE.AND P1, PT, R11, RZ, PT ;  /* 0x000000ff0b00720c */ /* 0x000fe20003f26270 */
[----:B------:R-:W-:Y:S01]  /*2670*/  IMAD.HI.U32 R5, R3, R146, RZ ;  /* 0x0000009203057227 */ /* 0x000fe200078e00ff */
[----:B------:R-:W-:-:S03]  /*2680*/  LOP3.LUT R11, R2, 0x66, RZ, 0xfc, !PT ;  /* 0x00000066020b7812 */ /* 0x000fc600078efcff */
[----:B------:R-:W-:Y:S01]  /*2690*/  IMAD.MOV R9, RZ, RZ, -R4 ;  /* 0x000000ffff097224 */ /* 0x000fe200078e0a04 */
[----:B------:R-:W-:Y:S01]  /*26a0*/  IABS R162, R11 ;  /* 0x0000000b00a27213 */ /* 0x000fe20000000000 */
[--C-:B------:R-:W-:Y:S01]  /*26b0*/  @!P6 IMAD.IADD R134, R134, 0x1, -R0.reuse ;  /* 0x000000018686e824 */ /* 0x100fe200078e0a00 */
[----:B------:R-:W-:Y:S01]  /*26c0*/  ISETP.GT.U32.AND P6, PT, R0, R140, PT ;  /* 0x0000008c0000720c */ /* 0x000fe20003fc4070 */
[----:B------:R-:W-:Y:S02]  /*26d0*/  IMAD.MOV R5, RZ, RZ, -R5 ;  /* 0x000000ffff057224 */ /* 0x000fe400078e0a05 */
[----:B------:R-:W-:Y:S01]  /*26e0*/  @!P4 IMAD.IADD R136, R136, 0x1, -R0 ;  /* 0x000000018888c824 */ /* 0x000fe200078e0a00 */
[C---:B------:R-:W-:Y:S01]  /*26f0*/  ISETP.GT.U32.AND P4, PT, R0.reuse, R142, PT ;  /* 0x0000008e0000720c */ /* 0x040fe20003f84070 */
[----:B------:R-:W-:Y:S01]  /*2700*/  IMAD R144, R0, R9, R144 ;  /* 0x0000000900907224 */ /* 0x000fe200078e0290 */
[----:B------:R-:W-:Y:S01]  /*2710*/  LOP3.LUT R9, R2, 0x5a, RZ, 0xfc, !PT ;  /* 0x0000005a02097812 */ /* 0x000fe200078efcff */
[----:B------:R-:W-:Y:S01]  /*2720*/  IMAD R146, R0, R5, R146 ;  /* 0x0000000500927224 */ /* 0x000fe200078e0292 */
[----:B------:R-:W-:Y:S01]  /*2730*/  @!P5 IADD3 R136, -R136, RZ, RZ ;  /* 0x000000ff8888d210 */ /* 0x000fe20007ffe1ff */
[----:B------:R-:W-:Y:S01]  /*2740*/  IMAD.HI.U32 R4, R3, R148, RZ ;  /* 0x0000009403047227 */ /* 0x000fe200078e00ff */
[----:B------:R-:W-:-:S02]  /*2750*/  IABS R150, R9 ;  /* 0x0000000900967213 */ /* 0x000fc40000000000 */
[----:B------:R-:W-:Y:S01]  /*2760*/  ISETP.GT.U32.AND P5, PT, R0, R146, PT ;  /* 0x000000920000720c */ /* 0x000fe20003fa4070 */
[----:B------:R-:W-:Y:S01]  /*2770*/  @!P6 IMAD.IADD R140, R140, 0x1, -R0 ;  /* 0x000000018c8ce824 */ /* 0x000fe200078e0a00 */
[----:B------:R-:W-:Y:S01]  /*2780*/  ISETP.GT.U32.AND P6, PT, R0, R144, PT ;  /* 0x000000900000720c */ /* 0x000fe20003fc4070 */
[----:B------:R-:W-:Y:S02]  /*2790*/  @!P0 IMAD.MOV R134, RZ, RZ, -R134 ;  /* 0x000000ffff868224 */ /* 0x000fe400078e0a86 */
[----:B------:R-:W-:Y:S01]  /*27a0*/  @!P4 IMAD.IADD R142, R142, 0x1, -R0 ;  /* 0x000000018e8ec824 */ /* 0x000fe200078e0a00 */
[C---:B------:R-:W-:Y:S01]  /*27b0*/  ISETP.GT.U32.AND P0, PT, R0.reuse, R140, PT ;  /* 0x0000008c0000720c */ /* 0x040fe20003f04070 */
[----:B------:R-:W-:Y:S02]  /*27c0*/  IMAD.MOV R5, RZ, RZ, -R4 ;  /* 0x000000ffff057224 */ /* 0x000fe400078e0a04 */
[----:B------:R-:W-:Y:S01]  /*27d0*/  @!P2 IMAD.MOV R130, RZ, RZ, -R130 ;  /* 0x000000ffff82a224 */ /* 0x000fe200078e0a82 */
[C---:B------:R-:W-:Y:S01]  /*27e0*/  ISETP.GT.U32.AND P4, PT, R0.reuse, R142, PT ;  /* 0x0000008e0000720c */ /* 0x040fe20003f84070 */
[C---:B------:R-:W-:Y:S01]  /*27f0*/  IMAD R148, R0.reuse, R5, R148 ;  /* 0x0000000500947224 */ /* 0x040fe200078e0294 */
[----:B------:R-:W-:Y:S01]  /*2800*/  ISETP.GT.U32.AND P2, PT, R0, R138, PT ;  /* 0x0000008a0000720c */ /* 0x000fe20003f44070 */
[----:B------:R-:W-:Y:S01]  /*2810*/  IMAD.HI.U32 R4, R3, R150, RZ ;  /* 0x0000009603047227 */ /* 0x000fe200078e00ff */
[----:B------:R-:W-:-:S02]  /*2820*/  @!P5 IADD3 R146, R146, -R0, RZ ;  /* 0x800000009292d210 */ /* 0x000fc40007ffe0ff */
[----:B------:R-:W-:Y:S01]  /*2830*/  ISETP.GE.AND P5, PT, R10, RZ, PT ;  /* 0x000000ff0a00720c */ /* 0x000fe20003fa6270 */
[--C-:B------:R-:W-:Y:S01]  /*2840*/  @!P6 IMAD.IADD R144, R144, 0x1, -R0.reuse ;  /* 0x000000019090e824 */ /* 0x100fe200078e0a00 */
[----:B------:R-:W-:Y:S01]  /*2850*/  LOP3.LUT R10, R2, 0x62, RZ, 0xfc, !PT ;  /* 0x00000062020a7812 */ /* 0x000fe200078efcff */
[----:B------:R-:W-:Y:S01]  /*2860*/  @!P0 IMAD.IADD R140, R140, 0x1, -R0 ;  /* 0x000000018c8c8824 */ /* 0x000fe200078e0a00 */
[----:B------:R-:W-:Y:S01]  /*2870*/  ISETP.GE.AND P0, PT, R14, RZ, PT ;  /* 0x000000ff0e00720c */ /* 0x000fe20003f06270 */
[----:B------:R-:W-:Y:S01]  /*2880*/  IMAD.MOV R5, RZ, RZ, -R4 ;  /* 0x000000ffff057224 */ /* 0x000fe200078e0a04 */
[----:B------:R-:W-:Y:S01]  /*2890*/  ISETP.GT.U32.AND P6, PT, R0, R144, PT ;  /* 0x000000900000720c */ /* 0x000fe20003fc4070 */
[----:B------:R-:W-:Y:S01]  /*28a0*/  @!P4 IMAD.IADD R142, R142, 0x1, -R0 ;  /* 0x000000018e8ec824 */ /* 0x000fe200078e0a00 */
[----:B------:R-:W-:Y:S01]  /*28b0*/  ISETP.GT.U32.AND P4, PT, R0, R148, PT ;  /* 0x000000940000720c */ /* 0x000fe20003f84070 */
[----:B------:R-:W-:Y:S01]  /*28c0*/  @!P3 IMAD.MOV R140, RZ, RZ, -R140 ;  /* 0x000000ffff8cb224 */ /* 0x000fe200078e0a8c */
[----:B------:R-:W-:Y:S01]  /*28d0*/  @!P2 IADD3 R138, R138, -R0, RZ ;  /* 0x800000008a8aa210 */ /* 0x000fe20007ffe0ff */
[----:B------:R-:W-:Y:S01]  /*28e0*/  IMAD R150, R0, R5, R150 ;  /* 0x0000000500967224 */ /* 0x000fe200078e0296 */
[----:B------:R-:W-:-:S02]  /*28f0*/  ISETP.GE.AND P2, PT, R12, RZ, PT ;  /* 0x000000ff0c00720c */ /* 0x000fc40003f46270 */
[----:B------:R-:W-:Y:S01]  /*2900*/  ISETP.GT.U32.AND P3, PT, R0, R146, PT ;  /* 0x000000920000720c */ /* 0x000fe20003f64070 */
[----:B------:R-:W-:Y:S01]  /*2910*/  @!P1 IMAD.MOV R138, RZ, RZ, -R138 ;  /* 0x000000ffff8a9224 */ /* 0x000fe200078e0a8a */
[----:B------:R-:W-:Y:S02]  /*2920*/  LOP3.LUT R4, R2, 0x5c, RZ, 0xfc, !PT ;  /* 0x0000005c02047812 */ /* 0x000fe400078efcff */
[----:B------:R-:W-:Y:S01]  /*2930*/  ISETP.GE.AND P1, PT, R13, RZ, PT ;  /* 0x000000ff0d00720c */ /* 0x000fe20003f26270 */
[--C-:B------:R-:W-:Y:S01]  /*2940*/  @!P6 IMAD.IADD R144, R144, 0x1, -R0.reuse ;  /* 0x000000019090e824 */ /* 0x100fe200078e0a00 */
[----:B------:R-:W-:Y:S01]  /*2950*/  IABS R152, R4 ;  /* 0x0000000400987213 */ /* 0x000fe20000000000 */
[----:B------:R-:W-:Y:S01]  /*2960*/  @!P4 IMAD.IADD R148, R148, 0x1, -R0 ;  /* 0x000000019494c824 */ /* 0x000fe200078e0a00 */
[----:B------:R-:W-:Y:S02]  /*2970*/  ISETP.GE.AND P6, PT, R9, RZ, PT ;  /* 0x000000ff0900720c */ /* 0x000fe40003fc6270 */
[----:B------:R-:W-:-:S02]  /*2980*/  LOP3.LUT R9, R2, 0x60, RZ, 0xfc, !PT ;  /* 0x0000006002097812 */ /* 0x000fc400078efcff */
[----:B------:R-:W-:Y:S01]  /*2990*/  ISETP.GT.U32.AND P4, PT, R0, R148, PT ;  /* 0x000000940000720c */ /* 0x000fe20003f84070 */
[----:B------:R-:W-:Y:S01]  /*29a0*/  @!P3 IMAD.IADD R146, R146, 0x1, -R0 ;  /* 0x000000019292b824 */ /* 0x000fe200078e0a00 */
[----:B------:R-:W-:Y:S02]  /*29b0*/  @!P2 IADD3 R142, -R142, RZ, RZ ;  /* 0x000000ff8e8ea210 */ /* 0x000fe40007ffe1ff */
[----:B------:R-:W-:Y:S01]  /*29c0*/  ISETP.GE.AND P2, PT, R4, RZ, PT ;  /* 0x000000ff0400720c */ /* 0x000fe20003f46270 */
[----:B------:R-:W-:Y:S01]  /*29d0*/  IMAD.HI.U32 R4, R3, R152, RZ ;  /* 0x0000009803047227 */ /* 0x000fe200078e00ff */
[----:B------:R-:W-:Y:S02]  /*29e0*/  ISETP.GT.U32.AND P3, PT, R0, R150, PT ;  /* 0x000000960000720c */ /* 0x000fe40003f64070 */
[----:B------:R-:W-:Y:S01]  /*29f0*/  IABS R154, R9 ;  /* 0x00000009009a7213 */ /* 0x000fe20000000000 */
[----:B------:R-:W-:Y:S01]  /*2a00*/  @!P0 IMAD.MOV R146, RZ, RZ, -R146 ;  /* 0x000000ffff928224 */ /* 0x000fe200078e0a92 */
[----:B------:R-:W-:Y:S01]  /*2a10*/  ISETP.GE.AND P0, PT, R9, RZ, PT ;  /* 0x000000ff0900720c */ /* 0x000fe20003f06270 */
[----:B------:R-:W-:Y:S01]  /*2a20*/  IMAD.MOV R9, RZ, RZ, -R4 ;  /* 0x000000ffff097224 */ /* 0x000fe200078e0a04 */
[----:B------:R-:W-:Y:S01]  /*2a30*/  LOP3.LUT R5, R2, 0x5e, RZ, 0xfc, !PT ;  /* 0x0000005e02057812 */ /* 0x000fe200078efcff */
[----:B------:R-:W-:Y:S01]  /*2a40*/  @!P4 IMAD.IADD R148, R148, 0x1, -R0 ;  /* 0x000000019494c824 */ /* 0x000fe200078e0a00 */
[----:B------:R-:W-:Y:S01]  /*2a50*/  IABS R158, R10 ;  /* 0x0000000a009e7213 */ /* 0x000fe20000000000 */
[----:B------:R-:W-:Y:S01]  /*2a60*/  IMAD R152, R0, R9, R152 ;  /* 0x0000000900987224 */ /* 0x000fe200078e0298 */
[----:B------:R-:W-:Y:S01]  /*2a70*/  IABS R156, R5 ;  /* 0x00000005009c7213 */ /* 0x000fe20000000000 */
[----:B------:R-:W-:Y:S01]  /*2a80*/  @!P5 IMAD.MOV R148, RZ, RZ, -R148 ;  /* 0x000000ffff94d224 */ /* 0x000fe200078e0a94 */
[----:B------:R-:W-:Y:S01]  /*2a90*/  ISETP.GE.AND P4, PT, R10, RZ, PT ;  /* 0x000000ff0a00720c */ /* 0x000fe20003f86270 */
[----:B------:R-:W-:Y:S01]  /*2aa0*/  @!P1 IMAD.MOV R144, RZ, RZ, -R144 ;  /* 0x000000ffff909224 */ /* 0x000fe200078e0a90 */
[----:B------:R-:W-:Y:S01]  /*2ab0*/  ISETP.GT.U32.AND P5, PT, R0, R152, PT ;  /* 0x000000980000720c */ /* 0x000fe20003fa4070 */
[----:B------:R-:W-:Y:S01]  /*2ac0*/  IMAD.HI.U32 R4, R3, R156, RZ ;  /* 0x0000009c03047227 */ /* 0x000fe200078e00ff */
[----:B------:R-:W-:-:S02]  /*2ad0*/  @!P3 IADD3 R150, R150, -R0, RZ ;  /* 0x800000009696b210 */ /* 0x000fc40007ffe0ff */
[----:B------:R-:W-:Y:S01]  /*2ae0*/  ISETP.GE.AND P1, PT, R5, RZ, PT ;  /* 0x000000ff0500720c */ /* 0x000fe20003f26270 */
[C---:B------:R-:W-:Y:S01]  /*2af0*/  IMAD.HI.U32 R5, R3.reuse, R154, RZ ;  /* 0x0000009a03057227 */ /* 0x040fe200078e00ff */
[----:B------:R-:W-:Y:S02]  /*2b00*/  ISETP.GT.U32.AND P3, PT, R0, R150, PT ;  /* 0x000000960000720c */ /* 0x000fe40003f64070 */
[C---:B------:R-:W-:Y:S01]  /*2b10*/  LOP3.LUT R10, R2.reuse, 0x64, RZ, 0xfc, !PT ;  /* 0x00000064020a7812 */ /* 0x040fe200078efcff */
[----:B------:R-:W-:Y:S01]  /*2b20*/  IMAD.MOV R5, RZ, RZ, -R5 ;  /* 0x000000ffff057224 */ /* 0x000fe200078e0a05 */
[----:B------:R-:W-:Y:S01]  /*2b30*/  LOP3.LUT R12, R2, 0x68, RZ, 0xfc, !PT ;  /* 0x00000068020c7812 */ /* 0x000fe200078efcff */
[----:B------:R-:W-:Y:S01]  /*2b40*/  IMAD.MOV R9, RZ, RZ, -R4 ;  /* 0x000000ffff097224 */ /* 0x000fe200078e0a04 */
[----:B------:R-:W-:Y:S01]  /*2b50*/  IABS R160, R10 ;  /* 0x0000000a00a07213 */ /* 0x000fe20000000000 */
[----:B------:R-:W-:Y:S01]  /*2b60*/  @!P5 IMAD.IADD R152, R152, 0x1, -R0 ;  /* 0x000000019898d824 */ /* 0x000fe200078e0a00 */
[----:B------:R-:W-:Y:S01]  /*2b70*/  LOP3.LUT R13, R2, 0x6a, RZ, 0xfc, !PT ;  /* 0x0000006a020d7812 */ /* 0x000fe200078efcff */
[----:B------:R-:W-:Y:S01]  /*2b80*/  IMAD.HI.U32 R4, R3, R158, RZ ;  /* 0x0000009e03047227 */ /* 0x000fe200078e00ff */
[----:B------:R-:W-:-:S02]  /*2b90*/  IABS R164, R12 ;  /* 0x0000000c00a47213 */ /* 0x000fc40000000000 */
[----:B------:R-:W-:Y:S01]  /*2ba0*/  ISETP.GT.U32.AND P5, PT, R0, R152, PT ;  /* 0x000000980000720c */ /* 0x000fe20003fa4070 */
[----:B------:R-:W-:Y:S01]  /*2bb0*/  @!P3 IMAD.IADD R150, R150, 0x1, -R0 ;  /* 0x000000019696b824 */ /* 0x000fe200078e0a00 */
[----:B------:R-:W-:Y:S01]  /*2bc0*/  IABS R168, R13 ;  /* 0x0000000d00a87213 */ /* 0x000fe20000000000 */
[----:B------:R-:W-:Y:S01]  /*2bd0*/  IMAD R154, R0, R5, R154 ;  /* 0x00000005009a7224 */ /* 0x000fe200078e029a */
[----:B------:R-:W-:Y:S01]  /*2be0*/  LOP3.LUT R14, R2, 0x6c, RZ, 0xfc, !PT ;  /* 0x0000006c020e7812 */ /* 0x000fe200078efcff */
[----:B------:R-:W-:Y:S01]  /*2bf0*/  IMAD R156, R0, R9, R156 ;  /* 0x00000009009c7224 */ /* 0x000fe200078e029c */
[----:B------:R-:W-:Y:S01]  /*2c00*/  IADD3 R9, -R4, RZ, RZ ;  /* 0x000000ff04097210 */ /* 0x000fe20007ffe1ff */
[----:B------:R-:W-:Y:S01]  /*2c10*/  @!P6 IMAD.MOV R150, RZ, RZ, -R150 ;  /* 0x000000ffff96e224 */ /* 0x000fe200078e0a96 */
[C---:B------:R-:W-:Y:S01]  /*2c20*/  ISETP.GT.U32.AND P6, PT, R0.reuse, R154, PT ;  /* 0x0000009a0000720c */ /* 0x040fe20003fc4070 */
[----:B------:R-:W-:Y:S01]  /*2c30*/  IMAD.HI.U32 R5, R3, R162, RZ ;  /* 0x000000a203057227 */ /* 0x000fe200078e00ff */
[----:B------:R-:W-:-:S02]  /*2c40*/  ISETP.GT.U32.AND P3, PT, R0, R156, PT ;  /* 0x0000009c0000720c */ /* 0x000fc40003f64070 */
[----:B------:R-:W-:Y:S01]  /*2c50*/  IABS R170, R14 ;  /* 0x0000000e00aa7213 */ /* 0x000fe20000000000 */
[----:B------:R-:W-:Y:S02]  /*2c60*/  IMAD R158, R0, R9, R158 ;  /* 0x00000009009e7224 */ /* 0x000fe400078e029e */
[----:B------:R-:W-:Y:S02]  /*2c70*/  @!P5 IMAD.IADD R152, R152, 0x1, -R0 ;  /* 0x000000019898d824 */ /* 0x000fe400078e0a00 */
[----:B------:R-:W-:Y:S01]  /*2c80*/  IMAD.MOV R5, RZ, RZ, -R5 ;  /* 0x000000ffff057224 */ /* 0x000fe200078e0a05 */
[----:B------:R-:W-:Y:S01]  /*2c90*/  ISETP.GT.U32.AND P5, PT, R0, R158, PT ;  /* 0x0000009e0000720c */ /* 0x000fe20003fa4070 */
[----:B------:R-:W-:Y:S02]  /*2ca0*/  IMAD.HI.U32 R4, R3, R160, RZ ;  /* 0x000000a003047227 */ /* 0x000fe400078e00ff */
[----:B------:R-:W-:Y:S02]  /*2cb0*/  @!P6 IADD3 R154, R154, -R0, RZ ;  /* 0x800000009a9ae210 */ /* 0x000fe40007ffe0ff */
[----:B------:R-:W-:-:S02]  /*2cc0*/  IMAD R162, R0, R5, R162 ;  /* 0x0000000500a27224 */ /* 0x000fc400078e02a2 */
[----:B------:R-:W-:Y:S01]  /*2cd0*/  ISETP.GT.U32.AND P6, PT, R0, R154, PT ;  /* 0x0000009a0000720c */ /* 0x000fe20003fc4070 */
[----:B------:R-:W-:Y:S02]  /*2ce0*/  @!P2 IMAD.MOV R152, RZ, RZ, -R152 ;  /* 0x000000ffff98a224 */ /* 0x000fe400078e0a98 */
[----:B------:R-:W-:Y:S02]  /*2cf0*/  @!P3 IMAD.IADD R156, R156, 0x1, -R0 ;  /* 0x000000019c9cb824 */ /* 0x000fe400078e0a00 */
[----:B------:R-:W-:Y:S02]  /*2d00*/  IMAD.MOV R9, RZ, RZ, -R4 ;  /* 0x000000ffff097224 */ /* 0x000fe400078e0a04 */
[----:B------:R-:W-:Y:S01]  /*2d10*/  @!P5 IMAD.IADD R158, R158, 0x1, -R0 ;  /* 0x000000019e9ed824 */ /* 0x000fe200078e0a00 */
[----:B------:R-:W-:Y:S01]  /*2d20*/  ISETP.GT.U32.AND P3, PT, R0, R156, PT ;  /* 0x0000009c0000720c */ /* 0x000fe20003f64070 */
[----:B------:R-:W-:Y:S01]  /*2d30*/  IMAD.HI.U32 R4, R3, R164, RZ ;  /* 0x000000a403047227 */ /* 0x000fe200078e00ff */
[----:B------:R-:W-:-:S02]  /*2d40*/  ISETP.GE.AND P5, PT, R10, RZ, PT ;  /* 0x000000ff0a00720c */ /* 0x000fc40003fa6270 */
[C---:B------:R-:W-:Y:S01]  /*2d50*/  ISETP.GT.U32.AND P2, PT, R0.reuse, R158, PT ;  /* 0x0000009e0000720c */ /* 0x040fe20003f44070 */
[----:B------:R-:W-:Y:S01]  /*2d60*/  IMAD R160, R0, R9, R160 ;  /* 0x0000000900a07224 */ /* 0x000fe200078e02a0 */
[----:B------:R-:W-:Y:S01]  /*2d70*/  @!P6 IADD3 R154, R154, -R0, RZ ;  /* 0x800000009a9ae210 */ /* 0x000fe20007ffe0ff */
[C---:B------:R-:W-:Y:S01]  /*2d80*/  IMAD.HI.U32 R5, R3.reuse, R168, RZ ;  /* 0x000000a803057227 */ /* 0x040fe200078e00ff */
[----:B------:R-:W-:Y:S02]  /*2d90*/  ISETP.GT.U32.AND P6, PT, R0, R162, PT ;  /* 0x000000a20000720c */ /* 0x000fe40003fc4070 */
[----:B------:R-:W-:Y:S01]  /*2da0*/  LOP3.LUT R10, R2, 0x70, RZ, 0xfc, !PT ;  /* 0x00000070020a7812 */ /* 0x000fe200078efcff */
[----:B------:R-:W-:Y:S01]  /*2db0*/  IMAD.MOV R9, RZ, RZ, -R4 ;  /* 0x000000ffff097224 */ /* 0x000fe200078e0a04 */
[----:B------:R-:W-:Y:S01]  /*2dc0*/  @!P0 IADD3 R154, -R154, RZ, RZ ;  /* 0x000000ff9a9a8210 */ /* 0x000fe20007ffe1ff */
[----:B------:R-:W-:Y:S01]  /*2dd0*/  IMAD.MOV R5, RZ, RZ, -R5 ;  /* 0x000000ffff057224 */ /* 0x000fe200078e0a05 */
[----:B------:R-:W-:Y:S01]  /*2de0*/  IABS R174, R10 ;  /* 0x0000000a00ae7213 */ /* 0x000fe20000000000 */
[----:B------:R-:W-:Y:S01]  /*2df0*/  IMAD R164, R0, R9, R164 ;  /* 0x0000000900a47224 */ /* 0x000fe200078e02a4 */
[----:B------:R-:W-:Y:S01]  /*2e00*/  LOP3.LUT R9, R2, 0x6e, RZ, 0xfc, !PT ;  /* 0x0000006e02097812 */ /* 0x000fe200078efcff */
[----:B------:R-:W-:Y:S01]  /*2e10*/  IMAD R168, R0, R5, R168 ;  /* 0x0000000500a87224 */ /* 0x000fe200078e02a8 */
[----:B------:R-:W-:Y:S01]  /*2e20*/  ISETP.GE.AND P0, PT, R12, RZ, PT ;  /* 0x000000ff0c00720c */ /* 0x000fe20003f06270 */
[--C-:B------:R-:W-:Y:S01]  /*2e30*/  @!P2 IMAD.IADD R158, R158, 0x1, -R0.reuse ;  /* 0x000000019e9ea824 */ /* 0x100fe200078e0a00 */
[----:B------:R-:W-:Y:S01]  /*2e40*/  ISETP.GT.U32.AND P2, PT, R0, R164, PT ;  /* 0x000000a40000720c */ /* 0x000fe20003f44070 */
[----:B------:R-:W-:Y:S01]  /*2e50*/  @!P6 IMAD.IADD R162, R162, 0x1, -R0 ;  /* 0x00000001a2a2e824 */ /* 0x000fe200078e0a00 */
[----:B------:R-:W-:Y:S01]  /*2e60*/  IABS R172, R9 ;  /* 0x0000000900ac7213 */ /* 0x000fe20000000000 */
[----:B------:R-:W-:Y:S01]  /*2e70*/  @!P4 IMAD.MOV R158, RZ, RZ, -R158 ;  /* 0x000000ffff9ec224 */ /* 0x000fe200078e0a9e */
[----:B------:R-:W-:Y:S01]  /*2e80*/  ISETP.GT.U32.AND P4, PT, R0, R168, PT ;  /* 0x000000a80000720c */ /* 0x000fe20003f84070 */
[----:B------:R-:W-:Y:S01]  /*2e90*/  @!P3 IMAD.IADD R156, R156, 0x1, -R0 ;  /* 0x000000019c9cb824 */ /* 0x000fe200078e0a00 */
[C---:B------:R-:W-:Y:S01]  /*2ea0*/  ISETP.GT.U32.AND P3, PT, R0.reuse, R160, PT ;  /* 0x000000a00000720c */ /* 0x040fe20003f64070 */
[----:B------:R-:W-:Y:S01]  /*2eb0*/  IMAD.HI.U32 R4, R3, R170, RZ ;  /* 0x000000aa03047227 */ /* 0x000fe200078e00ff */
[----:B------:R-:W-:-:S02]  /*2ec0*/  ISETP.GT.U32.AND P6, PT, R0, R162, PT ;  /* 0x000000a20000720c */ /* 0x000fc40003fc4070 */
[----:B------:R-:W-:Y:S01]  /*2ed0*/  LOP3.LUT R12, R2, 0x74, RZ, 0xfc, !PT ;  /* 0x00000074020c7812 */ /* 0x000fe200078efcff */
[----:B------:R-:W-:Y:S02]  /*2ee0*/  IMAD.MOV R5, RZ, RZ, -R4 ;  /* 0x000000ffff057224 */ /* 0x000fe400078e0a04 */
[----:B------:R-:W-:Y:S01]  /*2ef0*/  @!P2 IMAD.IADD R164, R164, 0x1, -R0 ;  /* 0x00000001a4a4a824 */ /* 0x000fe200078e0a00 */
[----:B------:R-:W-:Y:S01]  /*2f00*/  IABS R178, R12 ;  /* 0x0000000c00b27213 */ /* 0x000fe20000000000 */
[----:B------:R-:W-:Y:S01]  /*2f10*/  IMAD R170, R0, R5, R170 ;  /* 0x0000000500aa7224 */ /* 0x000fe200078e02aa */
[----:B------:R-:W-:Y:S01]  /*2f20*/  ISETP.GE.AND P2, PT, R14, RZ, PT ;  /* 0x000000ff0e00720c */ /* 0x000fe20003f46270 */
[C---:B------:R-:W-:Y:S01]  /*2f30*/  IMAD.HI.U32 R4, R3.reuse, R172, RZ ;  /* 0x000000ac03047227 */ /* 0x040fe200078e00ff */
[-C--:B------:R-:W-:Y:S02]  /*2f40*/  @!P4 IADD3 R168, R168, -R0.reuse, RZ ;  /* 0x80000000a8a8c210 */ /* 0x080fe40007ffe0ff */
[----:B------:R-:W-:Y:S01]  /*2f50*/  @!P3 IADD3 R160, R160, -R0, RZ ;  /* 0x80000000a0a0b210 */ /* 0x000fe20007ffe0ff */
[----:B------:R-:W-:Y:S01]  /*2f60*/  @!P1 IMAD.MOV R156, RZ, RZ, -R156 ;  /* 0x000000ffff9c9224 */ /* 0x000fe200078e0a9c */
[----:B------:R-:W-:Y:S01]  /*2f70*/  ISETP.GT.U32.AND P4, PT, R0, R164, PT ;  /* 0x000000a40000720c */ /* 0x000fe20003f84070 */
[----:B------:R-:W-:Y:S01]  /*2f80*/  @!P6 IMAD.IADD R162, R162, 0x1, -R0 ;  /* 0x00000001a2a2e824 */ /* 0x000fe200078e0a00 */
[C---:B------:R-:W-:Y:S01]  /*2f90*/  ISETP.GT.U32.AND P1, PT, R0.reuse, R160, PT ;  /* 0x000000a00000720c */ /* 0x040fe20003f24070 */
[----:B------:R-:W-:Y:S01]  /*2fa0*/  IMAD.MOV R5, RZ, RZ, -R4 ;  /* 0x000000ffff057224 */ /* 0x000fe200078e0a04 */
[----:B------:R-:W-:Y:S01]  /*2fb0*/  ISETP.GT.U32.AND P6, PT, R0, R170, PT ;  /* 0x000000aa0000720c */ /* 0x000fe20003fc4070 */
[----:B------:R-:W-:Y:S01]  /*2fc0*/  IMAD.HI.U32 R4, R3, R174, RZ ;  /* 0x000000ae03047227 */ /* 0x000fe200078e00ff */
[----:B------:R-:W-:-:S02]  /*2fd0*/  ISETP.GE.AND P3, PT, R11, RZ, PT ;  /* 0x000000ff0b00720c */ /* 0x000fc40003f66270 */
[----:B------:R-:W-:Y:S01]  /*2fe0*/  LOP3.LUT R11, R2, 0x72, RZ, 0xfc, !PT ;  /* 0x00000072020b7812 */ /* 0x000fe200078efcff */
[----:B------:R-:W-:Y:S01]  /*2ff0*/  IMAD R172, R0, R5, R172 ;  /* 0x0000000500ac7224 */ /* 0x000fe200078e02ac */
[----:B------:R-:W-:Y:S01]  /*3000*/  LOP3.LUT R14, R2, 0x86, RZ, 0xfc, !PT ;  /* 0x00000086020e7812 */ /* 0x000fe200078efcff */
[----:B------:R-:W-:Y:S01]  /*3010*/  IMAD.MOV R5, RZ, RZ, -R4 ;  /* 0x000000ffff057224 */ /* 0x000fe200078e0a04 */
[----:B------:R-:W-:Y:S02]  /*3020*/  IABS R176, R11 ;  /* 0x0000000b00b07213 */ /* 0x000fe40000000000 */
[----:B------:R-:W-:Y:S01]  /*3030*/  @!P4 IADD3 R164, R164, -R0, RZ ;  /* 0x80000000a4a4c210 */ /* 0x000fe20007ffe0ff */
[--C-:B------:R-:W-:Y:S01]  /*3040*/  @!P1 IMAD.IADD R160, R160, 0x1, -R0.reuse ;  /* 0x00000001a0a09824 */ /* 0x100fe200078e0a00 */
[----:B------:R-:W-:Y:S01]  /*3050*/  ISETP.GT.U32.AND P4, PT, R0, R172, PT ;  /* 0x000000ac0000720c */ /* 0x000fe20003f84070 */
[----:B------:R-:W-:Y:S01]  /*3060*/  @!P6 IMAD.IADD R170, R170, 0x1, -R0 ;  /* 0x00000001aaaae824 */ /* 0x000fe200078e0a00 */
[C---:B------:R-:W-:Y:S01]  /*3070*/  ISETP.GT.U32.AND P6, PT, R0.reuse, R168, PT ;  /* 0x000000a80000720c */ /* 0x040fe20003fc4070 */
[----:B------:R-:W-:Y:S01]  /*3080*/  @!P5 IMAD.MOV R160, RZ, RZ, -R160 ;  /* 0x000000ffffa0d224 */ /* 0x000fe200078e0aa0 */
[----:B------:R-:W-:Y:S01]  /*3090*/  ISETP.GE.AND P1, PT, R13, RZ, PT ;  /* 0x000000ff0d00720c */ /* 0x000fe20003f26270 */
[----:B------:R-:W-:Y:S01]  /*30a0*/  @!P3 IMAD.MOV R162, RZ, RZ, -R162 ;  /* 0x000000ffffa2b224 */ /* 0x000fe200078e0aa2 */
[C---:B------:R-:W-:Y:S01]  /*30b0*/  ISETP.GT.U32.AND P5, PT, R0.reuse, R170, PT ;  /* 0x000000aa0000720c */ /* 0x040fe20003fa4070 */
[----:B------:R-:W-:Y:S01]  /*30c0*/  IMAD R174, R0, R5, R174 ;  /* 0x0000000500ae7224 */ /* 0x000fe200078e02ae */
[----:B------:R-:W-:Y:S01]  /*30d0*/  LOP3.LUT R13, R2, 0x76, RZ, 0xfc, !PT ;  /* 0x00000076020d7812 */ /* 0x000fe200078efcff */
[----:B------:R-:W-:Y:S01]  /*30e0*/  IMAD.HI.U32 R4, R3, R176, RZ ;  /* 0x000000b003047227 */ /* 0x000fe200078e00ff */
[----:B------:R-:W-:-:S02]  /*30f0*/  IABS R196, R14 ;  /* 0x0000000e00c47213 */ /* 0x000fc40000000000 */
[----:B------:R-:W-:Y:S01]  /*3100*/  IABS R182, R13 ;  /* 0x0000000d00b67213 */ /* 0x000fe20000000000 */
[----:B------:R-:W-:Y:S01]  /*3110*/  IMAD.HI.U32 R5, R3, R178, RZ ;  /* 0x000000b203057227 */ /* 0x000fe200078e00ff */
[----:B------:R-:W-:Y:S02]  /*3120*/  @!P4 IADD3 R172, R172, -R0, RZ ;  /* 0x80000000acacc210 */ /* 0x000fe40007ffe0ff */
[----:B------:R-:W-:Y:S01]  /*3130*/  ISETP.GE.AND P4, PT, R10, RZ, PT ;  /* 0x000000ff0a00720c */ /* 0x000fe20003f86270 */
[--C-:B------:R-:W-:Y:S01]  /*3140*/  @!P6 IMAD.IADD R168, R168, 0x1, -R0.reuse ;  /* 0x00000001a8a8e824 */ /* 0x100fe200078e0a00 */
[----:B------:R-:W-:Y:S01]  /*3150*/  ISETP.GT.U32.AND P3, PT, R0, R172, PT ;  /* 0x000000ac0000720c */ /* 0x000fe20003f64070 */
[----:B------:R-:W-:Y:S01]  /*3160*/  @!P5 IMAD.IADD R170, R170, 0x1, -R0 ;  /* 0x00000001aaaad824 */ /* 0x000fe200078e0a00 */
[----:B------:R-:W-:Y:S01]  /*3170*/  ISETP.GE.AND P6, PT, R9, RZ, PT ;  /* 0x000000ff0900720c */ /* 0x000fe20003fc6270 */
[----:B------:R-:W-:Y:S01]  /*3180*/  IMAD.MOV R9, RZ, RZ, -R4 ;  /* 0x000000ffff097224 */ /* 0x000fe200078e0a04 */
[----:B------:R-:W-:Y:S01]  /*3190*/  ISETP.GT.U32.AND P5, PT, R0, R174, PT ;  /* 0x000000ae0000720c */ /* 0x000fe20003fa4070 */
[----:B------:R-:W-:Y:S01]  /*31a0*/  IMAD.HI.U32 R4, R3, R182, RZ ;  /* 0x000000b603047227 */ /* 0x000fe200078e00ff */
[----:B------:R-:W-:-:S02]  /*31b0*/  LOP3.LUT R10, R2, 0x78, RZ, 0xfc, !PT ;  /* 0x00000078020a7812 */ /* 0x000fc400078efcff */
[----:B------:R-:W-:Y:S01]  /*31c0*/  @!P2 IADD3 R170, -R170, RZ, RZ ;  /* 0x000000ffaaaaa210 */ /* 0x000fe20007ffe1ff */
[----:B------:R-:W-:Y:S01]  /*31d0*/  IMAD R176, R0, R9, R176 ;  /* 0x0000000900b07224 */ /* 0x000fe200078e02b0 */
[----:B------:R-:W-:Y:S01]  /*31e0*/  IABS R180, R10 ;  /* 0x0000000a00b47213 */ /* 0x000fe20000000000 */
[----:B------:R-:W-:Y:S01]  /*31f0*/  IMAD.MOV R9, RZ, RZ, -R4 ;  /* 0x000000ffff097224 */ /* 0x000fe200078e0a04 */
[----:B------:R-:W-:Y:S01]  /*3200*/  ISETP.GE.AND P2, PT, R11, RZ, PT ;  /* 0x000000ff0b00720c */ /* 0x000fe20003f46270 */
[----:B------:R-:W-:Y:S01]  /*3210*/  @!P3 IMAD.IADD R172, R172, 0x1, -R0 ;  /* 0x00000001acacb824 */ /* 0x000fe200078e0a00 */
[----:B------:R-:W-:Y:S01]  /*3220*/  LOP3.LUT R11, R2, 0x7c, RZ, 0xfc, !PT ;  /* 0x0000007c020b7812 */ /* 0x000fe200078efcff */
[----:B------:R-:W-:Y:S01]  /*3230*/  IMAD R182, R0, R9, R182 ;  /* 0x0000000900b67224 */ /* 0x000fe200078e02b6 */
[----:B------:R-:W-:Y:S01]  /*3240*/  ISETP.GE.AND P3, PT, R12, RZ, PT ;  /* 0x000000ff0c00720c */ /* 0x000fe20003f66270 */
[----:B------:R-:W-:Y:S01]  /*3250*/  IMAD.MOV R5, RZ, RZ, -R5 ;  /* 0x000000ffff057224 */ /* 0x000fe200078e0a05 */
[----:B------:R-:W-:Y:S01]  /*3260*/  IABS R186, R11 ;  /* 0x0000000b00ba7213 */ /* 0x000fe20000000000 */
[----:B------:R-:W-:Y:S01]  /*3270*/  @!P6 IMAD.MOV R172, RZ, RZ, -R172 ;  /* 0x000000fffface224 */ /* 0x000fe200078e0aac */
[C---:B------:R-:W-:Y:S01]  /*3280*/  ISETP.GT.U32.AND P6, PT, R0.reuse, R182, PT ;  /* 0x000000b60000720c */ /* 0x040fe20003fc4070 */
[----:B------:R-:W-:Y:S01]  /*3290*/  IMAD R178, R0, R5, R178 ;  /* 0x0000000500b27224 */ /* 0x000fe200078e02b2 */
[----:B------:R-:W-:Y:S01]  /*32a0*/  LOP3.LUT R12, R2, 0x82, RZ, 0xfc, !PT ;  /* 0x00000082020c7812 */ /* 0x000fe200078efcff */
[----:B------:R-:W-:-:S02]  /*32b0*/  @!P5 IMAD.IADD R174, R174, 0x1, -R0 ;  /* 0x00000001aeaed824 */ /* 0x000fc400078e0a00 */
[----:B------:R-:W-:Y:S01]  /*32c0*/  IMAD.HI.U32 R5, R3, R180, RZ ;  /* 0x000000b403057227 */ /* 0x000fe200078e00ff */
[----:B------:R-:W-:Y:S02]  /*32d0*/  IABS R190, R12 ;  /* 0x0000000c00be7213 */ /* 0x000fe40000000000 */
[C---:B------:R-:W-:Y:S01]  /*32e0*/  ISETP.GT.U32.AND P5, PT, R0.reuse, R174, PT ;  /* 0x000000ae0000720c */ /* 0x040fe20003fa4070 */
[----:B------:R-:W-:Y:S01]  /*32f0*/  @!P0 IMAD.MOV R164, RZ, RZ, -R164 ;  /* 0x000000ffffa48224 */ /* 0x000fe200078e0aa4 */
[C---:B------:R-:W-:Y:S01]  /*3300*/  ISETP.GT.U32.AND P0, PT, R0.reuse, R176, PT ;  /* 0x000000b00000720c */ /* 0x040fe20003f04070 */
[----:B------:R-:W-:Y:S01]  /*3310*/  @!P1 IMAD.MOV R168, RZ, RZ, -R168 ;  /* 0x000000ffffa89224 */ /* 0x000fe200078e0aa8 */
[----:B------:R-:W-:Y:S01]  /*3320*/  ISETP.GT.U32.AND P1, PT, R0, R178, PT ;  /* 0x000000b20000720c */ /* 0x000fe20003f24070 */
[----:B------:R-:W-:Y:S02]  /*3330*/  IMAD.MOV R5, RZ, RZ, -R5 ;  /* 0x000000ffff057224 */ /* 0x000fe400078e0a05 */
[----:B------:R-:W-:-:S02]  /*3340*/  @!P6 IMAD.IADD R182, R182, 0x1, -R0 ;  /* 0x00000001b6b6e824 */ /* 0x000fc400078e0a00 */
[----:B------:R-:W-:Y:S01]  /*3350*/  IMAD R180, R0, R5, R180 ;  /* 0x0000000500b47224 */ /* 0x000fe200078e02b4 */
[----:B------:R-:W-:Y:S02]  /*3360*/  LOP3.LUT R5, R2, 0x7a, RZ, 0xfc, !PT ;  /* 0x0000007a02057812 */ /* 0x000fe400078efcff */
[----:B------:R-:W-:Y:S01]  /*3370*/  ISETP.GT.U32.AND P6, PT, R0, R182, PT ;  /* 0x000000b60000720c */ /* 0x000fe20003fc4070 */
[--C-:B------:R-:W-:Y:S01]  /*3380*/  @!P5 IMAD.IADD R174, R174, 0x1, -R0.reuse ;  /* 0x00000001aeaed824 */ /* 0x100fe200078e0a00 */
[----:B------:R-:W-:Y:S02]  /*3390*/  IABS R184, R5 ;  /* 0x0000000500b87213 */ /* 0x000fe40000000000 */
[----:B------:R-:W-:Y:S01]  /*33a0*/  @!P0 IADD3 R176, R176, -R0, RZ ;  /* 0x80000000b0b08210 */ /* 0x000fe20007ffe0ff */
[----:B------:R-:W-:Y:S01]  /*33b0*/  @!P1 IMAD.IADD R178, R178, 0x1, -R0 ;  /* 0x00000001b2b29824 */ /* 0x000fe200078e0a00 */
[----:B------:R-:W-:Y:S01]  /*33c0*/  ISETP.GE.AND P5, PT, R13, RZ, PT ;  /* 0x000000ff0d00720c */ /* 0x000fe20003fa6270 */
[----:B------:R-:W-:Y:S01]  /*33d0*/  IMAD.HI.U32 R4, R3, R184, RZ ;  /* 0x000000b803047227 */ /* 0x000fe200078e00ff */
[----:B------:R-:W-:-:S02]  /*33e0*/  ISETP.GT.U32.AND P0, PT, R0, R176, PT ;  /* 0x000000b00000720c */ /* 0x000fc40003f04070 */
[C---:B------:R-:W-:Y:S01]  /*33f0*/  ISETP.GT.U32.AND P1, PT, R0.reuse, R178, PT ;  /* 0x000000b20000720c */ /* 0x040fe20003f24070 */
[----:B------:R-:W-:Y:S01]  /*3400*/  @!P4 IMAD.MOV R174, RZ, RZ, -R174 ;  /* 0x000000ffffaec224 */ /* 0x000fe200078e0aae */
[----:B------:R-:W-:Y:S01]  /*3410*/  ISETP.GT.U32.AND P4, PT, R0, R180, PT ;  /* 0x000000b40000720c */ /* 0x000fe20003f84070 */
[----:B------:R-:W-:Y:S01]  /*3420*/  IMAD.MOV R9, RZ, RZ, -R4 ;  /* 0x000000ffff097224 */ /* 0x000fe200078e0a04 */
[----:B------:R-:W-:Y:S01]  /*3430*/  LOP3.LUT R13, R2, 0x84, RZ, 0xfc, !PT ;  /* 0x00000084020d7812 */ /* 0x000fe200078efcff */
[----:B------:R-:W-:Y:S02]  /*3440*/  @!P6 IMAD.IADD R182, R182, 0x1, -R0 ;  /* 0x00000001b6b6e824 */ /* 0x000fe400078e0a00 */
[----:B------:R-:W-:Y:S01]  /*3450*/  IMAD R184, R0, R9, R184 ;  /* 0x0000000900b87224 */ /* 0x000fe200078e02b8 */
[----:B------:R-:W-:Y:S02]  /*3460*/  IABS R194, R13 ;  /* 0x0000000d00c27213 */ /* 0x000fe40000000000 */
[----:B------:R-:W-:Y:S01]  /*3470*/  @!P5 IADD3 R182, -R182, RZ, RZ ;  /* 0x000000ffb6b6d210 */ /* 0x000fe20007ffe1ff */
[----:B------:R-:W-:Y:S01]  /*3480*/  @!P0 IMAD.IADD R176, R176, 0x1, -R0 ;  /* 0x00000001b0b08824 */ /* 0x000fe200078e0a00 */
[----:B------:R-:W-:-:S02]  /*3490*/  ISETP.GT.U32.AND P6, PT, R0, R184, PT ;  /* 0x000000b80000720c */ /* 0x000fc40003fc4070 */
[----:B------:R-:W-:Y:S01]  /*34a0*/  ISETP.GE.AND P0, PT, R10, RZ, PT ;  /* 0x000000ff0a00720c */ /* 0x000fe20003f06270 */
[--C-:B------:R-:W-:Y:S01]  /*34b0*/  @!P4 IMAD.IADD R180, R180, 0x1, -R0.reuse ;  /* 0x00000001b4b4c824 */ /* 0x100fe200078e0a00 */
[----:B------:R-:W-:Y:S02]  /*34c0*/  LOP3.LUT R10, R2, 0x7e, RZ, 0xfc, !PT ;  /* 0x0000007e020a7812 */ /* 0x000fe400078efcff */
[----:B------:R-:W-:Y:S02]  /*34d0*/  @!P1 IADD3 R178, R178, -R0, RZ ;  /* 0x80000000b2b29210 */ /* 0x000fe40007ffe0ff */
[----:B------:R-:W-:Y:S01]  /*34e0*/  ISETP.GE.AND P1, PT, R5, RZ, PT ;  /* 0x000000ff0500720c */ /* 0x000fe20003f26270 */
[----:B------:R-:W-:Y:S01]  /*34f0*/  IMAD.HI.U32 R5, R3, R186, RZ ;  /* 0x000000ba03057227 */ /* 0x000fe200078e00ff */
[----:B------:R-:W-:Y:S02]  /*3500*/  @!P2 IADD3 R176, -R176, RZ, RZ ;  /* 0x000000ffb0b0a210 */ /* 0x000fe40007ffe1ff */
[----:B------:R-:W-:Y:S01]  /*3510*/  IABS R192, R10 ;  /* 0x0000000a00c07213 */ /* 0x000fe20000000000 */
[----:B------:R-:W-:Y:S01]  /*3520*/  IMAD.MOV R5, RZ, RZ, -R5 ;  /* 0x000000ffff057224 */ /* 0x000fe200078e0a05 */
[----:B------:R-:W-:Y:S01]  /*3530*/  ISETP.GE.AND P2, PT, R11, RZ, PT ;  /* 0x000000ff0b00720c */ /* 0x000fe20003f46270 */
[----:B------:R-:W-:Y:S01]  /*3540*/  @!P6 IMAD.IADD R184, R184, 0x1, -R0 ;  /* 0x00000001b8b8e824 */ /* 0x000fe200078e0a00 */
[----:B------:R-:W-:Y:S01]  /*3550*/  LOP3.LUT R11, R2, 0x80, RZ, 0xfc, !PT ;  /* 0x00000080020b7812 */ /* 0x000fe200078efcff */
[----:B------:R-:W-:Y:S01]  /*3560*/  IMAD.HI.U32 R4, R3, R192, RZ ;  /* 0x000000c003047227 */ /* 0x000fe200078e00ff */
[----:B------:R-:W-:-:S02]  /*3570*/  ISETP.GT.U32.AND P4, PT, R0, R180, PT ;  /* 0x000000b40000720c */ /* 0x000fc40003f84070 */
[----:B------:R-:W-:Y:S01]  /*3580*/  IABS R188, R11 ;  /* 0x0000000b00bc7213 */ /* 0x000fe20000000000 */
[----:B------:R-:W-:Y:S02]  /*3590*/  IMAD R186, R0, R5, R186 ;  /* 0x0000000500ba7224 */ /* 0x000fe400078e02ba */
[----:B------:R-:W-:Y:S02]  /*35a0*/  IMAD.MOV R5, RZ, RZ, -R4 ;  /* 0x000000ffff057224 */ /* 0x000fe400078e0a04 */
[----:B------:R-:W-:-:S04]  /*35b0*/  IMAD.HI.U32 R4, R3, R188, RZ ;  /* 0x000000bc03047227 */ /* 0x000fc800078e00ff */
[----:B------:R-:W-:Y:S01]  /*35c0*/  @!P3 IMAD.MOV R178, RZ, RZ, -R178 ;  /* 0x000000ffffb2b224 */ /* 0x000fe200078e0ab2 */
[----:B------:R-:W-:Y:S01]  /*35d0*/  ISETP.GT.U32.AND P3, PT, R0, R184, PT ;  /* 0x000000b80000720c */ /* 0x000fe20003f64070 */
[----:B------:R-:W-:Y:S01]  /*35e0*/  @!P4 IMAD.IADD R180, R180, 0x1, -R0 ;  /* 0x00000001b4b4c824 */ /* 0x000fe200078e0a00 */
[----:B------:R-:W-:Y:S01]  /*35f0*/  IADD3 R9, -R4, RZ, RZ ;  /* 0x000000ff04097210 */ /* 0x000fe20007ffe1ff */
[C---:B------:R-:W-:Y:S01]  /*3600*/  IMAD R192, R0.reuse, R5, R192 ;  /* 0x0000000500c07224 */ /* 0x040fe200078e02c0 */
[----:B------:R-:W-:Y:S01]  /*3610*/  ISETP.GT.U32.AND P4, PT, R0, R186, PT ;  /* 0x000000ba0000720c */ /* 0x000fe20003f84070 */
[----:B------:R-:W-:-:S03]  /*3620*/  IMAD.HI.U32 R4, R3, R194, RZ ;  /* 0x000000c203047227 */ /* 0x000fc600078e00ff */
[C---:B------:R-:W-:Y:S01]  /*3630*/  ISETP.GT.U32.AND P6, PT, R0.reuse, R192, PT ;  /* 0x000000c00000720c */ /* 0x040fe20003fc4070 */
[----:B------:R-:W-:Y:S02]  /*3640*/  IMAD R188, R0, R9, R188 ;  /* 0x0000000900bc7224 */ /* 0x000fe400078e02bc */
[----:B------:R-:W-:Y:S02]  /*3650*/  IMAD.MOV R9, RZ, RZ, -R4 ;  /* 0x000000ffff097224 */ /* 0x000fe400078e0a04 */
[----:B------:R-:W-:Y:S01]  /*3660*/  @!P3 IMAD.IADD R184, R184, 0x1, -R0 ;  /* 0x00000001b8b8b824 */ /* 0x000fe200078e0a00 */
[C---:B------:R-:W-:Y:S01]  /*3670*/  ISETP.GT.U32.AND P3, PT, R0.reuse, R188, PT ;  /* 0x000000bc0000720c */ /* 0x040fe20003f64070 */
[----:B------:R-:W-:Y:S02]  /*3680*/  IMAD R194, R0, R9, R194 ;  /* 0x0000000900c27224 */ /* 0x000fe400078e02c2 */
[----:B------:R-:W-:Y:S01]  /*3690*/  @!P4 IMAD.IADD R186, R186, 0x1, -R0 ;  /* 0x00000001babac824 */ /* 0x000fe200078e0a00 */
[----:B------:R-:W-:Y:S01]  /*36a0*/  ISETP.GE.AND P4, PT, R10, RZ, PT ;  /* 0x000000ff0a00720c */ /* 0x000fe20003f86270 */
[----:B------:R-:W-:Y:S01]  /*36b0*/  IMAD.HI.U32 R5, R3, R190, RZ ;  /* 0x000000be03057227 */ /* 0x000fe200078e00ff */
[----:B------:R-:W-:-:S02]  /*36c0*/  @!P1 IADD3 R184, -R184, RZ, RZ ;  /* 0x000000ffb8b89210 */ /* 0x000fc40007ffe1ff */
[----:B------:R-:W-:Y:S01]  /*36d0*/  LOP3.LUT R10, R2, 0x88, RZ, 0xfc, !PT ;  /* 0x00000088020a7812 */ /* 0x000fe200078efcff */
[--C-:B------:R-:W-:Y:S01]  /*36e0*/  @!P6 IMAD.IADD R192, R192, 0x1, -R0.reuse ;  /* 0x00000001c0c0e824 */ /* 0x100fe200078e0a00 */
[----:B------:R-:W-:Y:S01]  /*36f0*/  ISETP.GT.U32.AND P6, PT, R0, R186, PT ;  /* 0x000000ba0000720c */ /* 0x000fe20003fc4070 */
[----:B------:R-:W-:Y:S01]  /*3700*/  IMAD.MOV R5, RZ, RZ, -R5 ;  /* 0x000000ffff057224 */ /* 0x000fe200078e0a05 */
[----:B------:R-:W-:Y:S01]  /*3710*/  IABS R198, R10 ;  /* 0x0000000a00c67213 */ /* 0x000fe20000000000 */
[----:B------:R-:W-:Y:S01]  /*3720*/  @!P3 IMAD.IADD R188, R188, 0x1, -R0 ;  /* 0x00000001bcbcb824 */ /* 0x000fe200078e0a00 */
[C---:B------:R-:W-:Y:S01]  /*3730*/  ISETP.GT.U32.AND P3, PT, R0.reuse, R194, PT ;  /* 0x000000c20000720c */ /* 0x040fe20003f64070 */
[C---:B------:R-:W-:Y:S01]  /*3740*/  IMAD R190, R0.reuse, R5, R190 ;  /* 0x0000000500be7224 */ /* 0x040fe200078e02be */
[----:B------:R-:W-:Y:S01]  /*3750*/  ISETP.GT.U32.AND P5, PT, R0, R192, PT ;  /* 0x000000c00000720c */ /* 0x000fe20003fa4070 */
[----:B------:R-:W-:-:S03]  /*3760*/  IMAD.HI.U32 R5, R3, R196, RZ ;  /* 0x000000c403057227 */ /* 0x000fc600078e00ff */
[----:B------:R-:W-:Y:S01]  /*3770*/  ISETP.GT.U32.AND P1, PT, R0, R190, PT ;  /* 0x000000be0000720c */ /* 0x000fe20003f24070 */
[----:B------:R-:W-:Y:S02]  /*3780*/  IMAD.MOV R5, RZ, RZ, -R5 ;  /* 0x000000ffff057224 */ /* 0x000fe400078e0a05 */
[--C-:B------:R-:W-:Y:S01]  /*3790*/  @!P6 IMAD.IADD R186, R186, 0x1, -R0.reuse ;  /* 0x00000001babae824 */ /* 0x100fe200078e0a00 */
[----:B------:R-:W-:Y:S01]  /*37a0*/  ISETP.GE.AND P6, PT, R12, RZ, PT ;  /* 0x000000ff0c00720c */ /* 0x000fe20003fc6270 */
[----:B------:R-:W-:Y:S01]  /*37b0*/  IMAD.HI.U32 R4, R3, R198, RZ ;  /* 0x000000c603047227 */ /* 0x000fe200078e00ff */
[----:B------:R-:W-:Y:S02]  /*37c0*/  LOP3.LUT R12, R2, 0x8a, RZ, 0xfc, !PT ;  /* 0x0000008a020c7812 */ /* 0x000fe400078efcff */
[----:B------:R-:W-:Y:S01]  /*37d0*/  @!P2 IADD3 R186, -R186, RZ, RZ ;  /* 0x000000ffbabaa210 */ /* 0x000fe20007ffe1ff */
[----:B------:R-:W-:Y:S01]  /*37e0*/  @!P3 IMAD.IADD R194, R194, 0x1, -R0 ;  /* 0x00000001c2c2b824 */ /* 0x000fe200078e0a00 */
[C---:B------:R-:W-:Y:S01]  /*37f0*/  ISETP.GT.U32.AND P2, PT, R0.reuse, R188, PT ;  /* 0x000000bc0000720c */ /* 0x040fe20003f44070 */
[----:B------:R-:W-:Y:S01]  /*3800*/  IMAD R196, R0, R5, R196 ;  /* 0x0000000500c47224 */ /* 0x000fe200078e02c4 */
[----:B------:R-:W-:Y:S01]  /*3810*/  IABS R200, R12 ;  /* 0x0000000c00c87213 */ /* 0x000fe20000000000 */
[----:B------:R-:W-:Y:S01]  /*3820*/  @!P5 IMAD.IADD R192, R192, 0x1, -R0 ;  /* 0x00000001c0c0d824 */ /* 0x000fe200078e0a00 */
[----:B------:R-:W-:Y:S01]  /*3830*/  ISETP.GT.U32.AND P3, PT, R0, R194, PT ;  /* 0x000000c20000720c */ /* 0x000fe20003f64070 */
[----:B------:R-:W-:Y:S01]  /*3840*/  IMAD.MOV R5, RZ, RZ, -R4 ;  /* 0x000000ffff057224 */ /* 0x000fe200078e0a04 */
[----:B------:R-:W-:Y:S01]  /*3850*/  ISETP.GE.AND P5, PT, R13, RZ, PT ;  /* 0x000000ff0d00720c */ /* 0x000fe20003fa6270 */
[----:B------:R-:W-:Y:S01]  /*3860*/  @!P1 IMAD.IADD R190, R190, 0x1, -R0 ;  /* 0x00000001bebe9824 */ /* 0x000fe200078e0a00 */
[----:B------:R-:W-:Y:S01]  /*3870*/  LOP3.LUT R13, R2, 0x8c, RZ, 0xfc, !PT ;  /* 0x0000008c020d7812 */ /* 0x000fe200078efcff */
[----:B------:R-:W-:-:S02]  /*3880*/  IMAD R198, R0, R5, R198 ;  /* 0x0000000500c67224 */ /* 0x000fc400078e02c6 */
[C---:B------:R-:W-:Y:S01]  /*3890*/  IMAD.HI.U32 R9, R3.reuse, R202, RZ ;  /* 0x000000ca03097227 */ /* 0x040fe200078e00ff */
[----:B------:R-:W-:Y:S02]  /*38a0*/  ISETP.GT.U32.AND P1, PT, R0, R190, PT ;  /* 0x000000be0000720c */ /* 0x000fe40003f24070 */
[----:B------:R-:W-:Y:S01]  /*38b0*/  IABS R204, R13 ;  /* 0x0000000d00cc7213 */ /* 0x000fe20000000000 */
[----:B------:R-:W-:Y:S01]  /*38c0*/  @!P2 IMAD.IADD R188, R188, 0x1, -R0 ;  /* 0x00000001bcbca824 */ /* 0x000fe200078e0a00 */
[----:B------:R-:W-:Y:S01]  /*38d0*/  ISETP.GT.U32.AND P2, PT, R0, R196, PT ;  /* 0x000000c40000720c */ /* 0x000fe20003f44070 */
[----:B------:R-:W-:Y:S01]  /*38e0*/  IMAD.MOV R9, RZ, RZ, -R9 ;  /* 0x000000ffff097224 */ /* 0x000fe200078e0a09 */
[----:B------:R-:W-:Y:S01]  /*38f0*/  @!P3 IADD3 R194, R194, -R0, RZ ;  /* 0x80000000c2c2b210 */ /* 0x000fe20007ffe0ff */
[----:B------:R-:W-:Y:S01]  /*3900*/  IMAD.HI.U32 R5, R3, R204, RZ ;  /* 0x000000cc03057227 */ /* 0x000fe200078e00ff */
[----:B------:R-:W-:-:S03]  /*3910*/  ISETP.GT.U32.AND P3, PT, R0, R198, PT ;  /* 0x000000c60000720c */ /* 0x000fc60003f64070 */
[----:B------:R-:W-:Y:S02]  /*3920*/  IMAD.MOV R5, RZ, RZ, -R5 ;  /* 0x000000ffff057224 */ /* 0x000fe400078e0a05 */
[----:B------:R-:W-:Y:S01]  /*3930*/  @!P1 IMAD.IADD R190, R190, 0x1, -R0 ;  /* 0x00000001bebe9824 */ /* 0x000fe200078e0a00 */
[----:B------:R-:W-:Y:S01]  /*3940*/  ISETP.GE.AND P1, PT, R14, RZ, PT ;  /* 0x000000ff0e00720c */ /* 0x000fe20003f26270 */
[----:B------:R-:W-:Y:S01]  /*3950*/  IMAD R204, R0, R5, R204 ;  /* 0x0000000500cc7224 */ /* 0x000fe200078e02cc */
[----:B------:R-:W-:Y:S01]  /*3960*/  LOP3.LUT R14, R2, 0xa8, RZ, 0xfc, !PT ;  /* 0x000000a8020e7812 */ /* 0x000fe200078efcff */
[----:B------:R-:W-:Y:S01]  /*3970*/  @!P2 IMAD.IADD R196, R196, 0x1, -R0 ;  /* 0x00000001c4c4a824 */ /* 0x000fe200078e0a00 */
[----:B------:R-:W-:Y:S01]  /*3980*/  ISETP.GE.AND P2, PT, R10, RZ, PT ;  /* 0x000000ff0a00720c */ /* 0x000fe20003f46270 */
[----:B------:R-:W-:Y:S01]  /*3990*/  @!P6 IMAD.MOV R190, RZ, RZ, -R190 ;  /* 0x000000ffffbee224 */ /* 0x000fe200078e0abe */
[----:B------:R-:W-:Y:S01]  /*39a0*/  ISETP.GT.U32.AND P6, PT, R0, R204, PT ;  /* 0x000000cc0000720c */ /* 0x000fe20003fc4070 */
[----:B------:R-:W-:Y:S01]  /*39b0*/  IMAD.HI.U32 R4, R3, R200, RZ ;  /* 0x000000c803047227 */ /* 0x000fe200078e00ff */
[----:B------:R-:W-:-:S02]  /*39c0*/  @!P3 IADD3 R198, R198, -R0, RZ ;  /* 0x80000000c6c6b210 */ /* 0x000fc40007ffe0ff */
[C---:B------:R-:W-:Y:S01]  /*39d0*/  ISETP.GT.U32.AND P3, PT, R0.reuse, R196, PT ;  /* 0x000000c40000720c */ /* 0x040fe20003f64070 */
[----:B------:R-:W-:Y:S01]  /*39e0*/  IMAD R202, R0, R9, R202 ;  /* 0x0000000900ca7224 */ /* 0x000fe200078e02ca */
[C---:B------:R-:W-:Y:S01]  /*39f0*/  LOP3.LUT R10, R2.reuse, 0x90, RZ, 0xfc, !PT ;  /* 0x00000090020a7812 */ /* 0x040fe200078efcff */
[----:B------:R-:W-:Y:S01]  /*3a00*/  @!P0 IMAD.MOV R180, RZ, RZ, -R180 ;  /* 0x000000ffffb48224 */ /* 0x000fe200078e0ab4 */
[----:B------:R-:W-:Y:S01]  /*3a10*/  LOP3.LUT R9, R2, 0x92, RZ, 0xfc, !PT ;  /* 0x0000009202097812 */ /* 0x000fe200078efcff */
[----:B------:R-:W-:Y:S01]  /*3a20*/  @!P4 IMAD.MOV R192, RZ, RZ, -R192 ;  /* 0x000000ffffc0c224 */ /* 0x000fe200078e0ac0 */
[----:B------:R-:W-:Y:S01]  /*3a30*/  IABS R206, R10 ;  /* 0x0000000a00ce7213 */ /* 0x000fe20000000000 */
[----:B------:R-:W-:Y:S01]  /*3a40*/  @!P5 IMAD.MOV R194, RZ, RZ, -R194 ;  /* 0x000000ffffc2d224 */ /* 0x000fe200078e0ac2 */
[----:B------:R-:W-:Y:S01]  /*3a50*/  ISETP.GE.AND P0, PT, R11, RZ, PT ;  /* 0x000000ff0b00720c */ /* 0x000fe20003f06270 */
[----:B------:R-:W-:Y:S01]  /*3a60*/  IMAD.MOV R11, RZ, RZ, -R4 ;  /* 0x000000ffff0b7224 */ /* 0x000fe200078e0a04 */
[----:B------:R-:W-:Y:S01]  /*3a70*/  ISETP.GT.U32.AND P4, PT, R0, R198, PT ;  /* 0x000000c60000720c */ /* 0x000fe20003f84070 */
[----:B------:R-:W-:Y:S01]  /*3a80*/  IMAD.HI.U32 R4, R3, R206, RZ ;  /* 0x000000ce03047227 */ /* 0x000fe200078e00ff */
[----:B------:R-:W-:-:S02]  /*3a90*/  IABS R208, R9 ;  /* 0x0000000900d07213 */ /* 0x000fc40000000000 */
[----:B------:R-:W-:Y:S01]  /*3aa0*/  @!P3 IADD3 R196, R196, -R0, RZ ;  /* 0x80000000c4c4b210 */ /* 0x000fe20007ffe0ff */
[----:B------:R-:W-:Y:S01]  /*3ab0*/  @!P6 IMAD.IADD R204, R204, 0x1, -R0 ;  /* 0x00000001cccce824 */ /* 0x000fe200078e0a00 */
[----:B------:R-:W-:Y:S01]  /*3ac0*/  ISETP.GT.U32.AND P3, PT, R0, R202, PT ;  /* 0x000000ca0000720c */ /* 0x000fe20003f64070 */
[----:B------:R-:W-:Y:S01]  /*3ad0*/  IMAD.MOV R5, RZ, RZ, -R4 ;  /* 0x000000ffff057224 */ /* 0x000fe200078e0a04 */
[----:B------:R-:W-:Y:S01]  /*3ae0*/  ISETP.GE.AND P5, PT, R12, RZ, PT ;  /* 0x000000ff0c00720c */ /* 0x000fe20003fa6270 */
[C---:B------:R-:W-:Y:S01]  /*3af0*/  IMAD.HI.U32 R4, R3.reuse, R208, RZ ;  /* 0x000000d003047227 */ /* 0x040fe200078e00ff */
[----:B------:R-:W-:Y:S02]  /*3b00*/  LOP3.LUT R12, R2, 0x96, RZ, 0xfc, !PT ;  /* 0x00000096020c7812 */ /* 0x000fe400078efcff */
[----:B------:R-:W-:Y:S01]  /*3b10*/  IABS R230, R14 ;  /* 0x0000000e00e67213 */ /* 0x000fe20000000000 */
[----:B------:R-:W-:Y:S01]  /*3b20*/  @!P1 IMAD.MOV R196, RZ, RZ, -R196 ;  /* 0x000000ffffc49224 */ /* 0x000fe200078e0ac4 */
[C---:B------:R-:W-:Y:S01]  /*3b30*/  ISETP.GT.U32.AND P1, PT, R0.reuse, R204, PT ;  /* 0x000000cc0000720c */ /* 0x040fe20003f24070 */
[C---:B------:R-:W-:Y:S01]  /*3b40*/  IMAD R200, R0.reuse, R11, R200 ;  /* 0x0000000b00c87224 */ /* 0x040fe200078e02c8 */
[----:B------:R-:W-:Y:S01]  /*3b50*/  IABS R212, R12 ;  /* 0x0000000c00d47213 */ /* 0x000fe20000000000 */
[----:B------:R-:W-:Y:S01]  /*3b60*/  IMAD R206, R0, R5, R206 ;  /* 0x0000000500ce7224 */ /* 0x000fe200078e02ce */
[----:B------:R-:W-:Y:S01]  /*3b70*/  IADD3 R5, -R4, RZ, RZ ;  /* 0x000000ff04057210 */ /* 0x000fe20007ffe1ff */
[----:B------:R-:W-:Y:S01]  /*3b80*/  @!P4 IMAD.IADD R198, R198, 0x1, -R0 ;  /* 0x00000001c6c6c824 */ /* 0x000fe200078e0a00 */
[----:B------:R-:W-:Y:S01]  /*3b90*/  LOP3.LUT R11, R2, 0x94, RZ, 0xfc, !PT ;  /* 0x00000094020b7812 */ /* 0x000fe200078efcff */
[----:B------:R-:W-:Y:S01]  /*3ba0*/  @!P0 IMAD.MOV R188, RZ, RZ, -R188 ;  /* 0x000000ffffbc8224 */ /* 0x000fe200078e0abc */
[C---:B------:R-:W-:Y:S01]  /*3bb0*/  ISETP.GT.U32.AND P0, PT, R0.reuse, R200, PT ;  /* 0x000000c80000720c */ /* 0x040fe20003f04070 */
[C---:B------:R-:W-:Y:S01]  /*3bc0*/  IMAD R208, R0.reuse, R5, R208 ;  /* 0x0000000500d07224 */ /* 0x040fe200078e02d0 */
[----:B------:R-:W-:Y:S01]  /*3bd0*/  IABS R214, R11 ;  /* 0x0000000b00d67213 */ /* 0x000fe20000000000 */
[----:B------:R-:W-:Y:S01]  /*3be0*/  @!P2 IMAD.MOV R198, RZ, RZ, -R198 ;  /* 0x000000ffffc6a224 */ /* 0x000fe200078e0ac6 */
[----:B------:R-:W-:Y:S01]  /*3bf0*/  ISETP.GT.U32.AND P2, PT, R0, R206, PT ;  /* 0x000000ce0000720c */ /* 0x000fe20003f44070 */
[----:B------:R-:W-:Y:S01]  /*3c00*/  @!P3 IMAD.IADD R202, R202, 0x1, -R0 ;  /* 0x00000001cacab824 */ /* 0x000fe200078e0a00 */
[----:B------:R-:W-:Y:S01]  /*3c10*/  @!P1 IADD3 R204, R204, -R0, RZ ;  /* 0x80000000cccc9210 */ /* 0x000fe20007ffe0ff */
[----:B------:R-:W-:Y:S01]  /*3c20*/  IMAD.HI.U32 R5, R3, R212, RZ ;  /* 0x000000d403057227 */ /* 0x000fe200078e00ff */
[----:B------:R-:W-:-:S02]  /*3c30*/  ISETP.GT.U32.AND P1, PT, R0, R208, PT ;  /* 0x000000d00000720c */ /* 0x000fc40003f24070 */
[----:B------:R-:W-:Y:S01]  /*3c40*/  ISETP.GT.U32.AND P3, PT, R0, R202, PT ;  /* 0x000000ca0000720c */ /* 0x000fe20003f64070 */
[----:B------:R-:W-:Y:S01]  /*3c50*/  IMAD.MOV R5, RZ, RZ, -R5 ;  /* 0x000000ffff057224 */ /* 0x000fe200078e0a05 */
[----:B------:R-:W-:Y:S01]  /*3c60*/  ISETP.GE.AND P4, PT, R13, RZ, PT ;  /* 0x000000ff0d00720c */ /* 0x000fe20003f86270 */
[----:B------:R-:W-:Y:S01]  /*3c70*/  @!P0 IMAD.IADD R200, R200, 0x1, -R0 ;  /* 0x00000001c8c88824 */ /* 0x000fe200078e0a00 */
[----:B------:R-:W-:Y:S01]  /*3c80*/  ISETP.GE.AND P0, PT, R16, RZ, PT ;  /* 0x000000ff1000720c */ /* 0x000fe20003f06270 */
[----:B------:R-:W-:Y:S01]  /*3c90*/  IMAD R212, R0, R5, R212 ;  /* 0x0000000500d47224 */ /* 0x000fe200078e02d4 */
[----:B------:R-:W-:Y:S01]  /*3ca0*/  LOP3.LUT R13, R2, 0xa6, RZ, 0xfc, !PT ;  /* 0x000000a6020d7812 */ /* 0x000fe200078efcff */
[----:B------:R-:W-:Y:S01]  /*3cb0*/  @!P2 IMAD.IADD R206, R206, 0x1, -R0 ;  /* 0x00000001cecea824 */ /* 0x000fe200078e0a00 */
[----:B------:R-:W-:Y:S01]  /*3cc0*/  ISETP.GT.U32.AND P6, PT, R0, R200, PT ;  /* 0x000000c80000720c */ /* 0x000fe20003fc4070 */
[----:B------:R-:W-:Y:S01]  /*3cd0*/  IMAD.HI.U32 R4, R3, R214, RZ ;  /* 0x000000d603047227 */ /* 0x000fe200078e00ff */
[----:B------:R-:W-:-:S02]  /*3ce0*/  ISETP.GE.AND P2, PT, R11, RZ, PT ;  /* 0x000000ff0b00720c */ /* 0x000fc40003f46270 */
[----:B------:R-:W-:Y:S01]  /*3cf0*/  @!P1 IADD3 R208, R208, -R0, RZ ;  /* 0x80000000d0d09210 */ /* 0x000fe20007ffe0ff */
[----:B------:R-:W-:Y:S01]  /*3d00*/  @!P3 IMAD.IADD R202, R202, 0x1, -R0 ;  /* 0x00000001cacab824 */ /* 0x000fe200078e0a00 */
[----:B------:R-:W-:Y:S01]  /*3d10*/  ISETP.GT.U32.AND P1, PT, R0, R206, PT ;  /* 0x000000ce0000720c */ /* 0x000fe20003f24070 */
[----:B------:R-:W-:Y:S01]  /*3d20*/  @!P4 IMAD.MOV R204, RZ, RZ, -R204 ;  /* 0x000000ffffccc224 */ /* 0x000fe200078e0acc */
[----:B------:R-:W-:Y:S01]  /*3d30*/  ISETP.GE.AND P3, PT, R9, RZ, PT ;  /* 0x000000ff0900720c */ /* 0x000fe20003f66270 */
[----:B------:R-:W-:Y:S01]  /*3d40*/  IMAD.MOV R9, RZ, RZ, -R4 ;  /* 0x000000ffff097224 */ /* 0x000fe200078e0a04 */
[----:B------:R-:W-:Y:S01]  /*3d50*/  IABS R228, R13 ;  /* 0x0000000d00e47213 */ /* 0x000fe20000000000 */
[----:B------:R-:W-:Y:S01]  /*3d60*/  @!P0 IMAD.MOV R202, RZ, RZ, -R202 ;  /* 0x000000ffffca8224 */ /* 0x000fe200078e0aca */
[----:B------:R-:W-:Y:S01]  /*3d70*/  ISETP.GE.AND P0, PT, R12, RZ, PT ;  /* 0x000000ff0c00720c */ /* 0x000fe20003f06270 */
[----:B------:R-:W-:Y:S01]  /*3d80*/  @!P6 IMAD.IADD R200, R200, 0x1, -R0 ;  /* 0x00000001c8c8e824 */ /* 0x000fe200078e0a00 */
[----:B------:R-:W-:Y:S01]  /*3d90*/  ISETP.GE.AND P6, PT, R10, RZ, PT ;  /* 0x000000ff0a00720c */ /* 0x000fe20003fc6270 */
[----:B------:R-:W-:Y:S01]  /*3da0*/  IMAD R214, R0, R9, R214 ;  /* 0x0000000900d67224 */ /* 0x000fe200078e02d6 */
[----:B------:R-:W-:Y:S01]  /*3db0*/  LOP3.LUT R10, R2, 0x98, RZ, 0xfc, !PT ;  /* 0x00000098020a7812 */ /* 0x000fe200078efcff */
[----:B------:R-:W-:Y:S01]  /*3dc0*/  @!P5 IMAD.MOV R200, RZ, RZ, -R200 ;  /* 0x000000ffffc8d224 */ /* 0x000fe200078e0ac8 */
[----:B------:R-:W-:-:S02]  /*3dd0*/  ISETP.GT.U32.AND P5, PT, R0, R208, PT ;  /* 0x000000d00000720c */ /* 0x000fc40003fa4070 */
[----:B------:R-:W-:Y:S02]  /*3de0*/  @!P1 IADD3 R206, R206, -R0, RZ ;  /* 0x80000000cece9210 */ /* 0x000fe40007ffe0ff */
[C---:B------:R-:W-:Y:S02]  /*3df0*/  ISETP.GT.U32.AND P1, PT, R0.reuse, R212, PT ;  /* 0x000000d40000720c */ /* 0x040fe40003f24070 */
[----:B------:R-:W-:Y:S02]  /*3e00*/  IABS R210, R10 ;  /* 0x0000000a00d27213 */ /* 0x000fe40000000000 */
[----:B------:R-:W-:Y:S01]  /*3e10*/  ISETP.GT.U32.AND P4, PT, R0, R214, PT ;  /* 0x000000d60000720c */ /* 0x000fe20003f84070 */
[----:B------:R-:W-:Y:S01]  /*3e20*/  @!P6 IMAD.MOV R206, RZ, RZ, -R206 ;  /* 0x000000ffffcee224 */ /* 0x000fe200078e0ace */
[C---:B------:R-:W-:Y:S01]  /*3e30*/  LOP3.LUT R12, R2.reuse, 0x9e, RZ, 0xfc, !PT ;  /* 0x0000009e020c7812 */ /* 0x040fe200078efcff */
[----:B------:R-:W-:Y:S01]  /*3e40*/  IMAD.HI.U32 R4, R3, R210, RZ ;  /* 0x000000d203047227 */ /* 0x000fe200078e00ff */
[----:B------:R-:W-:-:S02]  /*3e50*/  LOP3.LUT R16, R2, 0xac, RZ, 0xfc, !PT ;  /* 0x000000ac02107812 */ /* 0x000fc400078efcff */
[----:B------:R-:W-:Y:S01]  /*3e60*/  IABS R226, R12 ;  /* 0x0000000c00e27213 */ /* 0x000fe20000000000 */
[----:B------:R-:W-:Y:S01]  /*3e70*/  IMAD.MOV R5, RZ, RZ, -R4 ;  /* 0x000000ffff057224 */ /* 0x000fe200078e0a04 */
[----:B------:R-:W-:Y:S01]  /*3e80*/  LOP3.LUT R4, R2, 0x9a, RZ, 0xfc, !PT ;  /* 0x0000009a02047812 */ /* 0x000fe200078efcff */
[--C-:B------:R-:W-:Y:S01]  /*3e90*/  @!P1 IMAD.IADD R212, R212, 0x1, -R0.reuse ;  /* 0x00000001d4d49824 */ /* 0x100fe200078e0a00 */
[----:B------:R-:W-:Y:S01]  /*3ea0*/  IABS R234, R16 ;  /* 0x0000001000ea7213 */ /* 0x000fe20000000000 */
[----:B------:R-:W-:Y:S01]  /*3eb0*/  @!P5 IMAD.IADD R208, R208, 0x1, -R0 ;  /* 0x00000001d0d0d824 */ /* 0x000fe200078e0a00 */
[----:B------:R-:W-:Y:S01]  /*3ec0*/  IABS R216, R4 ;  /* 0x0000000400d87213 */ /* 0x000fe20000000000 */
[C---:B------:R-:W-:Y:S01]  /*3ed0*/  IMAD R210, R0.reuse, R5, R210 ;  /* 0x0000000500d27224 */ /* 0x040fe200078e02d2 */
[----:B------:R-:W-:Y:S01]  /*3ee0*/  ISETP.GT.U32.AND P1, PT, R0, R212, PT ;  /* 0x000000d40000720c */ /* 0x000fe20003f24070 */
[----:B------:R-:W-:Y:S01]  /*3ef0*/  @!P4 IMAD.IADD R214, R214, 0x1, -R0 ;  /* 0x00000001d6d6c824 */ /* 0x000fe200078e0a00 */
[----:B------:R-:W-:Y:S01]  /*3f00*/  @!P3 IADD3 R208, -R208, RZ, RZ ;  /* 0x000000ffd0d0b210 */ /* 0x000fe20007ffe1ff */
[----:B------:R-:W-:Y:S01]  /*3f10*/  IMAD.HI.U32 R9, R3, R226, RZ ;  /* 0x000000e203097227 */ /* 0x000fe200078e00ff */
[----:B------:R-:W-:-:S02]  /*3f20*/  ISETP.GT.U32.AND P3, PT, R0, R210, PT ;  /* 0x000000d20000720c */ /* 0x000fc40003f64070 */
[----:B------:R-:W-:Y:S01]  /*3f30*/  ISETP.GE.AND P6, PT, R4, RZ, PT ;  /* 0x000000ff0400720c */ /* 0x000fe20003fc6270 */
[C---:B------:R-:W-:Y:S01]  /*3f40*/  IMAD.HI.U32 R4, R3.reuse, R216, RZ ;  /* 0x000000d803047227 */ /* 0x040fe200078e00ff */
[----:B------:R-:W-:Y:S02]  /*3f50*/  ISETP.GE.AND P5, PT, R10, RZ, PT ;  /* 0x000000ff0a00720c */ /* 0x000fe40003fa6270 */
[----:B------:R-:W-:Y:S01]  /*3f60*/  LOP3.LUT R10, R2, 0x9c, RZ, 0xfc, !PT ;  /* 0x0000009c020a7812 */ /* 0x000fe200078efcff */
[----:B------:R-:W-:Y:S01]  /*3f70*/  IMAD.MOV R11, RZ, RZ, -R4 ;  /* 0x000000ffff0b7224 */ /* 0x000fe200078e0a04 */
[----:B------:R-:W-:Y:S01]  /*3f80*/  ISETP.GT.U32.AND P4, PT, R0, R214, PT ;  /* 0x000000d60000720c */ /* 0x000fe20003f84070 */
[----:B------:R-:W-:Y:S01]  /*3f90*/  IMAD.MOV R9, RZ, RZ, -R9 ;  /* 0x000000ffff097224 */ /* 0x000fe200078e0a09 */
[----:B------:R-:W-:Y:S01]  /*3fa0*/  @!P1 IADD3 R212, R212, -R0, RZ ;  /* 0x80000000d4d49210 */ /* 0x000fe20007ffe0ff */
[----:B------:R-:W-:Y:S01]  /*3fb0*/  IMAD R216, R0, R11, R216 ;  /* 0x0000000b00d87224 */ /* 0x000fe200078e02d8 */
[----:B------:R-:W-:Y:S01]  /*3fc0*/  IABS R222, R10 ;  /* 0x0000000a00de7213 */ /* 0x000fe20000000000 */
[----:B------:R-:W-:Y:S01]  /*3fd0*/  @!P3 IMAD.IADD R210, R210, 0x1, -R0 ;  /* 0x00000001d2d2b824 */ /* 0x000fe200078e0a00 */
[----:B------:R-:W-:Y:S01]  /*3fe0*/  LOP3.LUT R4, R2, 0xa0, RZ, 0xfc, !PT ;  /* 0x000000a002047812 */ /* 0x000fe200078efcff */
[----:B------:R-:W-:Y:S01]  /*3ff0*/  @!P0 IMAD.MOV R212, RZ, RZ, -R212 ;  /* 0x000000ffffd48224 */ /* 0x000fe200078e0ad4 */
[C---:B------:R-:W-:Y:S01]  /*4000*/  ISETP.GT.U32.AND P0, PT, R0.reuse, R216, PT ;  /* 0x000000d80000720c */ /* 0x040fe20003f04070 */
[----:B------:R-:W-:Y:S01]  /*4010*/  IMAD.HI.U32 R5, R3, R222, RZ ;  /* 0x000000de03057227 */ /* 0x000fe200078e00ff */
[----:B------:R-:W-:-:S02]  /*4020*/  ISETP.GT.U32.AND P3, PT, R0, R210, PT ;  /* 0x000000d20000720c */ /* 0x000fc40003f64070 */
[----:B------:R-:W-:Y:S01]  /*4030*/  IABS R218, R4 ;  /* 0x0000000400da7213 */ /* 0x000fe20000000000 */
[----:B------:R-:W-:Y:S01]  /*4040*/  IMAD.MOV R5, RZ, RZ, -R5 ;  /* 0x000000ffff057224 */ /* 0x000fe200078e0a05 */
[----:B------:R-:W-:Y:S01]  /*4050*/  ISETP.GE.AND P1, PT, R12, RZ, PT ;  /* 0x000000ff0c00720c */ /* 0x000fe20003f26270 */
[----:B------:R-:W-:Y:S01]  /*4060*/  @!P4 IMAD.IADD R214, R214, 0x1, -R0 ;  /* 0x00000001d6d6c824 */ /* 0x000fe200078e0a00 */
[----:B------:R-:W-:Y:S01]  /*4070*/  ISETP.GE.AND P4, PT, R10, RZ, PT ;  /* 0x000000ff0a00720c */ /* 0x000fe20003f86270 */
[----:B------:R-:W-:Y:S01]  /*4080*/  IMAD R222, R0, R5, R222 ;  /* 0x0000000500de7224 */ /* 0x000fe200078e02de */
[----:B------:R-:W-:Y:S01]  /*4090*/  LOP3.LUT R10, R2, 0xa2, RZ, 0xfc, !PT ;  /* 0x000000a2020a7812 */ /* 0x000fe200078efcff */
[----:B------:R-:W-:Y:S01]  /*40a0*/  @!P2 IMAD.MOV R214, RZ, RZ, -R214 ;  /* 0x000000ffffd6a224 */ /* 0x000fe200078e0ad6 */
[----:B------:R-:W-:Y:S01]  /*40b0*/  ISETP.GE.AND P2, PT, R4, RZ, PT ;  /* 0x000000ff0400720c */ /* 0x000fe20003f46270 */
[----:B------:R-:W-:Y:S01]  /*40c0*/  IMAD.HI.U32 R4, R3, R218, RZ ;  /* 0x000000da03047227 */ /* 0x000fe200078e00ff */
[----:B------:R-:W-:-:S02]  /*40d0*/  @!P0 IADD3 R216, R216, -R0, RZ ;  /* 0x80000000d8d88210 */ /* 0x000fc40007ffe0ff */
[----:B------:R-:W-:Y:S01]  /*40e0*/  LOP3.LUT R12, R2, 0xa4, RZ, 0xfc, !PT ;  /* 0x000000a4020c7812 */ /* 0x000fe200078efcff */
[----:B------:R-:W-:Y:S01]  /*40f0*/  @!P3 IMAD.IADD R210, R210, 0x1, -R0 ;  /* 0x00000001d2d2b824 */ /* 0x000fe200078e0a00 */
[C---:B------:R-:W-:Y:S01]  /*4100*/  ISETP.GT.U32.AND P3, PT, R0.reuse, R222, PT ;  /* 0x000000de0000720c */ /* 0x040fe20003f64070 */
[----:B------:R-:W-:Y:S01]  /*4110*/  IMAD.MOV R11, RZ, RZ, -R4 ;  /* 0x000000ffff0b7224 */ /* 0x000fe200078e0a04 */
[C---:B------:R-:W-:Y:S01]  /*4120*/  ISETP.GT.U32.AND P0, PT, R0.reuse, R216, PT ;  /* 0x000000d80000720c */ /* 0x040fe20003f04070 */
[C---:B------:R-:W-:Y:S01]  /*4130*/  IMAD R226, R0.reuse, R9, R226 ;  /* 0x0000000900e27224 */ /* 0x040fe200078e02e2 */
[----:B------:R-:W-:Y:S01]  /*4140*/  IABS R224, R10 ;  /* 0x0000000a00e07213 */ /* 0x000fe20000000000 */
[C---:B------:R-:W-:Y:S01]  /*4150*/  IMAD R218, R0.reuse, R11, R218 ;  /* 0x0000000b00da7224 */ /* 0x040fe200078e02da */
[----:B------:R-:W-:Y:S01]  /*4160*/  IABS R220, R12 ;  /* 0x0000000c00dc7213 */ /* 0x000fe20000000000 */
[----:B------:R-:W-:Y:S01]  /*4170*/  @!P5 IMAD.MOV R210, RZ, RZ, -R210 ;  /* 0x000000ffffd2d224 */ /* 0x000fe200078e0ad2 */
[----:B------:R-:W-:Y:S01]  /*4180*/  ISETP.GT.U32.AND P5, PT, R0, R226, PT ;  /* 0x000000e20000720c */ /* 0x000fe20003fa4070 */
[----:B------:R-:W-:Y:S01]  /*4190*/  IMAD.HI.U32 R5, R3, R224, RZ ;  /* 0x000000e003057227 */ /* 0x000fe200078e00ff */
[----:B------:R-:W-:-:S03]  /*41a0*/  LOP3.LUT R11, R2, 0xaa, RZ, 0xfc, !PT ;  /* 0x000000aa020b7812 */ /* 0x000fc600078efcff */
[--C-:B------:R-:W-:Y:S01]  /*41b0*/  @!P3 IMAD.IADD R222, R222, 0x1, -R0.reuse ;  /* 0x00000001dedeb824 */ /* 0x100fe200078e0a00 */
[----:B------:R-:W-:Y:S01]  /*41c0*/  IABS R232, R11 ;  /* 0x0000000b00e87213 */ /* 0x000fe20000000000 */
[----:B------:R-:W-:Y:S01]  /*41d0*/  @!P0 IMAD.IADD R216, R216, 0x1, -R0 ;  /* 0x00000001d8d88824 */ /* 0x000fe200078e0a00 */
[C---:B------:R-:W-:Y:S01]  /*41e0*/  ISETP.GT.U32.AND P0, PT, R0.reuse, R218, PT ;  /* 0x000000da0000720c */ /* 0x040fe20003f04070 */
[----:B------:R-:W-:Y:S01]  /*41f0*/  IMAD.HI.U32 R9, R3, R220, RZ ;  /* 0x000000dc03097227 */ /* 0x000fe200078e00ff */
[----:B------:R-:W-:-:S03]  /*4200*/  ISETP.GT.U32.AND P3, PT, R0, R222, PT ;  /* 0x000000de0000720c */ /* 0x000fc60003f64070 */
[----:B------:R-:W-:Y:S01]  /*4210*/  IMAD.MOV R5, RZ, RZ, -R5 ;  /* 0x000000ffff057224 */ /* 0x000fe200078e0a05 */
[----:B------:R-:W-:Y:S01]  /*4220*/  IADD3 R9, -R9, RZ, RZ ;  /* 0x000000ff09097210 */ /* 0x000fe20007ffe1ff */
[----:B------:R-:W-:Y:S01]  /*4230*/  IMAD.HI.U32 R4, R3, R228, RZ ;  /* 0x000000e403047227 */ /* 0x000fe200078e00ff */
[----:B------:R-:W-:-:S03]  /*4240*/  @!P5 IADD3 R226, R226, -R0, RZ ;  /* 0x80000000e2e2d210 */ /* 0x000fc60007ffe0ff */
[----:B------:R-:W-:Y:S02]  /*4250*/  IMAD R224, R0, R5, R224 ;  /* 0x0000000500e07224 */ /* 0x000fe400078e02e0 */
[----:B------:R-:W-:Y:S01]  /*4260*/  @!P0 IMAD.IADD R218, R218, 0x1, -R0 ;  /* 0x00000001dada8824 */ /* 0x000fe200078e0a00 */
[C---:B------:R-:W-:Y:S01]  /*4270*/  ISETP.GT.U32.AND P0, PT, R0.reuse, R226, PT ;  /* 0x000000e20000720c */ /* 0x040fe20003f04070 */
[----:B------:R-:W-:Y:S02]  /*4280*/  IMAD R220, R0, R9, R220 ;  /* 0x0000000900dc7224 */ /* 0x000fe400078e02dc */
[----:B------:R-:W-:Y:S01]  /*4290*/  @!P3 IMAD.IADD R222, R222, 0x1, -R0 ;  /* 0x00000001dedeb824 */ /* 0x000fe200078e0a00 */
[C---:B------:R-:W-:Y:S01]  /*42a0*/  ISETP.GT.U32.AND P3, PT, R0.reuse, R224, PT ;  /* 0x000000e00000720c */ /* 0x040fe20003f64070 */
[----:B------:R-:W-:Y:S01]  /*42b0*/  IMAD.MOV R9, RZ, RZ, -R4 ;  /* 0x000000ffff097224 */ /* 0x000fe200078e0a04 */
[----:B------:R-:W-:Y:S01]  /*42c0*/  ISETP.GT.U32.AND P5, PT, R0, R220, PT ;  /* 0x000000dc0000720c */ /* 0x000fe20003fa4070 */
[----:B------:R-:W-:Y:S01]  /*42d0*/  IMAD.HI.U32 R5, R3, R230, RZ ;  /* 0x000000e603057227 */ /* 0x000fe200078e00ff */
[----:B------:R-:W-:-:S03]  /*42e0*/  @!P4 IADD3 R222, -R222, RZ, RZ ;  /* 0x000000ffdedec210 */ /* 0x000fc60007ffe1ff */
[----:B------:R-:W-:Y:S02]  /*42f0*/  IMAD R228, R0, R9, R228 ;  /* 0x0000000900e47224 */ /* 0x000fe400078e02e4 */
[----:B------:R-:W-:Y:S01]  /*4300*/  @!P0 IADD3 R226, R226, -R0, RZ ;  /* 0x80000000e2e28210 */ /* 0x000fe20007ffe0ff */
[----:B------:R-:W-:Y:S02]  /*4310*/  IMAD.MOV R5, RZ, RZ, -R5 ;  /* 0x000000ffff057224 */ /* 0x000fe400078e0a05 */
[----:B------:R-:W-:Y:S01]  /*4320*/  ISETP.GT.U32.AND P0, PT, R0, R228, PT ;  /* 0x000000e40000720c */ /* 0x000fe20003f04070 */
[--C-:B------:R-:W-:Y:S01]  /*4330*/  @!P3 IMAD.IADD R224, R224, 0x1, -R0.reuse ;  /* 0x00000001e0e0b824 */ /* 0x100fe200078e0a00 */
[----:B------:R-:W-:Y:S01]  /*4340*/  ISETP.GT.U32.AND P3, PT, R0, R218, PT ;  /* 0x000000da0000720c */ /* 0x000fe20003f64070 */
[----:B------:R-:W-:Y:S02]  /*4350*/  @!P5 IMAD.IADD R220, R220, 0x1, -R0 ;  /* 0x00000001dcdcd824 */ /* 0x000fe400078e0a00 */
[----:B------:R-:W-:-:S03]  /*4360*/  IMAD.HI.U32 R4, R3, R232, RZ ;  /* 0x000000e803047227 */ /* 0x000fc600078e00ff */
[C---:B------:R-:W-:Y:S01]  /*4370*/  ISETP.GT.U32.AND P5, PT, R0.reuse, R220, PT ;  /* 0x000000dc0000720c */ /* 0x040fe20003fa4070 */
[----:B------:R-:W-:Y:S02]  /*4380*/  IMAD R230, R0, R5, R230 ;  /* 0x0000000500e67224 */ /* 0x000fe400078e02e6 */
[----:B------:R-:W-:Y:S02]  /*4390*/  IMAD.MOV R5, RZ, RZ, -R4 ;  /* 0x000000ffff057224 */ /* 0x000fe400078e0a04 */
[----:B------:R-:W-:Y:S01]  /*43a0*/  @!P0 IADD3 R228, R228, -R0, RZ ;  /* 0x80000000e4e48210 */ /* 0x000fe20007ffe0ff */
[----:B------:R-:W-:Y:S01]  /*43b0*/  @!P6 IMAD.MOV R216, RZ, RZ, -R216 ;  /* 0x000000ffffd8e224 */ /* 0x000fe200078e0ad8 */
[----:B------:R-:W-:Y:S01]  /*43c0*/  ISETP.GE.AND P0, PT, R12, RZ, PT ;  /* 0x000000ff0c00720c */ /* 0x000fe20003f06270 */
[C---:B------:R-:W-:Y:S01]  /*43d0*/  IMAD R232, R0.reuse, R5, R232 ;  /* 0x0000000500e87224 */ /* 0x040fe200078e02e8 */
[C---:B------:R-:W-:Y:S01]  /*43e0*/  ISETP.GT.U32.AND P6, PT, R0.reuse, R224, PT ;  /* 0x000000e00000720c */ /* 0x040fe20003fc4070 */
[----:B------:R-:W-:Y:S01]  /*43f0*/  IMAD.HI.U32 R5, R3, R236, RZ ;  /* 0x000000ec03057227 */ /* 0x000fe200078e00ff */
[----:B------:R-:W-:-:S02]  /*4400*/  ISETP.GT.U32.AND P4, PT, R0, R228, PT ;  /* 0x000000e40000720c */ /* 0x000fc40003f84070 */
[----:B------:R-:W-:Y:S01]  /*4410*/  LOP3.LUT R12, R2, 0xba, RZ, 0xfc, !PT ;  /* 0x000000ba020c7812 */ /* 0x000fe200078efcff */
[--C-:B------:R-:W-:Y:S01]  /*4420*/  @!P3 IMAD.IADD R218, R218, 0x1, -R0.reuse ;  /* 0x00000001dadab824 */ /* 0x100fe200078e0a00 */
[----:B------:R-:W-:Y:S01]  /*4430*/  ISETP.GT.U32.AND P3, PT, R0, R230, PT ;  /* 0x000000e60000720c */ /* 0x000fe20003f64070 */
[----:B------:R-:W-:Y:S02]  /*4440*/  IMAD.MOV R5, RZ, RZ, -R5 ;  /* 0x000000ffff057224 */ /* 0x000fe400078e0a05 */
[----:B------:R-:W-:Y:S01]  /*4450*/  @!P5 IMAD.IADD R220, R220, 0x1, -R0 ;  /* 0x00000001dcdcd824 */ /* 0x000fe200078e0a00 */
[C---:B------:R-:W-:Y:S01]  /*4460*/  ISETP.GT.U32.AND P5, PT, R0.reuse, R232, PT ;  /* 0x000000e80000720c */ /* 0x040fe20003fa4070 */
[C---:B------:R-:W-:Y:S02]  /*4470*/  IMAD R236, R0.reuse, R5, R236 ;  /* 0x0000000500ec7224 */ /* 0x040fe400078e02ec */
[----:B------:R-:W-:Y:S02]  /*4480*/  @!P0 IMAD.MOV R220, RZ, RZ, -R220 ;  /* 0x000000ffffdc8224 */ /* 0x000fe400078e0adc */
[----:B------:R-:W-:Y:S01]  /*4490*/  IMAD.HI.U32 R4, R3, R234, RZ ;  /* 0x000000ea03047227 */ /* 0x000fe200078e00ff */
[----:B------:R-:W-:-:S02]  /*44a0*/  ISETP.GT.U32.AND P0, PT, R0, R236, PT ;  /* 0x000000ec0000720c */ /* 0x000fc40003f04070 */
[----:B------:R-:W-:Y:S01]  /*44b0*/  @!P4 IADD3 R228, R228, -R0, RZ ;  /* 0x80000000e4e4c210 */ /* 0x000fe20007ffe0ff */
[--C-:B------:R-:W-:Y:S01]  /*44c0*/  @!P3 IMAD.IADD R230, R230, 0x1, -R0.reuse ;  /* 0x00000001e6e6b824 */ /* 0x100fe200078e0a00 */
[----:B------:R-:W-:Y:S01]  /*44d0*/  ISETP.GE.AND P3, PT, R13, RZ, PT ;  /* 0x000000ff0d00720c */ /* 0x000fe20003f66270 */
[----:B------:R-:W-:Y:S01]  /*44e0*/  @!P6 IMAD.IADD R224, R224, 0x1, -R0 ;  /* 0x00000001e0e0e824 */ /* 0x000fe200078e0a00 */
[----:B------:R-:W-:Y:S01]  /*44f0*/  ISETP.GE.AND P6, PT, R10, RZ, PT ;  /* 0x000000ff0a00720c */ /* 0x000fe20003fc6270 */
[----:B------:R-:W-:Y:S01]  /*4500*/  IMAD.MOV R9, RZ, RZ, -R4 ;  /* 0x000000ffff097224 */ /* 0x000fe200078e0a04 */
[----:B------:R-:W-:Y:S01]  /*4510*/  LOP3.LUT R10, R2, 0xb0, RZ, 0xfc, !PT ;  /* 0x000000b0020a7812 */ /* 0x000fe200078efcff */
[----:B------:R-:W-:Y:S01]  /*4520*/  @!P5 IMAD.IADD R232, R232, 0x1, -R0 ;  /* 0x00000001e8e8d824 */ /* 0x000fe200078e0a00 */
[----:B------:R-:W-:Y:S01]  /*4530*/  ISETP.GE.AND P4, PT, R11, RZ, PT ;  /* 0x000000ff0b00720c */ /* 0x000fe20003f86270 */
[----:B------:R-:W-:Y:S01]  /*4540*/  IMAD R234, R0, R9, R234 ;  /* 0x0000000900ea7224 */ /* 0x000fe200078e02ea */
[----:B------:R-:W-:Y:S01]  /*4550*/  IABS R238, R10 ;  /* 0x0000000a00ee7213 */ /* 0x000fe20000000000 */
[----:B------:R-:W-:Y:S01]  /*4560*/  @!P2 IMAD.MOV R218, RZ, RZ, -R218 ;  /* 0x000000ffffdaa224 */ /* 0x000fe200078e0ada */
[----:B------:R-:W-:Y:S01]  /*4570*/  @!P0 IADD3 R236, R236, -R0, RZ ;  /* 0x80000000ecec8210 */ /* 0x000fe20007ffe0ff */
[----:B------:R-:W-:Y:S01]  /*4580*/  @!P1 IMAD.MOV R226, RZ, RZ, -R226 ;  /* 0x000000ffffe29224 */ /* 0x000fe200078e0ae2 */
[C---:B------:R-:W-:Y:S01]  /*4590*/  ISETP.GT.U32.AND P5, PT, R0.reuse, R232, PT ;  /* 0x000000e80000720c */ /* 0x040fe20003fa4070 */
[----:B------:R-:W-:Y:S01]  /*45a0*/  @!P3 IMAD.MOV R228, RZ, RZ, -R228 ;  /* 0x000000ffffe4b224 */ /* 0x000fe200078e0ae4 */
[C---:B------:R-:W-:Y:S01]  /*45b0*/  ISETP.GT.U32.AND P3, PT, R0.reuse, R236, PT ;  /* 0x000000ec0000720c */ /* 0x040fe20003f64070 */
[----:B------:R-:W-:Y:S01]  /*45c0*/  IMAD.HI.U32 R4, R3, R238, RZ ;  /* 0x000000ee03047227 */ /* 0x000fe200078e00ff */
[----:B------:R-:W-:-:S02]  /*45d0*/  ISETP.GT.U32.AND P2, PT, R0, R234, PT ;  /* 0x000000ea0000720c */ /* 0x000fc40003f44070 */
[----:B------:R-:W-:Y:S01]  /*45e0*/  ISETP.GT.U32.AND P1, PT, R0, R230, PT ;  /* 0x000000e60000720c */ /* 0x000fe20003f24070 */
[----:B------:R-:W-:Y:S01]  /*45f0*/  IMAD.MOV R5, RZ, RZ, -R4 ;  /* 0x000000ffff057224 */ /* 0x000fe200078e0a04 */
[----:B------:R-:W-:Y:S01]  /*4600*/  LOP3.LUT R4, R2, 0xb2, RZ, 0xfc, !PT ;  /* 0x000000b202047812 */ /* 0x000fe200078efcff */
[----:B------:R-:W-:Y:S01]  /*4610*/  @!P6 IMAD.MOV R224, RZ, RZ, -R224 ;  /* 0x000000ffffe0e224 */ /* 0x000fe200078e0ae0 */
[----:B------:R-:W-:Y:S01]  /*4620*/  ISETP.GE.AND P6, PT, R14, RZ, PT ;  /* 0x000000ff0e00720c */ /* 0x000fe20003fc6270 */
[----:B------:R-:W-:Y:S01]  /*4630*/  IMAD R238, R0, R5, R238 ;  /* 0x0000000500ee7224 */ /* 0x000fe200078e02ee */
[----:B------:R-:W-:Y:S01]  /*4640*/  LOP3.LUT R5, R2, 0xb4, RZ, 0xfc, !PT ;  /* 0x000000b402057812 */ /* 0x000fe200078efcff */
[--C-:B------:R-:W-:Y:S01]  /*4650*/  @!P5 IMAD.IADD R232, R232, 0x1, -R0.reuse ;  /* 0x00000001e8e8d824 */ /* 0x100fe200078e0a00 */
[----:B------:R-:W-:Y:S02]  /*4660*/  ISETP.GE.AND P5, PT, R17, RZ, PT ;  /* 0x000000ff1100720c */ /* 0x000fe40003fa6270 */
[----:B------:R-:W-:Y:S01]  /*4670*/  @!P3 IADD3 R236, R236, -R0, RZ ;  /* 0x80000000ececb210 */ /* 0x000fe20007ffe0ff */
[----:B------:R-:W-:Y:S01]  /*4680*/  @!P2 IMAD.IADD R234, R234, 0x1, -R0 ;  /* 0x00000001eaeaa824 */ /* 0x000fe200078e0a00 */
[----:B------:R-:W-:Y:S01]  /*4690*/  IABS R250, R5 ;  /* 0x0000000500fa7213 */ /* 0x000fe20000000000 */
[----:B------:R-:W-:Y:S01]  /*46a0*/  @!P4 IMAD.MOV R232, RZ, RZ, -R232 ;  /* 0x000000ffffe8c224 */ /* 0x000fe200078e0ae8 */
[----:B------:R-:W-:Y:S01]  /*46b0*/  ISETP.GT.U32.AND P3, PT, R0, R238, PT ;  /* 0x000000ee0000720c */ /* 0x000fe20003f64070 */
[----:B------:R-:W-:Y:S01]  /*46c0*/  @!P1 IMAD.IADD R230, R230, 0x1, -R0 ;  /* 0x00000001e6e69824 */ /* 0x000fe200078e0a00 */
[----:B------:R-:W-:Y:S01]  /*46d0*/  ISETP.GE.AND P4, PT, R5, RZ, PT ;  /* 0x000000ff0500720c */ /* 0x000fe20003f86270 */
[----:B------:R-:W-:Y:S01]  /*46e0*/  IMAD.HI.U32 R5, R3, R250, RZ ;  /* 0x000000fa03057227 */ /* 0x000fe200078e00ff */
[----:B------:R-:W-:-:S02]  /*46f0*/  ISETP.GT.U32.AND P0, PT, R0, R234, PT ;  /* 0x000000ea0000720c */ /* 0x000fc40003f04070 */
[----:B------:R-:W-:Y:S01]  /*4700*/  IABS R248, R4 ;  /* 0x0000000400f87213 */ /* 0x000fe20000000000 */
[----:B------:R-:W-:Y:S01]  /*4710*/  IMAD.MOV R5, RZ, RZ, -R5 ;  /* 0x000000ffff057224 */ /* 0x000fe200078e0a05 */
[----:B------:R-:W-:Y:S01]  /*4720*/  LOP3.LUT R9, R2, 0xb6, RZ, 0xfc, !PT ;  /* 0x000000b602097812 */ /* 0x000fe200078efcff */
[----:B------:R-:W-:Y:S01]  /*4730*/  @!P6 IMAD.MOV R230, RZ, RZ, -R230 ;  /* 0x000000ffffe6e224 */ /* 0x000fe200078e0ae6 */
[----:B------:R-:W-:Y:S01]  /*4740*/  ISETP.GE.AND P6, PT, R4, RZ, PT ;  /* 0x000000ff0400720c */ /* 0x000fe20003fc6270 */
[----:B------:R-:W-:Y:S01]  /*4750*/  IMAD R250, R0, R5, R250 ;  /* 0x0000000500fa7224 */ /* 0x000fe200078e02fa */
[----:B------:R-:W-:Y:S01]  /*4760*/  IABS R113, R9 ;  /* 0x0000000900717213 */ /* 0x000fe20000000000 */
[----:B------:R-:W-:Y:S01]  /*4770*/  @!P3 IMAD.IADD R238, R238, 0x1, -R0 ;  /* 0x00000001eeeeb824 */ /* 0x000fe200078e0a00 */
[----:B------:R-:W-:Y:S01]  /*4780*/  LOP3.LUT R11, R2, 0xb8, RZ, 0xfc, !PT ;  /* 0x000000b8020b7812 */ /* 0x000fe200078efcff */
[----:B------:R-:W-:Y:S01]  /*4790*/  IMAD.HI.U32 R4, R3, R248, RZ ;  /* 0x000000f803047227 */ /* 0x000fe200078e00ff */
[----:B------:R-:W-:-:S02]  /*47a0*/  ISETP.GE.AND P2, PT, R10, RZ, PT ;  /* 0x000000ff0a00720c */ /* 0x000fc40003f46270 */
[C---:B------:R-:W-:Y:S01]  /*47b0*/  ISETP.GT.U32.AND P3, PT, R0.reuse, R238, PT ;  /* 0x000000ee0000720c */ /* 0x040fe20003f64070 */
[----:B------:R-:W-:Y:S01]  /*47c0*/  @!P5 IMAD.MOV R236, RZ, RZ, -R236 ;  /* 0x000000ffffecd224 */ /* 0x000fe200078e0aec */
[----:B------:R-:W-:Y:S01]  /*47d0*/  ISETP.GT.U32.AND P5, PT, R0, R250, PT ;  /* 0x000000fa0000720c */ /* 0x000fe20003fa4070 */
[----:B------:R-:W-:Y:S01]  /*47e0*/  @!P0 IMAD.IADD R234, R234, 0x1, -R0 ;  /* 0x00000001eaea8824 */ /* 0x000fe200078e0a00 */
[----:B------:R-:W-:Y:S01]  /*47f0*/  ISETP.GE.AND P0, PT, R9, RZ, PT ;  /* 0x000000ff0900720c */ /* 0x000fe20003f06270 */
[----:B------:R-:W-:Y:S01]  /*4800*/  IMAD.MOV R9, RZ, RZ, -R4 ;  /* 0x000000ffff097224 */ /* 0x000fe200078e0a04 */
[----:B------:R-:W-:Y:S01]  /*4810*/  IABS R69, R11 ;  /* 0x0000000b00457213 */ /* 0x000fe20000000000 */
[C---:B------:R-:W-:Y:S01]  /*4820*/  IMAD.HI.U32 R4, R3.reuse, R113, RZ ;  /* 0x0000007103047227 */ /* 0x040fe200078e00ff */
[----:B------:R-:W-:Y:S02]  /*4830*/  ISETP.GE.AND P1, PT, R16, RZ, PT ;  /* 0x000000ff1000720c */ /* 0x000fe40003f26270 */
[----:B------:R-:W-:Y:S01]  /*4840*/  LOP3.LUT R13, R2, 0xbc, RZ, 0xfc, !PT ;  /* 0x000000bc020d7812 */ /* 0x000fe200078efcff */
[----:B------:R-:W-:Y:S01]  /*4850*/  IMAD R248, R0, R9, R248 ;  /* 0x0000000900f87224 */ /* 0x000fe200078e02f8 */
[C---:B------:R-:W-:Y:S01]  /*4860*/  LOP3.LUT R14, R2.reuse, 0xbe, RZ, 0xfc, !PT ;  /* 0x000000be020e7812 */ /* 0x040fe200078efcff */
[----:B------:R-:W-:Y:S01]  /*4870*/  IMAD.MOV R9, RZ, RZ, -R4 ;  /* 0x000000ffff097224 */ /* 0x000fe200078e0a04 */
[----:B------:R-:W-:Y:S01]  /*4880*/  LOP3.LUT R16, R2, 0xc0, RZ, 0xfc, !PT ;  /* 0x000000c002107812 */ /* 0x000fe200078efcff */
[----:B------:R-:W-:Y:S01]  /*4890*/  IMAD.HI.U32 R4, R3, R69, RZ ;  /* 0x0000004503047227 */ /* 0x000fe200078e00ff */
[----:B------:R-:W-:-:S02]  /*48a0*/  IABS R99, R14 ;  /* 0x0000000e00637213 */ /* 0x000fc40000000000 */
[----:B------:R-:W-:Y:S01]  /*48b0*/  IABS R53, R16 ;  /* 0x0000001000357213 */ /* 0x000fe20000000000 */
[----:B------:R-:W-:Y:S01]  /*48c0*/  IMAD R113, R0, R9, R113 ;  /* 0x0000000900717224 */ /* 0x000fe200078e0271 */
[----:B------:R-:W-:Y:S01]  /*48d0*/  IADD3 R4, -R4, RZ, RZ ;  /* 0x000000ff04047210 */ /* 0x000fe20007ffe1ff */
[--C-:B------:R-:W-:Y:S01]  /*48e0*/  @!P3 IMAD.IADD R238, R238, 0x1, -R0.reuse ;  /* 0x00000001eeeeb824 */ /* 0x100fe200078e0a00 */
[----:B------:R-:W-:Y:S01]  /*48f0*/  IABS R9, R13 ;  /* 0x0000000d00097213 */ /* 0x000fe20000000000 */
[----:B------:R-:W-:Y:S01]  /*4900*/  @!P5 IMAD.IADD R250, R250, 0x1, -R0 ;  /* 0x00000001fafad824 */ /* 0x000fe200078e0a00 */
[----:B------:R-:W-:Y:S01]  /*4910*/  IABS R10, R12 ;  /* 0x0000000c000a7213 */ /* 0x000fe20000000000 */
[----:B------:R-:W-:Y:S01]  /*4920*/  @!P2 IMAD.MOV R238, RZ, RZ, -R238 ;  /* 0x000000ffffeea224 */ /* 0x000fe200078e0aee */
[C---:B------:R-:W-:Y:S01]  /*4930*/  ISETP.GT.U32.AND P3, PT, R0.reuse, R113, PT ;  /* 0x000000710000720c */ /* 0x040fe20003f64070 */
[C---:B------:R-:W-:Y:S01]  /*4940*/  IMAD R69, R0.reuse, R4, R69 ;  /* 0x0000000400457224 */ /* 0x040fe200078e0245 */
[----:B------:R-:W-:Y:S01]  /*4950*/  ISETP.GT.U32.AND P2, PT, R0, R250, PT ;  /* 0x000000fa0000720c */ /* 0x000fe20003f44070 */
[----:B------:R-:W-:Y:S01]  /*4960*/  IMAD.HI.U32 R4, R3, R9, RZ ;  /* 0x0000000903047227 */ /* 0x000fe200078e00ff */
[----:B------:R-:W-:-:S03]  /*4970*/  LOP3.LUT R17, R2, 0xc2, RZ, 0xfc, !PT ;  /* 0x000000c202117812 */ /* 0x000fc600078efcff */
[----:B------:R-:W-:Y:S01]  /*4980*/  @!P1 IMAD.MOV R234, RZ, RZ, -R234 ;  /* 0x000000ffffea9224 */ /* 0x000fe200078e0aea */
[----:B------:R-:W-:Y:S01]  /*4990*/  ISETP.GT.U32.AND P1, PT, R0, R248, PT ;  /* 0x000000f80000720c */ /* 0x000fe20003f24070 */
[----:B------:R-:W-:Y:S01]  /*49a0*/  IMAD.MOV R4, RZ, RZ, -R4 ;  /* 0x000000ffff047224 */ /* 0x000fe200078e0a04 */
[----:B------:R-:W-:Y:S01]  /*49b0*/  IABS R51, R17 ;  /* 0x0000001100337213 */ /* 0x000fe20000000000 */
[----:B------:R-:W-:-:S04]  /*49c0*/  IMAD.HI.U32 R5, R3, R10, RZ ;  /* 0x0000000a03057227 */ /* 0x000fc800078e00ff */
[----:B------:R-:W-:Y:S02]  /*49d0*/  IMAD R9, R0, R4, R9 ;  /* 0x0000000400097224 */ /* 0x000fe400078e0209 */
[----:B------:R-:W-:Y:S02]  /*49e0*/  @!P2 IMAD.IADD R250, R250, 0x1, -R0 ;  /* 0x00000001fafaa824 */ /* 0x000fe400078e0a00 */
[----:B------:R-:W-:Y:S01]  /*49f0*/  IMAD.HI.U32 R4, R3, R99, RZ ;  /* 0x0000006303047227 */ /* 0x000fe200078e00ff */
[----:B------:R-:W-:Y:S02]  /*4a00*/  ISETP.GT.U32.AND P2, PT, R0, R9, PT ;  /* 0x000000090000720c */ /* 0x000fe40003f44070 */
[----:B------:R-:W-:Y:S01]  /*4a10*/  @!P1 IADD3 R248, R248, -R0, RZ ;  /* 0x80000000f8f89210 */ /* 0x000fe20007ffe0ff */
[----:B------:R-:W-:Y:S01]  /*4a20*/  IMAD.MOV R4, RZ, RZ, -R4 ;  /* 0x000000ffff047224 */ /* 0x000fe200078e0a04 */
[C---:B------:R-:W-:Y:S01]  /*4a30*/  ISETP.GT.U32.AND P1, PT, R0.reuse, R69, PT ;  /* 0x000000450000720c */ /* 0x040fe20003f24070 */
[----:B------:R-:W-:Y:S01]  /*4a40*/  @!P4 IMAD.MOV R250, RZ, RZ, -R250 ;  /* 0x000000fffffac224 */ /* 0x000fe200078e0afa */
[C---:B------:R-:W-:Y:S01]  /*4a50*/  ISETP.GT.U32.AND P5, PT, R0.reuse, R248, PT ;  /* 0x000000f80000720c */ /* 0x040fe20003fa4070 */
[----:B------:R-:W-:-:S02]  /*4a60*/  IMAD R99, R0, R4, R99 ;  /* 0x0000000400637224 */ /* 0x000fc400078e0263 */
[----:B------:R-:W-:-:S04]  /*4a70*/  IMAD.HI.U32 R4, R3, R53, RZ ;  /* 0x0000003503047227 */ /* 0x000fc800078e00ff */
[----:B------:R-:W-:Y:S01]  /*4a80*/  @!P2 IMAD.IADD R9, R9, 0x1, -R0 ;  /* 0x000000010909a824 */ /* 0x000fe200078e0a00 */
[----:B------:R-:W-:Y:S01]  /*4a90*/  ISETP.GE.AND P2, PT, R13, RZ, PT ;  /* 0x000000ff0d00720c */ /* 0x000fe20003f46270 */
[----:B------:R-:W-:Y:S02]  /*4aa0*/  IMAD.MOV R4, RZ, RZ, -R4 ;  /* 0x000000ffff047224 */ /* 0x000fe400078e0a04 */
[----:B------:R-:W-:Y:S01]  /*4ab0*/  @!P1 IADD3 R69, R69, -R0, RZ ;  /* 0x8000000045459210 */ /* 0x000fe20007ffe0ff */
[----:B------:R-:W-:Y:S01]  /*4ac0*/  IMAD.MOV R5, RZ, RZ, -R5 ;  /* 0x000000ffff057224 */ /* 0x000fe200078e0a05 */
[C---:B------:R-:W-:Y:S01]  /*4ad0*/  ISETP.GT.U32.AND P4, PT, R0.reuse, R9, PT ;  /* 0x000000090000720c */ /* 0x040fe20003f84070 */
[C---:B------:R-:W-:Y:S01]  /*4ae0*/  IMAD R53, R0.reuse, R4, R53 ;  /* 0x0000000400357224 */ /* 0x040fe200078e0235 */
[----:B------:R-:W-:Y:S01]  /*4af0*/  ISETP.GT.U32.AND P1, PT, R0, R69, PT ;  /* 0x000000450000720c */ /* 0x000fe20003f24070 */
[----:B------:R-:W-:-:S04]  /*4b00*/  IMAD.HI.U32 R4, R3, R51, RZ ;  /* 0x0000003303047227 */ /* 0x000fc800078e00ff */
[----:B------:R-:W-:Y:S02]  /*4b10*/  IMAD R5, R0, R5, R10 ;  /* 0x0000000500057224 */ /* 0x000fe400078e020a */
[----:B------:R-:W-:Y:S02]  /*4b20*/  @!P3 IMAD.IADD R113, R113, 0x1, -R0 ;  /* 0x000000017171b824 */ /* 0x000fe400078e0a00 */
[----:B------:R-:W-:Y:S02]  /*4b30*/  IMAD.MOV R10, RZ, RZ, -R4 ;  /* 0x000000ffff0a7224 */ /* 0x000fe400078e0a04 */
[--C-:B------:R-:W-:Y:S01]  /*4b40*/  @!P5 IMAD.IADD R248, R248, 0x1, -R0.reuse ;  /* 0x00000001f8f8d824 */ /* 0x100fe200078e0a00 */
[C---:B------:R-:W-:Y:S01]  /*4b50*/  ISETP.GT.U32.AND P3, PT, R0.reuse, R113, PT ;  /* 0x000000710000720c */ /* 0x040fe20003f64070 */
[C---:B------:R-:W-:Y:S01]  /*4b60*/  IMAD R51, R0.reuse, R10, R51 ;  /* 0x0000000a00337224 */ /* 0x040fe200078e0233 */
[----:B------:R-:W-:Y:S01]  /*4b70*/  ISETP.GT.U32.AND P5, PT, R0, R5, PT ;  /* 0x000000050000720c */ /* 0x000fe20003fa4070 */
[----:B------:R-:W-:Y:S01]  /*4b80*/  @!P4 IMAD.IADD R9, R9, 0x1, -R0 ;  /* 0x000000010909c824 */ /* 0x000fe200078e0a00 */
[----:B------:R-:W-:-:S02]  /*4b90*/  @!P1 IADD3 R69, R69, -R0, RZ ;  /* 0x8000000045459210 */ /* 0x000fc40007ffe0ff */
[C---:B------:R-:W-:Y:S01]  /*4ba0*/  ISETP.GT.U32.AND P4, PT, R0.reuse, R51, PT ;  /* 0x000000330000720c */ /* 0x040fe20003f84070 */
[----:B------:R-:W-:Y:S01]  /*4bb0*/  @!P2 IMAD.MOV R9, RZ, RZ, -R9 ;  /* 0x000000ffff09a224 */ /* 0x000fe200078e0a09 */
[----:B------:R-:W-:Y:S02]  /*4bc0*/  ISETP.GT.U32.AND P1, PT, R0, R99, PT ;  /* 0x000000630000720c */ /* 0x000fe40003f24070 */
[----:B------:R-:W-:Y:S02]  /*4bd0*/  @!P6 IADD3 R248, -R248, RZ, RZ ;  /* 0x000000fff8f8e210 */ /* 0x000fe40007ffe1ff */
[C---:B------:R-:W-:Y:S01]  /*4be0*/  LOP3.LUT R10, R2.reuse, 0xc8, RZ, 0xfc, !PT ;  /* 0x000000c8020a7812 */ /* 0x040fe200078efcff */
[--C-:B------:R-:W-:Y:S01]  /*4bf0*/  @!P3 IMAD.IADD R113, R113, 0x1, -R0.reuse ;  /* 0x000000017171b824 */ /* 0x100fe200078e0a00 */
[----:B------:R-:W-:Y:S01]  /*4c00*/  ISETP.GE.AND P3, PT, R11, RZ, PT ;  /* 0x000000ff0b00720c */ /* 0x000fe20003f66270 */
[--C-:B------:R-:W-:Y:S01]  /*4c10*/  @!P5 IMAD.IADD R5, R5, 0x1, -R0.reuse ;  /* 0x000000010505d824 */ /* 0x100fe200078e0a00 */
[----:B------:R-:W-:Y:S01]  /*4c20*/  LOP3.LUT R11, R2, 0xc4, RZ, 0xfc, !PT ;  /* 0x000000c4020b7812 */ /* 0x000fe200078efcff */
[----:B------:R-:W-:Y:S01]  /*4c30*/  @!P0 IMAD.MOV R113, RZ, RZ, -R113 ;  /* 0x000000ffff718224 */ /* 0x000fe200078e0a71 */
[C---:B------:R-:W-:Y:S01]  /*4c40*/  ISETP.GT.U32.AND P0, PT, R0.reuse, R53, PT ;  /* 0x000000350000720c */ /* 0x040fe20003f04070 */
[--C-:B------:R-:W-:Y:S01]  /*4c50*/  @!P4 IMAD.IADD R51, R51, 0x1, -R0.reuse ;  /* 0x000000013333c824 */ /* 0x100fe200078e0a00 */
[----:B------:R-:W-:Y:S01]  /*4c60*/  IABS R57, R11 ;  /* 0x0000000b00397213 */ /* 0x000fe20000000000 */
[----:B------:R-:W-:Y:S01]  /*4c70*/  @!P1 IMAD.IADD R99, R99, 0x1, -R0 ;  /* 0x0000000163639824 */ /* 0x000fe200078e0a00 */
[----:B------:R-:W-:-:S02]  /*4c80*/  ISETP.GT.U32.AND P1, PT, R0, R5, PT ;  /* 0x000000050000720c */ /* 0x000fc40003f24070 */
[----:B------:R-:W-:Y:S01]  /*4c90*/  ISETP.GT.U32.AND P2, PT, R0, R51, PT ;  /* 0x000000330000720c */ /* 0x000fe20003f44070 */
[----:B------:R-:W-:Y:S01]  /*4ca0*/  IMAD.HI.U32 R4, R3, R57, RZ ;  /* 0x0000003903047227 */ /* 0x000fe200078e00ff */
[----:B------:R-:W-:Y:S02]  /*4cb0*/  ISETP.GE.AND P5, PT, R12, RZ, PT ;  /* 0x000000ff0c00720c */ /* 0x000fe40003fa6270 */
[----:B------:R-:W-:Y:S01]  /*4cc0*/  ISETP.GT.U32.AND P6, PT, R0, R99, PT ;  /* 0x000000630000720c */ /* 0x000fe20003fc4070 */
[----:B------:R-:W-:Y:S01]  /*4cd0*/  IMAD.MOV R4, RZ, RZ, -R4 ;  /* 0x000000ffff047224 */ /* 0x000fe200078e0a04 */
[----:B------:R-:W-:Y:S01]  /*4ce0*/  IABS R44, R10 ;  /* 0x0000000a002c7213 */ /* 0x000fe20000000000 */
[----:B------:R-:W-:Y:S01]  /*4cf0*/  @!P3 IMAD.MOV R69, RZ, RZ, -R69 ;  /* 0x000000ffff45b224 */ /* 0x000fe200078e0a45 */
[----:B------:R-:W-:Y:S01]  /*4d00*/  ISETP.GE.AND P3, PT, R14, RZ, PT ;  /* 0x000000ff0e00720c */ /* 0x000fe20003f66270 */
[----:B------:R-:W-:Y:S01]  /*4d10*/  IMAD R57, R0, R4, R57 ;  /* 0x0000000400397224 */ /* 0x000fe200078e0239 */
[----:B------:R-:W-:Y:S01]  /*4d20*/  LOP3.LUT R4, R2, 0xc6, RZ, 0xfc, !PT ;  /* 0x000000c602047812 */ /* 0x000fe200078efcff */
[----:B------:R-:W-:Y:S01]  /*4d30*/  @!P0 IMAD.IADD R53, R53, 0x1, -R0 ;  /* 0x0000000135358824 */ /* 0x000fe200078e0a00 */
[----:B------:R-:W-:-:S02]  /*4d40*/  @!P1 IADD3 R5, R5, -R0, RZ ;  /* 0x8000000005059210 */ /* 0x000fc40007ffe0ff */
[----:B------:R-:W-:Y:S02]  /*4d50*/  @!P2 IADD3 R51, R51, -R0, RZ ;  /* 0x800000003333a210 */ /* 0x000fe40007ffe0ff */
[C---:B------:R-:W-:Y:S01]  /*4d60*/  ISETP.GT.U32.AND P2, PT, R0.reuse, R57, PT ;  /* 0x000000390000720c */ /* 0x040fe20003f44070 */
[----:B------:R-:W-:Y:S01]  /*4d70*/  @!P6 IMAD.IADD R99, R99, 0x1, -R0 ;  /* 0x000000016363e824 */ /* 0x000fe200078e0a00 */
[----:B------:R-:W-:Y:S02]  /*4d80*/  @!P5 IADD3 R5, -R5, RZ, RZ ;  /* 0x000000ff0505d210 */ /* 0x000fe40007ffe1ff */
[----:B------:R-:W-:Y:S01]  /*4d90*/  ISETP.GT.U32.AND P5, PT, R0, R53, PT ;  /* 0x000000350000720c */ /* 0x000fe20003fa4070 */
[----:B------:R-:W-:Y:S01]  /*4da0*/  @!P3 IMAD.MOV R99, RZ, RZ, -R99 ;  /* 0x000000ffff63b224 */ /* 0x000fe200078e0a63 */
[----:B------:R-:W-:Y:S02]  /*4db0*/  IABS R107, R4 ;  /* 0x00000004006b7213 */ /* 0x000fe40000000000 */
[----:B------:R-:W-:-:S02]  /*4dc0*/  ISETP.GE.AND P0, PT, R11, RZ, PT ;  /* 0x000000ff0b00720c */ /* 0x000fc40003f06270 */
[----:B------:R-:W-:Y:S02]  /*4dd0*/  ISETP.GE.AND P1, PT, R16, RZ, PT ;  /* 0x000000ff1000720c */ /* 0x000fe40003f26270 */
[----:B------:R-:W-:Y:S01]  /*4de0*/  LOP3.LUT R11, R2, 0xca, RZ, 0xfc, !PT ;  /* 0x000000ca020b7812 */ /* 0x000fe200078efcff */
[----:B------:R-:W-:Y:S01]  /*4df0*/  @!P2 IMAD.IADD R57, R57, 0x1, -R0 ;  /* 0x000000013939a824 */ /* 0x000fe200078e0a00 */
[----:B------:R-:W-:Y:S01]  /*4e00*/  ISETP.GE.AND P4, PT, R4, RZ, PT ;  /* 0x000000ff0400720c */ /* 0x000fe20003f86270 */
[----:B------:R-:W-:Y:S01]  /*4e10*/  IMAD.HI.U32 R4, R3, R107, RZ ;  /* 0x0000006b03047227 */ /* 0x000fe200078e00ff */
[----:B------:R-:W-:Y:S02]  /*4e20*/  ISETP.GE.AND P6, PT, R17, RZ, PT ;  /* 0x000000ff1100720c */ /* 0x000fe40003fc6270 */
[----:B------:R-:W-:Y:S01]  /*4e30*/  ISETP.GE.AND P3, PT, R10, RZ, PT ;  /* 0x000000ff0a00720c */ /* 0x000fe20003f66270 */
[----:B------:R-:W-:Y:S01]  /*4e40*/  IMAD.HI.U32 R10, R3, R44, RZ ;  /* 0x0000002c030a7227 */ /* 0x000fe200078e00ff */
[----:B------:R-:W-:-:S02]  /*4e50*/  IABS R84, R11 ;  /* 0x0000000b00547213 */ /* 0x000fc40000000000 */
[----:B------:R-:W-:Y:S01]  /*4e60*/  LOP3.LUT R12, R2, 0xcc, RZ, 0xfc, !PT ;  /* 0x000000cc020c7812 */ /* 0x000fe200078efcff */
[----:B------:R-:W-:Y:S01]  /*4e70*/  IMAD.MOV R4, RZ, RZ, -R4 ;  /* 0x000000ffff047224 */ /* 0x000fe200078e0a04 */
[----:B------:R-:W-:Y:S01]  /*4e80*/  ISETP.GT.U32.AND P2, PT, R0, R57, PT ;  /* 0x000000390000720c */ /* 0x000fe20003f44070 */
[----:B------:R-:W-:Y:S01]  /*4e90*/  IMAD.MOV R13, RZ, RZ, -R10 ;  /* 0x000000ffff0d7224 */ /* 0x000fe200078e0a0a */
[----:B------:R-:W-:Y:S01]  /*4ea0*/  IABS R106, R12 ;  /* 0x0000000c006a7213 */ /* 0x000fe20000000000 */
[----:B------:R-:W-:Y:S01]  /*4eb0*/  @!P5 IMAD.IADD R53, R53, 0x1, -R0 ;  /* 0x000000013535d824 */ /* 0x000fe200078e0a00 */
[----:B------:R-:W-:Y:S01]  /*4ec0*/  ISETP.GE.AND P5, PT, R11, RZ, PT ;  /* 0x000000ff0b00720c */ /* 0x000fe20003fa6270 */
[----:B------:R-:W-:Y:S01]  /*4ed0*/  IMAD.HI.U32 R11, R3, R84, RZ ;  /* 0x00000054030b7227 */ /* 0x000fe200078e00ff */
[----:B------:R-:W-:Y:S02]  /*4ee0*/  LOP3.LUT R14, R2, 0xce, RZ, 0xfc, !PT ;  /* 0x000000ce020e7812 */ /* 0x000fe400078efcff */
[----:B------:R-:W-:Y:S01]  /*4ef0*/  @!P1 IADD3 R53, -R53, RZ, RZ ;  /* 0x000000ff35359210 */ /* 0x000fe20007ffe1ff */
[----:B------:R-:W-:Y:S01]  /*4f00*/  IMAD R107, R0, R4, R107 ;  /* 0x00000004006b7224 */ /* 0x000fe200078e026b */
[----:B------:R-:W-:Y:S01]  /*4f10*/  LOP3.LUT R16, R2, 0xd0, RZ, 0xfc, !PT ;  /* 0x000000d002107812 */ /* 0x000fe200078efcff */
[C---:B------:R-:W-:Y:S01]  /*4f20*/  IMAD R44, R0.reuse, R13, R44 ;  /* 0x0000000d002c7224 */ /* 0x040fe200078e022c */
[----:B------:R-:W-:Y:S01]  /*4f30*/  IABS R42, R14 ;  /* 0x0000000e002a7213 */ /* 0x000fe20000000000 */
[----:B------:R-:W-:Y:S01]  /*4f40*/  IMAD.MOV R11, RZ, RZ, -R11 ;  /* 0x000000ffff0b7224 */ /* 0x000fe200078e0a0b */
[----:B------:R-:W-:Y:S01]  /*4f50*/  ISETP.GT.U32.AND P1, PT, R0, R107, PT ;  /* 0x0000006b0000720c */ /* 0x000fe20003f24070 */
[----:B------:R-:W-:Y:S01]  /*4f60*/  IMAD.HI.U32 R4, R3, R106, RZ ;  /* 0x0000006a03047227 */ /* 0x000fe200078e00ff */
[----:B------:R-:W-:-:S02]  /*4f70*/  IABS R40, R16 ;  /* 0x0000001000287213 */ /* 0x000fc40000000000 */
[----:B------:R-:W-:Y:S01]  /*4f80*/  LOP3.LUT R17, R2, 0xd2, RZ, 0xfc, !PT ;  /* 0x000000d202117812 */ /* 0x000fe200078efcff */
[----:B------:R-:W-:Y:S01]  /*4f90*/  @!P6 IMAD.MOV R51, RZ, RZ, -R51 ;  /* 0x000000ffff33e224 */ /* 0x000fe200078e0a33 */
[C---:B------:R-:W-:Y:S01]  /*4fa0*/  ISETP.GT.U32.AND P6, PT, R0.reuse, R44, PT ;  /* 0x0000002c0000720c */ /* 0x040fe20003fc4070 */
[C---:B------:R-:W-:Y:S01]  /*4fb0*/  IMAD R84, R0.reuse, R11, R84 ;  /* 0x0000000b00547224 */ /* 0x040fe200078e0254 */
[----:B------:R-:W-:Y:S01]  /*4fc0*/  IABS R58, R17 ;  /* 0x00000011003a7213 */ /* 0x000fe20000000000 */
[----:B------:R-:W-:Y:S02]  /*4fd0*/  IMAD.MOV R11, RZ, RZ, -R4 ;  /* 0x000000ffff0b7224 */ /* 0x000fe400078e0a04 */
[----:B------:R-:W-:Y:S01]  /*4fe0*/  @!P2 IMAD.IADD R57, R57, 0x1, -R0 ;  /* 0x000000013939a824 */ /* 0x000fe200078e0a00 */
[C---:B------:R-:W-:Y:S01]  /*4ff0*/  ISETP.GT.U32.AND P2, PT, R0.reuse, R84, PT ;  /* 0x000000540000720c */ /* 0x040fe20003f44070 */
[----:B------:R-:W-:Y:S01]  /*5000*/  IMAD R106, R0, R11, R106 ;  /* 0x0000000b006a7224 */ /* 0x000fe200078e026a */
[----:B------:R-:W-:Y:S01]  /*5010*/  @!P1 IADD3 R107, R107, -R0, RZ ;  /* 0x800000006b6b9210 */ /* 0x000fe20007ffe0ff */
[----:B------:R-:W-:-:S02]  /*5020*/  @!P0 IMAD.MOV R57, RZ, RZ, -R57 ;  /* 0x000000ffff398224 */ /* 0x000fc400078e0a39 */
[C---:B------:R-:W-:Y:S01]  /*5030*/  IMAD.HI.U32 R10, R3.reuse, R42, RZ ;  /* 0x0000002a030a7227 */ /* 0x040fe200078e00ff */
[C---:B------:R-:W-:Y:S02]  /*5040*/  ISETP.GT.U32.AND P0, PT, R0.reuse, R106, PT ;  /* 0x0000006a0000720c */ /* 0x040fe40003f04070 */
[----:B------:R-:W-:Y:S01]  /*5050*/  ISETP.GT.U32.AND P1, PT, R0, R107, PT ;  /* 0x0000006b0000720c */ /* 0x000fe20003f24070 */
[----:B------:R-:W-:Y:S02]  /*5060*/  @!P6 IMAD.IADD R44, R44, 0x1, -R0 ;  /* 0x000000012c2ce824 */ /* 0x000fe400078e0a00 */
[----:B------:R-:W-:-:S03]  /*5070*/  IMAD.HI.U32 R4, R3, R40, RZ ;  /* 0x0000002803047227 */ /* 0x000fc600078e00ff */
[----:B------:R-:W-:Y:S01]  /*5080*/  ISETP.GT.U32.AND P6, PT, R0, R44, PT ;  /* 0x0000002c0000720c */ /* 0x000fe20003fc4070 */
[----:B------:R-:W-:Y:S02]  /*5090*/  IMAD.MOV R13, RZ, RZ, -R10 ;  /* 0x000000ffff0d7224 */ /* 0x000fe400078e0a0a */
[----:B------:R-:W-:Y:S02]  /*50a0*/  IMAD.MOV R11, RZ, RZ, -R4 ;  /* 0x000000ffff0b7224 */ /* 0x000fe400078e0a04 */
[----:B------:R-:W-:Y:S02]  /*50b0*/  @!P0 IMAD.IADD R106, R106, 0x1, -R0 ;  /* 0x000000016a6a8824 */ /* 0x000fe400078e0a00 */
[C---:B------:R-:W-:Y:S01]  /*50c0*/  IMAD R42, R0.reuse, R13, R42 ;  /* 0x0000000d002a7224 */ /* 0x040fe200078e022a */
[----:B------:R-:W-:Y:S01]  /*50d0*/  @!P1 IADD3 R107, R107, -R0, RZ ;  /* 0x800000006b6b9210 */ /* 0x000fe20007ffe0ff */
[C---:B------:R-:W-:Y:S01]  /*50e0*/  IMAD R40, R0.reuse, R11, R40 ;  /* 0x0000000b00287224 */ /* 0x040fe200078e0228 */
[----:B------:R-:W-:Y:S01]  /*50f0*/  ISETP.GT.U32.AND P0, PT, R0, R106, PT ;  /* 0x0000006a0000720c */ /* 0x000fe20003f04070 */
[--C-:B------:R-:W-:Y:S01]  /*5100*/  @!P2 IMAD.IADD R84, R84, 0x1, -R0.reuse ;  /* 0x000000015454a824 */ /* 0x100fe200078e0a00 */
[----:B------:R-:W-:Y:S01]  /*5110*/  ISETP.GT.U32.AND P1, PT, R0, R42, PT ;  /* 0x0000002a0000720c */ /* 0x000fe20003f24070 */
[----:B------:R-:W-:Y:S01]  /*5120*/  @!P6 IMAD.IADD R44, R44, 0x1, -R0 ;  /* 0x000000012c2ce824 */ /* 0x000fe200078e0a00 */
[C---:B------:R-:W-:Y:S01]  /*5130*/  ISETP.GT.U32.AND P6, PT, R0.reuse, R40, PT ;  /* 0x000000280000720c */ /* 0x040fe20003fc4070 */
[----:B------:R-:W-:Y:S01]  /*5140*/  IMAD.HI.U32 R4, R3, R58, RZ ;  /* 0x0000003a03047227 */ /* 0x000fe200078e00ff */
[----:B------:R-:W-:-:S03]  /*5150*/  ISETP.GT.U32.AND P2, PT, R0, R84, PT ;  /* 0x000000540000720c */ /* 0x000fc60003f44070 */
[----:B------:R-:W-:-:S04]  /*5160*/  IMAD.HI.U32 R10, R3, R38, RZ ;  /* 0x00000026030a7227 */ /* 0x000fc800078e00ff */
[----:B------:R-:W-:Y:S01]  /*5170*/  @!P4 IMAD.MOV R107, RZ, RZ, -R107 ;  /* 0x000000ffff6bc224 */ /* 0x000fe200078e0a6b */
[----:B------:R-:W-:Y:S01]  /*5180*/  ISETP.GE.AND P4, PT, R12, RZ, PT ;  /* 0x000000ff0c00720c */ /* 0x000fe20003f86270 */
[----:B------:R-:W-:Y:S01]  /*5190*/  IMAD.MOV R11, RZ, RZ, -R4 ;  /* 0x000000ffff0b7224 */ /* 0x000fe200078e0a04 */
[----:B------:R-:W-:Y:S01]  /*51a0*/  IADD3 R13, -R10, RZ, RZ ;  /* 0x000000ff0a0d7210 */ /* 0x000fe20007ffe1ff */
[----:B------:R-:W-:Y:S01]  /*51b0*/  @!P1 IMAD.IADD R42, R42, 0x1, -R0 ;  /* 0x000000012a2a9824 */ /* 0x000fe200078e0a00 */
[----:B------:R-:W-:Y:S01]  /*51c0*/  @!P0 IADD3 R106, R106, -R0, RZ ;  /* 0x800000006a6a8210 */ /* 0x000fe20007ffe0ff */
[----:B------:R-:W-:Y:S01]  /*51d0*/  IMAD R58, R0, R11, R58 ;  /* 0x0000000b003a7224 */ /* 0x000fe200078e023a */
[----:B------:R-:W-:Y:S01]  /*51e0*/  LOP3.LUT R4, R2, 0xd6, RZ, 0xfc, !PT ;  /* 0x000000d602047812 */ /* 0x000fe200078efcff */
[----:B------:R-:W-:Y:S01]  /*51f0*/  IMAD R38, R0, R13, R38 ;  /* 0x0000000d00267224 */ /* 0x000fe200078e0226 */
[----:B------:R-:W-:Y:S01]  /*5200*/  LOP3.LUT R11, R2, 0xd8, RZ, 0xfc, !PT ;  /* 0x000000d8020b7812 */ /* 0x000fe200078efcff */
[----:B------:R-:W-:Y:S01]  /*5210*/  @!P6 IMAD.IADD R40, R40, 0x1, -R0 ;  /* 0x000000012828e824 */ /* 0x000fe200078e0a00 */
[C---:B------:R-:W-:Y:S01]  /*5220*/  ISETP.GT.U32.AND P0, PT, R0.reuse, R58, PT ;  /* 0x0000003a0000720c */ /* 0x040fe20003f04070 */
[----:B------:R-:W-:Y:S01]  /*5230*/  @!P3 IMAD.MOV R44, RZ, RZ, -R44 ;  /* 0x000000ffff2cb224 */ /* 0x000fe200078e0a2c */
[C---:B------:R-:W-:Y:S01]  /*5240*/  ISETP.GT.U32.AND P3, PT, R0.reuse, R42, PT ;  /* 0x0000002a0000720c */ /* 0x040fe20003f64070 */
[----:B------:R-:W-:Y:S01]  /*5250*/  @!P4 IMAD.MOV R106, RZ, RZ, -R106 ;  /* 0x000000ffff6ac224 */ /* 0x000fe200078e0a6a */
[----:B------:R-:W-:Y:S01]  /*5260*/  ISETP.GT.U32.AND P4, PT, R0, R38, PT ;  /* 0x000000260000720c */ /* 0x000fe20003f84070 */
[----:B------:R-:W-:Y:S01]  /*5270*/  @!P2 IMAD.IADD R84, R84, 0x1, -R0 ;  /* 0x000000015454a824 */ /* 0x000fe200078e0a00 */
[----:B------:R-:W-:-:S02]  /*5280*/  ISETP.GT.U32.AND P6, PT, R0, R40, PT ;  /* 0x000000280000720c */ /* 0x000fc40003fc4070 */
[----:B------:R-:W-:Y:S01]  /*5290*/  ISETP.GE.AND P2, PT, R14, RZ, PT ;  /* 0x000000ff0e00720c */ /* 0x000fe20003f46270 */
[----:B------:R-:W-:Y:S01]  /*52a0*/  @!P5 IMAD.MOV R84, RZ, RZ, -R84 ;  /* 0x000000ffff54d224 */ /* 0x000fe200078e0a54 */
[----:B------:R-:W-:Y:S02]  /*52b0*/  IABS R72, R4 ;  /* 0x0000000400487213 */ /* 0x000fe40000000000 */
[----:B------:R-:W-:Y:S02]  /*52c0*/  IABS R34, R11 ;  /* 0x0000000b00227213 */ /* 0x000fe40000000000 */
[----:B------:R-:W-:Y:S01]  /*52d0*/  @!P0 IADD3 R58, R58, -R0, RZ ;  /* 0x800000003a3a8210 */ /* 0x000fe20007ffe0ff */
[--C-:B------:R-:W-:Y:S01]  /*52e0*/  @!P3 IMAD.IADD R42, R42, 0x1, -R0.reuse ;  /* 0x000000012a2ab824 */ /* 0x100fe200078e0a00 */
[----:B------:R-:W-:Y:S01]  /*52f0*/  ISETP.GE.AND P0, PT, R11, RZ, PT ;  /* 0x000000ff0b00720c */ /* 0x000fe20003f06270 */
[--C-:B------:R-:W-:Y:S01]  /*5300*/  @!P4 IMAD.IADD R38, R38, 0x1, -R0.reuse ;  /* 0x000000012626c824 */ /* 0x100fe200078e0a00 */
[----:B------:R-:W-:Y:S01]  /*5310*/  ISETP.GT.U32.AND P4, PT, R0, R58, PT ;  /* 0x0000003a0000720c */ /* 0x000fe20003f84070 */
[----:B------:R-:W-:Y:S01]  /*5320*/  @!P6 IMAD.IADD R40, R40, 0x1, -R0 ;  /* 0x000000012828e824 */ /* 0x000fe200078e0a00 */
[----:B------:R-:W-:Y:S01]  /*5330*/  ISETP.GE.AND P6, PT, R4, RZ, PT ;  /* 0x000000ff0400720c */ /* 0x000fe20003fc6270 */
[----:B------:R-:W-:Y:S01]  /*5340*/  IMAD.HI.U32 R4, R3, R72, RZ ;  /* 0x0000004803047227 */ /* 0x000fe200078e00ff */
[----:B------:R-:W-:-:S02]  /*5350*/  ISETP.GE.AND P3, PT, R18, RZ, PT ;  /* 0x000000ff1200720c */ /* 0x000fc40003f66270 */
[----:B------:R-:W-:Y:S01]  /*5360*/  ISETP.GE.AND P1, PT, R16, RZ, PT ;  /* 0x000000ff1000720c */ /* 0x000fe20003f26270 */
[----:B------:R-:W-:Y:S01]  /*5370*/  @!P2 IMAD.MOV R42, RZ, RZ, -R42 ;  /* 0x000000ffff2aa224 */ /* 0x000fe200078e0a2a */
[----:B------:R-:W-:Y:S01]  /*5380*/  ISETP.GT.U32.AND P2, PT, R0, R38, PT ;  /* 0x000000260000720c */ /* 0x000fe20003f44070 */
[----:B------:R-:W-:Y:S01]  /*5390*/  IMAD.MOV R11, RZ, RZ, -R4 ;  /* 0x000000ffff0b7224 */ /* 0x000fe200078e0a04 */
[C---:B------:R-:W-:Y:S01]  /*53a0*/  LOP3.LUT R4, R2.reuse, 0xda, RZ, 0xfc, !PT ;  /* 0x000000da02047812 */ /* 0x040fe200078efcff */
[----:B------:R-:W-:Y:S01]  /*53b0*/  IMAD.HI.U32 R10, R3, R34, RZ ;  /* 0x00000022030a7227 */ /* 0x000fe200078e00ff */
[----:B------:R-:W-:Y:S02]  /*53c0*/  LOP3.LUT R12, R2, 0xde, RZ, 0xfc, !PT ;  /* 0x000000de020c7812 */ /* 0x000fe400078efcff */
[----:B------:R-:W-:Y:S01]  /*53d0*/  IABS R56, R4 ;  /* 0x0000000400387213 */ /* 0x000fe20000000000 */
[----:B------:R-:W-:Y:S01]  /*53e0*/  IMAD R72, R0, R11, R72 ;  /* 0x0000000b00487224 */ /* 0x000fe200078e0248 */
[----:B------:R-:W-:Y:S01]  /*53f0*/  IABS R32, R12 ;  /* 0x0000000c00207213 */ /* 0x000fe20000000000 */
[----:B------:R-:W-:Y:S01]  /*5400*/  IMAD.MOV R13, RZ, RZ, -R10 ;  /* 0x000000ffff0d7224 */ /* 0x000fe200078e0a0a */
[----:B------:R-:W-:Y:S01]  /*5410*/  LOP3.LUT R10, R2, 0xdc, RZ, 0xfc, !PT ;  /* 0x000000dc020a7812 */ /* 0x000fe200078efcff */
[----:B------:R-:W-:Y:S01]  /*5420*/  @!P4 IMAD.IADD R58, R58, 0x1, -R0 ;  /* 0x000000013a3ac824 */ /* 0x000fe200078e0a00 */
[C---:B------:R-:W-:Y:S01]  /*5430*/  ISETP.GT.U32.AND P4, PT, R0.reuse, R72, PT ;  /* 0x000000480000720c */ /* 0x040fe20003f84070 */
[----:B------:R-:W-:Y:S01]  /*5440*/  IMAD R34, R0, R13, R34 ;  /* 0x0000000d00227224 */ /* 0x000fe200078e0222 */
[----:B------:R-:W-:Y:S01]  /*5450*/  @!P1 IADD3 R40, -R40, RZ, RZ ;  /* 0x000000ff28289210 */ /* 0x000fe20007ffe1ff */
[----:B------:R-:W-:Y:S01]  /*5460*/  @!P2 IMAD.IADD R38, R38, 0x1, -R0 ;  /* 0x000000012626a824 */ /* 0x000fe200078e0a00 */
[----:B------:R-:W-:-:S02]  /*5470*/  IABS R36, R10 ;  /* 0x0000000a00247213 */ /* 0x000fc40000000000 */
[----:B------:R-:W-:Y:S01]  /*5480*/  ISETP.GE.AND P1, PT, R4, RZ, PT ;  /* 0x000000ff0400720c */ /* 0x000fe20003f26270 */
[----:B------:R-:W-:Y:S01]  /*5490*/  @!P3 IMAD.MOV R38, RZ, RZ, -R38 ;  /* 0x000000ffff26b224 */ /* 0x000fe200078e0a26 */
[----:B------:R-:W-:Y:S01]  /*54a0*/  ISETP.GT.U32.AND P3, PT, R0, R34, PT ;  /* 0x000000220000720c */ /* 0x000fe20003f64070 */
[----:B------:R-:W-:Y:S01]  /*54b0*/  IMAD.HI.U32 R4, R3, R56, RZ ;  /* 0x0000003803047227 */ /* 0x000fe200078e00ff */
[----:B------:R-:W-:Y:S02]  /*54c0*/  ISETP.GE.AND P2, PT, R10, RZ, PT ;  /* 0x000000ff0a00720c */ /* 0x000fe40003f46270 */
[----:B------:R-:W-:Y:S01]  /*54d0*/  ISETP.GE.AND P5, PT, R17, RZ, PT ;  /* 0x000000ff1100720c */ /* 0x000fe20003fa6270 */
[C---:B------:R-:W-:Y:S01]  /*54e0*/  IMAD.HI.U32 R10, R3.reuse, R36, RZ ;  /* 0x00000024030a7227 */ /* 0x040fe200078e00ff */
[----:B------:R-:W-:Y:S02]  /*54f0*/  @!P4 IADD3 R72, R72, -R0, RZ ;  /* 0x800000004848c210 */ /* 0x000fe40007ffe0ff */
[----:B------:R-:W-:Y:S01]  /*5500*/  LOP3.LUT R16, R2, 0xe0, RZ, 0xfc, !PT ;  /* 0x000000e002107812 */ /* 0x000fe200078efcff */
[----:B------:R-:W-:Y:S01]  /*5510*/  IMAD.MOV R11, RZ, RZ, -R4 ;  /* 0x000000ffff0b7224 */ /* 0x000fe200078e0a04 */
[----:B------:R-:W-:Y:S01]  /*5520*/  ISETP.GT.U32.AND P4, PT, R0, R72, PT ;  /* 0x000000480000720c */ /* 0x000fe20003f84070 */
[----:B------:R-:W-:Y:S01]  /*5530*/  IMAD.HI.U32 R4, R3, R32, RZ ;  /* 0x0000002003047227 */ /* 0x000fe200078e00ff */
[----:B------:R-:W-:-:S02]  /*5540*/  LOP3.LUT R18, R2, 0xe2, RZ, 0xfc, !PT ;  /* 0x000000e202127812 */ /* 0x000fc400078efcff */
[----:B------:R-:W-:Y:S01]  /*5550*/  IABS R14, R19 ;  /* 0x00000013000e7213 */ /* 0x000fe20000000000 */
[----:B------:R-:W-:Y:S01]  /*5560*/  @!P3 IMAD.IADD R34, R34, 0x1, -R0 ;  /* 0x000000012222b824 */ /* 0x000fe200078e0a00 */
[----:B------:R-:W-:Y:S01]  /*5570*/  IABS R30, R18 ;  /* 0x00000012001e7213 */ /* 0x000fe20000000000 */
[----:B------:R-:W-:Y:S02]  /*5580*/  IMAD.MOV R13, RZ, RZ, -R10 ;  /* 0x000000ffff0d7224 */ /* 0x000fe400078e0a0a */
[C---:B------:R-:W-:Y:S01]  /*5590*/  IMAD R56, R0.reuse, R11, R56 ;  /* 0x0000000b00387224 */ /* 0x040fe200078e0238 */
[C---:B------:R-:W-:Y:S01]  /*55a0*/  ISETP.GT.U32.AND P3, PT, R0.reuse, R34, PT ;  /* 0x000000220000720c */ /* 0x040fe20003f64070 */
[----:B------:R-:W-:Y:S01]  /*55b0*/  IMAD R36, R0, R13, R36 ;  /* 0x0000000d00247224 */ /* 0x000fe200078e0224 */
[----:B------:R-:W-:Y:S01]  /*55c0*/  IADD3 R11, -R4, RZ, RZ ;  /* 0x000000ff040b7210 */ /* 0x000fe20007ffe1ff */
[----:B------:R-:W-:Y:S01]  /*55d0*/  @!P4 IMAD.IADD R72, R72, 0x1, -R0 ;  /* 0x000000014848c824 */ /* 0x000fe200078e0a00 */
[----:B------:R-:W-:Y:S01]  /*55e0*/  ISETP.GT.U32.AND P4, PT, R0, R56, PT ;  /* 0x000000380000720c */ /* 0x000fe20003f84070 */
[----:B------:R-:W-:Y:S01]  /*55f0*/  @!P5 IMAD.MOV R58, RZ, RZ, -R58 ;  /* 0x000000ffff3ad224 */ /* 0x000fe200078e0a3a */
[----:B------:R-:W-:Y:S01]  /*5600*/  ISETP.GE.AND P5, PT, R12, RZ, PT ;  /* 0x000000ff0c00720c */ /* 0x000fe20003fa6270 */
[C---:B------:R-:W-:Y:S01]  /*5610*/  IMAD R32, R0.reuse, R11, R32 ;  /* 0x0000000b00207224 */ /* 0x040fe200078e0220 */
[----:B------:R-:W-:Y:S01]  /*5620*/  IABS R12, R16 ;  /* 0x00000010000c7213 */ /* 0x000fe20000000000 */
[----:B------:R-:W-:Y:S01]  /*5630*/  @!P6 IMAD.MOV R72, RZ, RZ, -R72 ;  /* 0x000000ffff48e224 */ /* 0x000fe200078e0a48 */
[----:B------:R-:W-:Y:S01]  /*5640*/  ISETP.GT.U32.AND P6, PT, R0, R36, PT ;  /* 0x000000240000720c */ /* 0x000fe20003fc4070 */
[----:B------:R-:W-:-:S04]  /*5650*/  IMAD.HI.U32 R4, R3, R30, RZ ;  /* 0x0000001e03047227 */ /* 0x000fc800078e00ff */
[----:B------:R-:W-:Y:S01]  /*5660*/  @!P3 IMAD.IADD R34, R34, 0x1, -R0 ;  /* 0x000000012222b824 */ /* 0x000fe200078e0a00 */
[----:B------:R-:W-:Y:S01]  /*5670*/  ISETP.GT.U32.AND P3, PT, R0, R32, PT ;  /* 0x000000200000720c */ /* 0x000fe20003f64070 */
[----:B------:R-:W-:Y:S01]  /*5680*/  IMAD.HI.U32 R10, R3, R12, RZ ;  /* 0x0000000c030a7227 */ /* 0x000fe200078e00ff */
[----:B------:R-:W-:-:S03]  /*5690*/  @!P4 IADD3 R56, R56, -R0, RZ ;  /* 0x800000003838c210 */ /* 0x000fc60007ffe0ff */
[----:B------:R-:W-:Y:S01]  /*56a0*/  IMAD.MOV R13, RZ, RZ, -R10 ;  /* 0x000000ffff0d7224 */ /* 0x000fe200078e0a0a */
[----:B------:R-:W-:Y:S01]  /*56b0*/  ISETP.GT.U32.AND P4, PT, R0, R56, PT ;  /* 0x000000380000720c */ /* 0x000fe20003f84070 */
[----:B------:R-:W-:Y:S02]  /*56c0*/  @!P6 IMAD.IADD R36, R36, 0x1, -R0 ;  /* 0x000000012424e824 */ /* 0x000fe400078e0a00 */
[----:B------:R-:W-:Y:S02]  /*56d0*/  IMAD.MOV R11, RZ, RZ, -R4 ;  /* 0x000000ffff0b7224 */ /* 0x000fe400078e0a04 */
[----:B------:R-:W-:Y:S01]  /*56e0*/  IMAD.HI.U32 R10, R3, R14, RZ ;  /* 0x0000000e030a7227 */ /* 0x000fe200078e00ff */
[----:B------:R-:W-:-:S03]  /*56f0*/  ISETP.GT.U32.AND P6, PT, R0, R36, PT ;  /* 0x000000240000720c */ /* 0x000fc60003fc4070 */
[----:B------:R-:W-:Y:S02]  /*5700*/  @!P3 IMAD.IADD R32, R32, 0x1, -R0 ;  /* 0x000000012020b824 */ /* 0x000fe400078e0a00 */
[C---:B------:R-:W-:Y:S02]  /*5710*/  IMAD R30, R0.reuse, R11, R30 ;  /* 0x0000000b001e7224 */ /* 0x040fe400078e021e */
[----:B------:R-:W-:Y:S01]  /*5720*/  IMAD.MOV R11, RZ, RZ, -R10 ;  /* 0x000000ffff0b7224 */ /* 0x000fe200078e0a0a */
[----:B------:R-:W-:Y:S01]  /*5730*/  ISETP.GT.U32.AND P3, PT, R0, R32, PT ;  /* 0x000000200000720c */ /* 0x000fe20003f64070 */
[----:B------:R-:W-:-:S04]  /*5740*/  IMAD.HI.U32 R10, R3, R28, RZ ;  /* 0x0000001c030a7227 */ /* 0x000fc800078e00ff */
[----:B------:R-:W-:Y:S01]  /*5750*/  IMAD R14, R0, R11, R14 ;  /* 0x0000000b000e7224 */ /* 0x000fe200078e020e */
[----:B------:R-:W-:Y:S01]  /*5760*/  @!P6 IADD3 R36, R36, -R0, RZ ;  /* 0x800000002424e210 */ /* 0x000fe20007ffe0ff */
[----:B------:R-:W-:Y:S01]  /*5770*/  IMAD.HI.U32 R11, R3, R104, RZ ;  /* 0x00000068030b7227 */ /* 0x000fe200078e00ff */
[----:B------:R-:W-:-:S03]  /*5780*/  ISETP.GT.U32.AND P6, PT, R0, R30, PT ;  /* 0x0000001e0000720c */ /* 0x000fc60003fc4070 */
[----:B------:R-:W-:Y:S02]  /*5790*/  IMAD.MOV R11, RZ, RZ, -R11 ;  /* 0x000000ffff0b7224 */ /* 0x000fe400078e0a0b */
[----:B------:R-:W-:Y:S01]  /*57a0*/  @!P3 IMAD.IADD R32, R32, 0x1, -R0 ;  /* 0x000000012020b824 */ /* 0x000fe200078e0a00 */
[C---:B------:R-:W-:Y:S01]  /*57b0*/  ISETP.GT.U32.AND P3, PT, R0.reuse, R14, PT ;  /* 0x0000000e0000720c */ /* 0x040fe20003f64070 */
[C---:B------:R-:W-:Y:S02]  /*57c0*/  IMAD R104, R0.reuse, R11, R104 ;  /* 0x0000000b00687224 */ /* 0x040fe400078e0268 */
[----:B------:R-:W-:Y:S02]  /*57d0*/  IMAD R4, R0, R13, R12 ;  /* 0x0000000d00047224 */ /* 0x000fe400078e020c */
[----:B------:R-:W-:Y:S02]  /*57e0*/  IMAD.MOV R13, RZ, RZ, -R10 ;  /* 0x000000ffff0d7224 */ /* 0x000fe400078e0a0a */
[----:B------:R-:W-:-:S02]  /*57f0*/  @!P6 IMAD.IADD R30, R30, 0x1, -R0 ;  /* 0x000000011e1ee824 */ /* 0x000fc400078e0a00 */
[----:B------:R-:W-:-:S04]  /*5800*/  IMAD.HI.U32 R10, R3, R24, RZ ;  /* 0x00000018030a7227 */ /* 0x000fc800078e00ff */
[--C-:B------:R-:W-:Y:S01]  /*5810*/  @!P3 IMAD.IADD R14, R14, 0x1, -R0.reuse ;  /* 0x000000010e0eb824 */ /* 0x100fe200078e0a00 */
[----:B------:R-:W-:Y:S01]  /*5820*/  ISETP.GT.U32.AND P3, PT, R0, R30, PT ;  /* 0x0000001e0000720c */ /* 0x000fe20003f64070 */
[----:B------:R-:W-:Y:S01]  /*5830*/  @!P4 IMAD.IADD R56, R56, 0x1, -R0 ;  /* 0x000000013838c824 */ /* 0x000fe200078e0a00 */
[C---:B------:R-:W-:Y:S01]  /*5840*/  ISETP.GT.U32.AND P4, PT, R0.reuse, R4, PT ;  /* 0x000000040000720c */ /* 0x040fe20003f84070 */
[----:B------:R-:W-:Y:S02]  /*5850*/  IMAD R28, R0, R13, R28 ;  /* 0x0000000d001c7224 */ /* 0x000fe400078e021c */
[----:B------:R-:W-:Y:S02]  /*5860*/  IMAD.MOV R13, RZ, RZ, -R10 ;  /* 0x000000ffff0d7224 */ /* 0x000fe400078e0a0a */
[----:B------:R-:W-:-:S04]  /*5870*/  IMAD.HI.U32 R10, R3, R22, RZ ;  /* 0x00000016030a7227 */ /* 0x000fc800078e00ff */
[----:B------:R-:W-:Y:S02]  /*5880*/  IMAD R24, R0, R13, R24 ;  /* 0x0000000d00187224 */ /* 0x000fe400078e0218 */
[----:B------:R-:W-:Y:S01]  /*5890*/  @!P3 IADD3 R30, R30, -R0, RZ ;  /* 0x800000001e1eb210 */ /* 0x000fe20007ffe0ff */
[----:B------:R-:W-:Y:S01]  /*58a0*/  @!P0 IMAD.MOV R34, RZ, RZ, -R34 ;  /* 0x000000ffff228224 */ /* 0x000fe200078e0a22 */
[----:B------:R-:W-:Y:S01]  /*58b0*/  ISETP.GT.U32.AND P3, PT, R0, R104, PT ;  /* 0x000000680000720c */ /* 0x000fe20003f64070 */
[C---:B------:R-:W-:Y:S01]  /*58c0*/  IMAD.HI.U32 R12, R3.reuse, R26, RZ ;  /* 0x0000001a030c7227 */ /* 0x040fe200078e00ff */
[----:B------:R-:W-:Y:S02]  /*58d0*/  @!P4 IADD3 R4, R4, -R0, RZ ;  /* 0x800000000404c210 */ /* 0x000fe40007ffe0ff */
[C---:B------:R-:W-:Y:S01]  /*58e0*/  ISETP.GT.U32.AND P0, PT, R0.reuse, R14, PT ;  /* 0x0000000e0000720c */ /* 0x040fe20003f04070 */
[----:B------:R-:W-:Y:S01]  /*58f0*/  IMAD.MOV R13, RZ, RZ, -R10 ;  /* 0x000000ffff0d7224 */ /* 0x000fe200078e0a0a */
[----:B------:R-:W-:Y:S01]  /*5900*/  ISETP.GT.U32.AND P6, PT, R0, R4, PT ;  /* 0x000000040000720c */ /* 0x000fe20003fc4070 */
[----:B------:R-:W-:Y:S01]  /*5910*/  IMAD.MOV R17, RZ, RZ, -R12 ;  /* 0x000000ffff117224 */ /* 0x000fe200078e0a0c */
[----:B------:R-:W-:Y:S01]  /*5920*/  ISETP.GE.AND P4, PT, R16, RZ, PT ;  /* 0x000000ff1000720c */ /* 0x000fe20003f86270 */
[C---:B------:R-:W-:Y:S01]  /*5930*/  IMAD R22, R0.reuse, R13, R22 ;  /* 0x0000000d00167224 */ /* 0x040fe200078e0216 */
[----:B------:R-:W-:Y:S01]  /*5940*/  IABS R13, R39 ;  /* 0x00000027000d7213 */ /* 0x000fe20000000000 */
[----:B------:R-:W-:Y:S01]  /*5950*/  IMAD R26, R0, R17, R26 ;  /* 0x00000011001a7224 */ /* 0x000fe200078e021a */
[----:B------:R-:W-:Y:S01]  /*5960*/  IABS R16, R41 ;  /* 0x0000002900107213 */ /* 0x000fe20000000000 */
[----:B------:R-:W-:Y:S01]  /*5970*/  @!P3 IMAD.IADD R104, R104, 0x1, -R0 ;  /* 0x000000016868b824 */ /* 0x000fe200078e0a00 */
[----:B------:R-:W-:Y:S01]  /*5980*/  ISETP.GT.U32.AND P3, PT, R0, R24, PT ;  /* 0x000000180000720c */ /* 0x000fe20003f64070 */
[----:B------:R-:W-:-:S04]  /*5990*/  IMAD.HI.U32 R11, R3, R20, RZ ;  /* 0x00000014030b7227 */ /* 0x000fc800078e00ff */
[--C-:B------:R-:W-:Y:S01]  /*59a0*/  @!P0 IMAD.IADD R14, R14, 0x1, -R0.reuse ;  /* 0x000000010e0e8824 */ /* 0x100fe200078e0a00 */
[----:B------:R-:W-:Y:S01]  /*59b0*/  ISETP.GT.U32.AND P0, PT, R0, R26, PT ;  /* 0x0000001a0000720c */ /* 0x000fe20003f04070 */
[--C-:B------:R-:W-:Y:S01]  /*59c0*/  @!P6 IMAD.IADD R4, R4, 0x1, -R0.reuse ;  /* 0x000000010404e824 */ /* 0x100fe200078e0a00 */
[----:B------:R-:W-:Y:S01]  /*59d0*/  IADD3 R11, -R11, RZ, RZ ;  /* 0x000000ff0b0b7210 */ /* 0x000fe20007ffe1ff */
[----:B------:R-:W-:Y:S01]  /*59e0*/  IMAD.HI.U32 R12, R3, R246, RZ ;  /* 0x000000f6030c7227 */ /* 0x000fe200078e00ff */
[----:B------:R-:W-:Y:S02]  /*59f0*/  ISETP.GT.U32.AND P6, PT, R0, R28, PT ;  /* 0x0000001c0000720c */ /* 0x000fe40003fc4070 */
[----:B------:R-:W-:Y:S01]  /*5a00*/  @!P4 IADD3 R4, -R4, RZ, RZ ;  /* 0x000000ff0404c210 */ /* 0x000fe20007ffe1ff */
[----:B------:R-:W-:Y:S01]  /*5a10*/  @!P3 IMAD.IADD R24, R24, 0x1, -R0 ;  /* 0x000000011818b824 */ /* 0x000fe200078e0a00 */
[C---:B------:R-:W-:Y:S01]  /*5a20*/  ISETP.GT.U32.AND P3, PT, R0.reuse, R22, PT ;  /* 0x000000160000720c */ /* 0x040fe20003f64070 */
[----:B------:R-:W-:-:S02]  /*5a30*/  IMAD R20, R0, R11, R20 ;  /* 0x0000000b00147224 */ /* 0x000fc400078e0214 */
[----:B------:R-:W-:Y:S01]  /*5a40*/  IMAD.MOV R17, RZ, RZ, -R12 ;  /* 0x000000ffff117224 */ /* 0x000fe200078e0a0c */
[----:B------:R-:W-:Y:S01]  /*5a50*/  ISETP.GT.U32.AND P4, PT, R0, R24, PT ;  /* 0x000000180000720c */ /* 0x000fe20003f84070 */
[----:B------:R-:W-:Y:S01]  /*5a60*/  @!P0 IMAD.IADD R26, R26, 0x1, -R0 ;  /* 0x000000011a1a8824 */ /* 0x000fe200078e0a00 */
[----:B------:R-:W-:Y:S01]  /*5a70*/  ISETP.GE.AND P0, PT, R19, RZ, PT ;  /* 0x000000ff1300720c */ /* 0x000fe20003f06270 */
[----:B------:R-:W-:Y:S02]  /*5a80*/  @!P1 IMAD.MOV R56, RZ, RZ, -R56 ;  /* 0x000000ffff389224 */ /* 0x000fe400078e0a38 */
[----:B------:R-:W-:Y:S01]  /*5a90*/  @!P6 IMAD.IADD R28, R28, 0x1, -R0 ;  /* 0x000000011c1ce824 */ /* 0x000fe200078e0a00 */
[----:B------:R-:W-:Y:S01]  /*5aa0*/  ISETP.GE.AND P6, PT, R18, RZ, PT ;  /* 0x000000ff1200720c */ /* 0x000fe20003fc6270 */
[----:B------:R-:W-:Y:S01]  /*5ab0*/  IMAD R246, R0, R17, R246 ;  /* 0x0000001100f67224 */ /* 0x000fe200078e02f6 */
[----:B------:R-:W-:Y:S01]  /*5ac0*/  IABS R18, R43 ;  /* 0x0000002b00127213 */ /* 0x000fe20000000000 */
[----:B------:R-:W-:Y:S01]  /*5ad0*/  IMAD.HI.U32 R2, R3, R13, RZ ;  /* 0x0000000d03027227 */ /* 0x000fe200078e00ff */
[----:B------:R-:W-:-:S02]  /*5ae0*/  @!P3 IADD3 R22, R22, -R0, RZ ;  /* 0x800000001616b210 */ /* 0x000fc40007ffe0ff */
[C---:B------:R-:W-:Y:S01]  /*5af0*/  ISETP.GT.U32.AND P3, PT, R0.reuse, R20, PT ;  /* 0x000000140000720c */ /* 0x040fe20003f64070 */
[----:B------:R-:W-:Y:S01]  /*5b00*/  @!P2 IMAD.MOV R36, RZ, RZ, -R36 ;  /* 0x000000ffff24a224 */ /* 0x000fe200078e0a24 */
[C---:B------:R-:W-:Y:S01]  /*5b10*/  ISETP.GT.U32.AND P1, PT, R0.reuse, R28, PT ;  /* 0x0000001c0000720c */ /* 0x040fe20003f24070 */
[----:B------:R-:W-:Y:S01]  /*5b20*/  IMAD.HI.U32 R10, R3, R16, RZ ;  /* 0x00000010030a7227 */ /* 0x000fe200078e00ff */
[----:B------:R-:W-:-:S03]  /*5b30*/  ISETP.GT.U32.AND P2, PT, R0, R104, PT ;  /* 0x000000680000720c */ /* 0x000fc60003f44070 */
[----:B------:R-:W-:-:S04]  /*5b40*/  IMAD.HI.U32 R11, R3, R18, RZ ;  /* 0x00000012030b7227 */ /* 0x000fc800078e00ff */
[----:B------:R-:W-:-:S04]  /*5b50*/  IMAD.HI.U32 R12, R3, R242, RZ ;  /* 0x000000f2030c7227 */ /* 0x000fc800078e00ff */
[----:B------:R-:W-:Y:S01]  /*5b60*/  @!P3 IMAD.IADD R20, R20, 0x1, -R0 ;  /* 0x000000011414b824 */ /* 0x000fe200078e0a00 */
[C---:B------:R-:W-:Y:S01]  /*5b70*/  ISETP.GT.U32.AND P3, PT, R0.reuse, R26, PT ;  /* 0x0000001a0000720c */ /* 0x040fe20003f64070 */
[----:B------:R-:W-:Y:S02]  /*5b80*/  IMAD.MOV R2, RZ, RZ, -R2 ;  /* 0x000000ffff027224 */ /* 0x000fe400078e0a02 */
[----:B------:R-:W-:Y:S01]  /*5b90*/  @!P0 IMAD.MOV R14, RZ, RZ, -R14 ;  /* 0x000000ffff0e8224 */ /* 0x000fe200078e0a0e */
[C---:B------:R-:W-:Y:S01]  /*5ba0*/  ISETP.GT.U32.AND P0, PT, R0.reuse, R246, PT ;  /* 0x000000f60000720c */ /* 0x040fe20003f04070 */
[----:B------:R-:W-:Y:S01]  /*5bb0*/  @!P5 IMAD.MOV R32, RZ, RZ, -R32 ;  /* 0x000000ffff20d224 */ /* 0x000fe200078e0a20 */
[----:B------:R-:W-:Y:S01]  /*5bc0*/  ISETP.GT.U32.AND P5, PT, R0, R20, PT ;  /* 0x000000140000720c */ /* 0x000fe20003fa4070 */
[----:B------:R-:W-:Y:S02]  /*5bd0*/  IMAD.MOV R17, RZ, RZ, -R10 ;  /* 0x000000ffff117224 */ /* 0x000fe400078e0a0a */
[----:B------:R-:W-:-:S02]  /*5be0*/  IMAD.MOV R11, RZ, RZ, -R11 ;  /* 0x000000ffff0b7224 */ /* 0x000fc400078e0a0b */
[----:B------:R-:W-:Y:S02]  /*5bf0*/  IMAD.MOV R19, RZ, RZ, -R12 ;  /* 0x000000ffff137224 */ /* 0x000fe400078e0a0c */
[----:B------:R-:W-:Y:S01]  /*5c00*/  IMAD R12, R0, R2, R13 ;  /* 0x00000002000c7224 */ /* 0x000fe200078e020d */
[----:B------:R-:W-:Y:S01]  /*5c10*/  @!P3 IADD3 R26, R26, -R0, RZ ;  /* 0x800000001a1ab210 */ /* 0x000fe20007ffe0ff */
[----:B------:R-:W-:-:S04]  /*5c20*/  IMAD.HI.U32 R3, R3, R21, RZ ;  /* 0x0000001503037227 */ /* 0x000fc800078e00ff */
[C---:B------:R-:W-:Y:S01]  /*5c30*/  IMAD R16, R0.reuse, R17, R16 ;  /* 0x0000001100107224 */ /* 0x040fe200078e0210 */
[----:B------:R-:W-:Y:S01]  /*5c40*/  IADD3 R3, -R3, RZ, RZ ;  /* 0x000000ff03037210 */ /* 0x000fe20007ffe1ff */
[C---:B------:R-:W-:Y:S02]  /*5c50*/  IMAD R18, R0.reuse, R11, R18 ;  /* 0x0000000b00127224 */ /* 0x040fe400078e0212 */
[----:B------:R-:W-:Y:S01]  /*5c60*/  @!P6 IMAD.MOV R30, RZ, RZ, -R30 ;  /* 0x000000ffff1ee224 */ /* 0x000fe200078e0a1e */
[----:B------:R-:W-:Y:S01]  /*5c70*/  ISETP.GT.U32.AND P6, PT, R0, R22, PT ;  /* 0x000000160000720c */ /* 0x000fe20003fc4070 */
[----:B------:R-:W-:Y:S01]  /*5c80*/  @!P1 IMAD.IADD R28, R28, 0x1, -R0 ;  /* 0x000000011c1c9824 */ /* 0x000fe200078e0a00 */
[C---:B------:R-:W-:Y:S01]  /*5c90*/  ISETP.GT.U32.AND P1, PT, R0.reuse, R12, PT ;  /* 0x0000000c0000720c */ /* 0x040fe20003f24070 */
[C---:B------:R-:W-:Y:S01]  /*5ca0*/  IMAD R242, R0.reuse, R19, R242 ;  /* 0x0000001300f27224 */ /* 0x040fe200078e02f2 */
[----:B------:R-:W-:Y:S01]  /*5cb0*/  ISETP.GT.U32.AND P3, PT, R0, R18, PT ;  /* 0x000000120000720c */ /* 0x000fe20003f64070 */
[--C-:B------:R-:W-:Y:S01]  /*5cc0*/  @!P2 IMAD.IADD R104, R104, 0x1, -R0.reuse ;  /* 0x000000016868a824 */ /* 0x100fe200078e0a00 */
[----:B------:R-:W-:Y:S01]  /*5cd0*/  ISETP.GT.U32.AND P2, PT, R0, R16, PT ;  /* 0x000000100000720c */ /* 0x000fe20003f44070 */
[--C-:B------:R-:W-:Y:S01]  /*5ce0*/  @!P0 IMAD.IADD R246, R246, 0x1, -R0.reuse ;  /* 0x00000001f6f68824 */ /* 0x100fe200078e0a00 */
[----:B------:R-:W-:Y:S01]  /*5cf0*/  ISETP.GE.AND P0, PT, R27, RZ, PT ;  /* 0x000000ff1b00720c */ /* 0x000fe20003f06270 */
[--C-:B------:R-:W-:Y:S01]  /*5d00*/  @!P4 IMAD.IADD R24, R24, 0x1, -R0.reuse ;  /* 0x000000011818c824 */ /* 0x100fe200078e0a00 */
[----:B------:R-:W-:Y:S01]  /*5d10*/  ISETP.GT.U32.AND P4, PT, R0, R242, PT ;  /* 0x000000f20000720c */ /* 0x000fe20003f84070 */
[----:B------:R-:W-:Y:S01]  /*5d20*/  @!P5 IMAD.IADD R20, R20, 0x1, -R0 ;  /* 0x000000011414d824 */ /* 0x000fe200078e0a00 */
[----:B------:R-:W-:Y:S01]  /*5d30*/  ISETP.GE.AND P5, PT, R25, RZ, PT ;  /* 0x000000ff1900720c */ /* 0x000fe20003fa6270 */
[----:B------:R-:W-:-:S02]  /*5d40*/  IMAD R10, R0, R3, R21 ;  /* 0x00000003000a7224 */ /* 0x000fc400078e0215 */
[--C-:B------:R-:W-:Y:S01]  /*5d50*/  @!P6 IMAD.IADD R22, R22, 0x1, -R0.reuse ;  /* 0x000000011616e824 */ /* 0x100fe200078e0a00 */
[----:B------:R-:W-:Y:S01]  /*5d60*/  @!P1 IADD3 R12, R12, -R0, RZ ;  /* 0x800000000c0c9210 */ /* 0x000fe20007ffe0ff */
[--C-:B------:R-:W-:Y:S01]  /*5d70*/  @!P3 IMAD.IADD R18, R18, 0x1, -R0.reuse ;  /* 0x000000011212b824 */ /* 0x100fe200078e0a00 */
[----:B------:R-:W-:Y:S01]  /*5d80*/  ISETP.GT.U32.AND P6, PT, R0, R10, PT ;  /* 0x0000000a0000720c */ /* 0x000fe20003fc4070 */
[----:B------:R-:W-:Y:S01]  /*5d90*/  @!P2 IMAD.IADD R16, R16, 0x1, -R0 ;  /* 0x000000011010a824 */ /* 0x000fe200078e0a00 */
[----:B------:R-:W-:Y:S01]  /*5da0*/  ISETP.GE.AND P1, PT, R29, RZ, PT ;  /* 0x000000ff1d00720c */ /* 0x000fe20003f26270 */
[----:B------:R-:W-:Y:S01]  /*5db0*/  @!P0 IMAD.MOV R104, RZ, RZ, -R104 ;  /* 0x000000ffff688224 */ /* 0x000fe200078e0a68 */
[----:B------:R-:W-:Y:S01]  /*5dc0*/  ISETP.GE.AND P2, PT, R31, RZ, PT ;  /* 0x000000ff1f00720c */ /* 0x000fe20003f46270 */
[----:B------:R-:W-:Y:S01]  /*5dd0*/  @!P4 IMAD.IADD R242, R242, 0x1, -R0 ;  /* 0x00000001f2f2c824 */ /* 0x000fe200078e0a00 */
[----:B------:R-:W-:Y:S01]  /*5de0*/  ISETP.GE.AND P3, PT, R33, RZ, PT ;  /* 0x000000ff2100720c */ /* 0x000fe20003f66270 */
[----:B------:R-:W2:Y:S01]  /*5df0*/  LDC.64 R2, c[0x0][0x230] ;  /* 0x00008c00ff027b82 */ /* 0x000ea20000000a00 */
[----:B------:R-:W-:-:S02]  /*5e00*/  ISETP.GT.U32.AND P0, PT, R0, R12, PT ;  /* 0x0000000c0000720c */ /* 0x000fc40003f04070 */
[----:B------:R-:W-:Y:S02]  /*5e10*/  ISETP.GE.AND P4, PT, R35, RZ, PT ;  /* 0x000000ff2300720c */ /* 0x000fe40003f86270 */
[----:B------:R-:W-:Y:S01]  /*5e20*/  @!P5 IADD3 R28, -R28, RZ, RZ ;  /* 0x000000ff1c1cd210 */ /* 0x000fe20007ffe1ff */
[----:B------:R-:W-:Y:S01]  /*5e30*/  @!P6 IMAD.IADD R10, R10, 0x1, -R0 ;  /* 0x000000010a0ae824 */ /* 0x000fe200078e0a00 */
[C---:B------:R-:W-:Y:S01]  /*5e40*/  ISETP.GT.U32.AND P5, PT, R0.reuse, R246, PT ;  /* 0x000000f60000720c */ /* 0x040fe20003fa4070 */
[----:B------:R-:W-:Y:S01]  /*5e50*/  @!P1 IMAD.MOV R26, RZ, RZ, -R26 ;  /* 0x000000ffff1a9224 */ /* 0x000fe200078e0a1a */
[C---:B------:R-:W-:Y:S01]  /*5e60*/  ISETP.GT.U32.AND P1, PT, R0.reuse, R16, PT ;  /* 0x000000100000720c */ /* 0x040fe20003f24070 */
[----:B------:R-:W-:Y:S01]  /*5e70*/  @!P2 IMAD.MOV R24, RZ, RZ, -R24 ;  /* 0x000000ffff18a224 */ /* 0x000fe200078e0a18 */
[C---:B------:R-:W-:Y:S01]  /*5e80*/  ISETP.GT.U32.AND P2, PT, R0.reuse, R18, PT ;  /* 0x000000120000720c */ /* 0x040fe20003f44070 */
[----:B------:R-:W-:Y:S01]  /*5e90*/  @!P3 IMAD.MOV R22, RZ, RZ, -R22 ;  /* 0x000000ffff16b224 */ /* 0x000fe200078e0a16 */
[----:B------:R-:W-:Y:S01]  /*5ea0*/  ISETP.GT.U32.AND P6, PT, R0, R242, PT ;  /* 0x000000f20000720c */ /* 0x000fe20003fc4070 */
[----:B------:R-:W-:Y:S01]  /*5eb0*/  @!P0 IMAD.IADD R12, R12, 0x1, -R0 ;  /* 0x000000010c0c8824 */ /* 0x000fe200078e0a00 */
[----:B------:R-:W-:-:S02]  /*5ec0*/  ISETP.GT.U32.AND P3, PT, R0, R10, PT ;  /* 0x0000000a0000720c */ /* 0x000fc40003f64070 */
[----:B------:R-:W-:Y:S02]  /*5ed0*/  @!P4 IADD3 R20, -R20, RZ, RZ ;  /* 0x000000ff1414c210 */ /* 0x000fe40007ffe1ff */
[----:B------:R-:W-:Y:S01]  /*5ee0*/  ISETP.GE.AND P0, PT, R41, RZ, PT ;  /* 0x000000ff2900720c */ /* 0x000fe20003f06270 */
[--C-:B------:R-:W-:Y:S01]  /*5ef0*/  @!P5 IMAD.IADD R246, R246, 0x1, -R0.reuse ;  /* 0x00000001f6f6d824 */ /* 0x100fe200078e0a00 */
[----:B------:R-:W-:Y:S01]  /*5f00*/  ISETP.GE.AND P4, PT, R37, RZ, PT ;  /* 0x000000ff2500720c */ /* 0x000fe20003f86270 */
[--C-:B------:R-:W-:Y:S01]  /*5f10*/  @!P1 IMAD.IADD R16, R16, 0x1, -R0.reuse ;  /* 0x0000000110109824 */ /* 0x100fe200078e0a00 */
[----:B------:R-:W-:Y:S01]  /*5f20*/  ISETP.GE.AND P5, PT, R39, RZ, PT ;  /* 0x000000ff2700720c */ /* 0x000fe20003fa6270 */
[--C-:B------:R-:W-:Y:S01]  /*5f30*/  @!P2 IMAD.IADD R18, R18, 0x1, -R0.reuse ;  /* 0x000000011212a824 */ /* 0x100fe200078e0a00 */
[----:B------:R-:W-:Y:S02]  /*5f40*/  ISETP.GE.AND P1, PT, R43, RZ, PT ;  /* 0x000000ff2b00720c */ /* 0x000fe40003f26270 */
[----:B------:R-:W-:Y:S01]  /*5f50*/  @!P6 IADD3 R242, R242, -R0, RZ ;  /* 0x80000000f2f2e210 */ /* 0x000fe20007ffe0ff */
[----:B------:R-:W-:Y:S01]  /*5f60*/  @!P3 IMAD.IADD R10, R10, 0x1, -R0 ;  /* 0x000000010a0ab824 */ /* 0x000fe200078e0a00 */
[----:B------:R-:W-:Y:S01]  /*5f70*/  ISETP.NE.AND P3, PT, R167, RZ, PT ;  /* 0x000000ffa700720c */ /* 0x000fe20003f65270 */
[----:B----4-:R-:W-:Y:S01]  /*5f80*/  IMAD R0, R252, R245, RZ ;  /* 0x000000f5fc007224 */ /* 0x010fe200078e02ff */
[----:B------:R-:W-:Y:S01]  /*5f90*/  ISETP.GE.AND P2, PT, R45, RZ, PT ;  /* 0x000000ff2d00720c */ /* 0x000fe20003f46270 */
[----:B------:R-:W-:Y:S01]  /*5fa0*/  @!P0 IMAD.MOV R16, RZ, RZ, -R16 ;  /* 0x000000ffff108224 */ /* 0x000fe200078e0a10 */
[----:B------:R-:W-:Y:S01]  /*5fb0*/  LOP3.LUT R167, RZ, R167, RZ, 0x33, !PT ;  /* 0x000000a7ffa77212 */ /* 0x000fe200078e33ff */
[----:B------:R-:W-:Y:S01]  /*5fc0*/  @!P4 IMAD.MOV R246, RZ, RZ, -R246 ;  /* 0x000000fffff6c224 */ /* 0x000fe200078e0af6 */
[----:B------:R-:W-:Y:S01]  /*5fd0*/  ISETP.GE.AND P0, PT, R7, RZ, PT ;  /* 0x000000ff0700720c */ /* 0x000fe20003f06270 */
[----:B------:R-:W-:Y:S01]  /*5fe0*/  @!P5 IMAD.MOV R12, RZ, RZ, -R12 ;  /* 0x000000ffff0cd224 */ /* 0x000fe200078e0a0c */
[----:B------:R-:W-:-:S02]  /*5ff0*/  ISETP.GE.AND P6, PT, R23, RZ, PT ;  /* 0x000000ff1700720c */ /* 0x000fc40003fc6270 */
[----:B------:R-:W-:Y:S02]  /*6000*/  ISETP.NE.AND P4, PT, R166, RZ, PT ;  /* 0x000000ffa600720c */ /* 0x000fe40003f85270 */
[C---:B------:R-:W-:Y:S01]  /*6010*/  LEA R166, P5, R0.reuse, UR4, 0x2 ;  /* 0x0000000400a67c11 */ /* 0x040fe2000f8a10ff */
[----:B------:R-:W3:Y:S01]  /*6020*/  S2UR UR4, SR_CgaCtaId ;  /* 0x00000000000479c3 */ /* 0x000ee20000008800 */
[----:B------:R-:W-:Y:S01]  /*6030*/  SEL R231, R167, R52, !P3 ;  /* 0x00000034a7e77207 */ /* 0x000fe20005800000 */
[----:B------:R-:W-:Y:S01]  /*6040*/  @!P2 IMAD.MOV R242, RZ, RZ, -R242 ;  /* 0x000000fffff2a224 */ /* 0x000fe200078e0af2 */
[----:B------:R-:W-:Y:S01]  /*6050*/  LEA.HI.X.SX32 R0, R0, UR5, 0x2, P5 ;  /* 0x0000000500007c11 */ /* 0x000fe2000a8f16ff */
[----:B------:R-:W-:Y:S01]  /*6060*/  ULDC UR5, c[0x0][0x240] ;  /* 0x0000900000057ab9 */ /* 0x000fe20000000800 */
[----:B------:R-:W-:Y:S01]  /*6070*/  @!P1 IADD3 R18, -R18, RZ, RZ ;  /* 0x000000ff12129210 */ /* 0x000fe20007ffe1ff */
[----:B------:R-:W-:Y:S01]  /*6080*/  IMAD R231, R231, UR5, RZ ;  /* 0x00000005e7e77c24 */ /* 0x000fe2000f8e02ff */
[----:B------:R-:W-:Y:S01]  /*6090*/  ISETP.GE.AND P1, PT, R8, RZ, PT ;  /* 0x000000ff0800720c */ /* 0x000fe20003f26270 */
[----:B------:R-:W-:Y:S01]  /*60a0*/  @!P0 IMAD.MOV R241, RZ, RZ, -R241 ;  /* 0x000000fffff18224 */ /* 0x000fe200078e0af1 */
[C---:B------:R-:W-:Y:S01]  /*60b0*/  SEL R229, R167.reuse, R46, !P3 ;  /* 0x0000002ea7e57207 */ /* 0x040fe20005800000 */
[----:B------:R-:W-:Y:S01]  /*60c0*/  @!P6 IMAD.MOV R10, RZ, RZ, -R10 ;  /* 0x000000ffff0ae224 */ /* 0x000fe200078e0a0a */
[----:B------:R-:W-:-:S02]  /*60d0*/  SEL R227, R167, R50, !P3 ;  /* 0x00000032a7e37207 */ /* 0x000fc40005800000 */
[----:B------:R-:W-:Y:S01]  /*60e0*/  SEL R225, R167, R48, !P3 ;  /* 0x00000030a7e17207 */ /* 0x000fe20005800000 */
[----:B------:R-:W-:Y:S01]  /*60f0*/  IMAD R229, R229, UR5, RZ ;  /* 0x00000005e5e57c24 */ /* 0x000fe2000f8e02ff */
[----:B------:R-:W-:Y:S01]  /*6100*/  SEL R219, R167, R60, !P3 ;  /* 0x0000003ca7db7207 */ /* 0x000fe20005800000 */
[----:B------:R-:W-:Y:S01]  /*6110*/  IMAD R227, R227, UR5, RZ ;  /* 0x00000005e3e37c24 */ /* 0x000fe2000f8e02ff */
[----:B-1----:R-:W-:Y:S01]  /*6120*/  LEA R6, P0, R231, R166, 0x2 ;  /* 0x000000a6e7067211 */ /* 0x002fe200078010ff */
[----:B------:R-:W-:Y:S01]  /*6130*/  IMAD R225, R225, UR5, RZ ;  /* 0x00000005e1e17c24 */ /* 0x000fe2000f8e02ff */
[----:B------:R-:W-:Y:S01]  /*6140*/  SEL R221, R167, R54, !P3 ;  /* 0x00000036a7dd7207 */ /* 0x000fe20005800000 */
[----:B------:R-:W-:Y:S01]  /*6150*/  IMAD R219, R219, UR5, RZ ;  /* 0x00000005dbdb7c24 */ /* 0x000fe2000f8e02ff */
[C---:B------:R-:W-:Y:S01]  /*6160*/  SEL R205, R167.reuse, R76, !P3 ;  /* 0x0000004ca7cd7207 */ /* 0x040fe20005800000 */
[----:B------:R-:W-:Y:S01]  /*6170*/  @!P1 IMAD.MOV R233, RZ, RZ, -R233 ;  /* 0x000000ffffe99224 */ /* 0x000fe200078e0ae9 */
[----:B------:R-:W-:Y:S01]  /*6180*/  SEL R19, R167, R102, !P3 ;  /* 0x00000066a7137207 */ /* 0x000fe20005800000 */
[----:B------:R-:W-:Y:S01]  /*6190*/  IMAD R221, R221, UR5, RZ ;  /* 0x00000005dddd7c24 */ /* 0x000fe2000f8e02ff */
        /* <DEDUP_REMOVED lines=8> */
[C---:B------:R-:W-:Y:S01]  /*6220*/  SEL R76, R167.reuse, R51, !P3 ;  /* 0x00000033a74c7207 */ /* 0x040fe20005800000 */
[----:B------:R-:W-:Y:S01]  /*6230*/  IMAD R50, R50, UR5, RZ ;  /* 0x0000000532327c24 */ /* 0x000fe2000f8e02ff */
[C---:B------:R-:W-:Y:S01]  /*6240*/  SEL R102, R167.reuse, R57, !P3 ;  /* 0x00000039a7667207 */ /* 0x040fe20005800000 */
[----:B------:R-:W-:Y:S01]  /*6250*/  IMAD R110, R110, UR5, RZ ;  /* 0x000000056e6e7c24 */ /* 0x000fe2000f8e02ff */
[C---:B------:R-:W-:Y:S01]  /*6260*/  SEL R215, R167.reuse, R64, !P3 ;  /* 0x00000040a7d77207 */ /* 0x040fe20005800000 */
[----:B------:R-:W-:Y:S01]  /*6270*/  IMAD R76, R76, UR5, RZ ;  /* 0x000000054c4c7c24 */ /* 0x000fe2000f8e02ff */
[C---:B------:R-:W-:Y:S01]  /*6280*/  SEL R213, R167.reuse, R66, !P3 ;  /* 0x00000042a7d57207 */ /* 0x040fe20005800000 */
        /* <DEDUP_REMOVED lines=185> */
[C---:B------:R-:W-:Y:S01]  /*6e20*/  SEL R72, R167.reuse, R72, !P3 ;  /* 0x00000048a7487207 */ /* 0x040fe20005800000 */
        /* <DEDUP_REMOVED lines=29> */
[----:B------:R-:W-:-:S02]  /*7000*/  SEL R163, R167, R12, !P3 ;  /* 0x0000000ca7a37207 */ /* 0x000fc40005800000 */
[C---:B------:R-:W-:Y:S02]  /*7010*/  SEL R223, R167.reuse, R16, !P3 ;  /* 0x00000010a7df7207 */ /* 0x040fe40005800000 */
[C---:B------:R-:W-:Y:S02]  /*7020*/  SEL R243, R167.reuse, R18, !P3 ;  /* 0x00000012a7f37207 */ /* 0x040fe40005800000 */
[----:B------:R-:W-:Y:S02]  /*7030*/  SEL R242, R167, R242, !P3 ;  /* 0x000000f2a7f27207 */ /* 0x000fe40005800000 */
[----:B------:R-:W-:Y:S02]  /*7040*/  LEA.HI.X.SX32 R7, R231, R0, 0x2, P0 ;  /* 0x00000000e7077211 */ /* 0x000fe400000f16ff */
[-C--:B------:R-:W-:Y:S02]  /*7050*/  LEA R232, P2, R227, R166.reuse, 0x2 ;  /* 0x000000a6e3e87211 */ /* 0x080fe400078410ff */
[----:B------:R-:W-:Y:S01]  /*7060*/  LEA R238, P1, R225, R166, 0x2 ;  /* 0x000000a6e1ee7211 */ /* 0x000fe200078210ff */
[----:B------:R1:W-:Y:S01]  /*7070*/  STL.64 [R1+0x68], R6 ;  /* 0x0000680601007387 */ /* 0x0003e20000100a00 */
[----:B------:R-:W-:Y:S01]  /*7080*/  SEL R167, R167, R10, !P3 ;  /* 0x0000000aa7a77207 */ /* 0x000fe20005800000 */
[----:B------:R-:W-:Y:S01]  /*7090*/  IMAD.MOV.U32 R228, RZ, RZ, R232 ;  /* 0x000000ffffe47224 */ /* 0x000fe200078e00e8 */
[-C--:B------:R-:W-:Y:S01]  /*70a0*/  LEA R230, P3, R229, R166.reuse, 0x2 ;  /* 0x000000a6e5e67211 */ /* 0x080fe200078610ff */
[----:B------:R4:W-:Y:S01]  /*70b0*/  STL [R1+0x60], R232 ;  /* 0x000060e801007387 */ /* 0x0009e20000100800 */
[----:B------:R-:W-:Y:S01]  /*70c0*/  LEA R236, P0, R221, R166, 0x2 ;  /* 0x000000a6ddec7211 */ /* 0x000fe200078010ff */
[----:B------:R-:W-:Y:S01]  /*70d0*/  IMAD R247, R247, UR5, RZ ;  /* 0x00000005f7f77c24 */ /* 0x000fe2000f8e02ff */
[----:B------:R-:W-:Y:S01]  /*70e0*/  LEA.HI.X.SX32 R231, R229, R0, 0x2, P3 ;  /* 0x00000000e5e77211 */ /* 0x000fe200018f16ff */
[----:B------:R-:W-:Y:S01]  /*70f0*/  IMAD.MOV.U32 R229, RZ, RZ, R233 ;  /* 0x000000ffffe57224 */ /* 0x000fe200078e00e9 */
[----:B------:R-:W-:-:S02]  /*7100*/  SEL R241, R240, R241, !P4 ;  /* 0x000000f1f0f17207 */ /* 0x000fc40006000000 */
[-C--:B------:R-:W-:Y:S01]  /*7110*/  LEA R234, P5, R217, R166.reuse, 0x2 ;  /* 0x000000a6d9ea7211 */ /* 0x080fe200078a10ff */
[----:B------:R2:W-:Y:S01]  /*7120*/  STL.64 [R1+0xe68], R230 ;  /* 0x000e68e601007387 */ /* 0x0005e20000100a00 */
[----:B-1----:R-:W-:Y:S01]  /*7130*/  LEA R6, P6, R219, R166, 0x2 ;  /* 0x000000a6db067211 */ /* 0x002fe200078c10ff */
[----:B------:R-:W-:Y:S01]  /*7140*/  IMAD R246, R246, UR5, RZ ;  /* 0x00000005f6f67c24 */ /* 0x000fe2000f8e02ff */
[-C--:B------:R-:W-:Y:S01]  /*7150*/  LEA.HI.X.SX32 R229, R227, R0.reuse, 0x2, P2 ;  /* 0x00000000e3e57211 */ /* 0x080fe200010f16ff */
[----:B------:R-:W1:Y:S01]  /*7160*/  S2R R250, SR_TID.X ;  /* 0x0000000000fa7919 */ /* 0x000e620000002100 */
[----:B------:R-:W-:Y:S01]  /*7170*/  SEL R240, R240, R233, !P4 ;  /* 0x000000e9f0f07207 */ /* 0x000fe20006000000 */
[----:B------:R-:W-:Y:S01]  /*7180*/  IMAD R163, R163, UR5, RZ ;  /* 0x00000005a3a37c24 */ /* 0x000fe2000f8e02ff */
[----:B------:R-:W-:Y:S01]  /*7190*/  LEA.HI.X.SX32 R239, R225, R0, 0x2, P1 ;  /* 0x00000000e1ef7211 */ /* 0x000fe200008f16ff */
[----:B------:R-:W-:Y:S01]  /*71a0*/  STL [R1+0x64], R229 ;  /* 0x000064e501007387 */ /* 0x000fe20000100800 */
[----:B----4-:R-:W-:Y:S01]  /*71b0*/  LEA R232, P4, R215, R166, 0x2 ;  /* 0x000000a6d7e87211 */ /* 0x010fe200078810ff */
[----:B------:R-:W-:Y:S01]  /*71c0*/  IMAD R223, R223, UR5, RZ ;  /* 0x00000005dfdf7c24 */ /* 0x000fe2000f8e02ff */
[-C--:B------:R-:W-:Y:S01]  /*71d0*/  LEA.HI.X.SX32 R7, R219, R0.reuse, 0x2, P6 ;  /* 0x00000000db077211 */ /* 0x080fe200030f16ff */
[----:B------:R-:W-:Y:S01]  /*71e0*/  STL.64 [R1+0x58], R238 ;  /* 0x000058ee01007387 */ /* 0x000fe20000100a00 */
[----:B------:R-:W-:Y:S01]  /*71f0*/  LEA.HI.X.SX32 R237, R221, R0, 0x2, P0 ;  /* 0x00000000dded7211 */ /* 0x000fe200000f16ff */
[----:B------:R-:W-:Y:S01]  /*7200*/  IMAD R243, R243, UR5, RZ ;  /* 0x00000005f3f37c24 */ /* 0x000fe2000f8e02ff */
[-C--:B--2---:R-:W-:Y:S01]  /*7210*/  LEA R230, P3, R213, R166.reuse, 0x2 ;  /* 0x000000a6d5e67211 */ /* 0x084fe200078610ff */
[----:B------:R2:W-:Y:S01]  /*7220*/  STL.64 [R1+0x48], R6 ;  /* 0x0000480601007387 */ /* 0x0005e20000100a00 */
[-C--:B------:R-:W-:Y:S01]  /*7230*/  LEA R224, P0, R207, R166.reuse, 0x2 ;  /* 0x000000a6cfe07211 */ /* 0x080fe200078010ff */
[----:B------:R-:W-:Y:S01]  /*7240*/  IMAD R242, R242, UR5, RZ ;  /* 0x00000005f2f27c24 */ /* 0x000fe2000f8e02ff */
[----:B------:R-:W-:Y:S01]  /*7250*/  LEA R228, P2, R211, R166, 0x2 ;  /* 0x000000a6d3e47211 */ /* 0x000fe200078410ff */
[----:B------:R-:W-:Y:S01]  /*7260*/  STL.64 [R1+0x50], R236 ;  /* 0x000050ec01007387 */ /* 0x000fe20000100a00 */
[-C--:B------:R-:W-:Y:S01]  /*7270*/  LEA.HI.X.SX32 R235, R217, R0.reuse, 0x2, P5 ;  /* 0x00000000d9eb7211 */ /* 0x080fe200028f16ff */
[----:B------:R-:W-:Y:S01]  /*7280*/  IMAD R167, R167, UR5, RZ ;  /* 0x00000005a7a77c24 */ /* 0x000fe2000f8e02ff */
[----:B------:R-:W-:Y:S01]  /*7290*/  LEA.HI.X.SX32 R233, R215, R0, 0x2, P4 ;  /* 0x00000000d7e97211 */ /* 0x000fe200020f16ff */
[----:B------:R-:W-:Y:S01]  /*72a0*/  STL [R1+0x18], R224 ;  /* 0x000018e001007387 */ /* 0x000fe20000100800 */
[-C--:B------:R-:W-:Y:S01]  /*72b0*/  LEA R216, P4, R201, R166.reuse, 0x2 ;  /* 0x000000a6c9d87211 */ /* 0x080fe200078810ff */
[----:B------:R-:W-:Y:S01]  /*72c0*/  VIADD R248, R2, 0xfffffffe ;  /* 0xfffffffe02f87836 */ /* 0x000fe20000000000 */
[----:B------:R-:W-:Y:S01]  /*72d0*/  LEA R226, P1, R209, R166, 0x2 ;  /* 0x000000a6d1e27211 */ /* 0x000fe200078210ff */
[----:B------:R-:W-:Y:S01]  /*72e0*/  STL.64 [R1+0x40], R234 ;  /* 0x000040ea01007387 */ /* 0x000fe20000100a00 */
[----:B------:R-:W-:-:S02]  /*72f0*/  LEA.HI.X.SX32 R231, R213, R0, 0x2, P3 ;  /* 0x00000000d5e77211 */ /* 0x000fc400018f16ff */
[----:B--2---:R-:W-:Y:S01]  /*7300*/  LEA R6, P6, R205, R166, 0x2 ;  /* 0x000000a6cd067211 */ /* 0x004fe200078c10ff */
[----:B------:R-:W-:Y:S01]  /*7310*/  STL.64 [R1+0x38], R232 ;  /* 0x000038e801007387 */ /* 0x000fe20000100a00 */
[-C--:B------:R-:W-:Y:S02]  /*7320*/  LEA.HI.X.SX32 R229, R211, R0.reuse, 0x2, P2 ;  /* 0x00000000d3e57211 */ /* 0x080fe400010f16ff */
[-C--:B------:R-:W-:Y:S01]  /*7330*/  LEA.HI.X.SX32 R227, R209, R0.reuse, 0x2, P1 ;  /* 0x00000000d1e37211 */ /* 0x080fe200008f16ff */
[----:B------:R-:W-:Y:S01]  /*7340*/  STL [R1], R216 ;  /* 0x000000d801007387 */ /* 0x000fe20000100800 */
[----:B------:R-:W-:Y:S02]  /*7350*/  LEA.HI.X.SX32 R7, R205, R0, 0x2, P6 ;  /* 0x00000000cd077211 */ /* 0x000fe400030f16ff */
[-C--:B------:R-:W-:Y:S01]  /*7360*/  LEA R218, P5, R203, R166.reuse, 0x2 ;  /* 0x000000a6cbda7211 */ /* 0x080fe200078a10ff */
[----:B------:R-:W-:Y:S01]  /*7370*/  STL.64 [R1+0x30], R230 ;  /* 0x000030e601007387 */ /* 0x000fe20000100a00 */
[----:B------:R-:W-:-:S02]  /*7380*/  LEA R122, P3, R123, R166, 0x2 ;  /* 0x000000a67b7a7211 */ /* 0x000fc400078610ff */
[----:B------:R-:W-:Y:S01]  /*7390*/  LEA R172, P2, R173, R166, 0x2 ;  /* 0x000000a6adac7211 */ /* 0x000fe200078410ff */
[----:B------:R-:W-:Y:S01]  /*73a0*/  STL.64 [R1+0x28], R228 ;  /* 0x000028e401007387 */ /* 0x000fe20000100a00 */
[----:B------:R-:W-:-:S03]  /*73b0*/  IADD3 R249, R2, -0x1, RZ ;  /* 0xffffffff02f97810 */ /* 0x000fc60007ffe0ff */
[----:B------:R2:W-:Y:S04]  /*73c0*/  STL.64 [R1+0xe70], R230 ;  /* 0x000e70e601007387 */ /* 0x0005e80000100a00 */
[----:B--2---:R-:W2:Y:S01]  /*73d0*/  LDL.64 R230, [R1+0x18] ;  /* 0x0000180001e67983 */ /* 0x004ea20000100a00 */
[----:B------:R-:W-:-:S03]  /*73e0*/  LEA R60, P1, R61, R166, 0x2 ;  /* 0x000000a63d3c7211 */ /* 0x000fc600078210ff */
[----:B------:R-:W-:Y:S04]  /*73f0*/  STL.64 [R1+0x20], R226 ;  /* 0x000020e201007387 */ /* 0x000fe80000100a00 */
[----:B------:R4:W-:Y:S04]  /*7400*/  STL.64 [R1+0xe78], R6 ;  /* 0x000e780601007387 */ /* 0x0009e80000100a00 */
[----:B----4-:R-:W4:Y:S01]  /*7410*/  LDL.64 R6, [R1] ;  /* 0x0000000001067983 */ /* 0x010f220000100a00 */
[----:B------:R-:W-:Y:S02]  /*7420*/  LEA R116, P6, R117, R166, 0x2 ;  /* 0x000000a675747211 */ /* 0x000fe400078c10ff */
[----:B------:R-:W-:-:S02]  /*7430*/  LEA.HI.X.SX32 R219, R203, R0, 0x2, P5 ;  /* 0x00000000cbdb7211 */ /* 0x000fc400028f16ff */
[----:B------:R-:W-:Y:S02]  /*7440*/  LEA R170, P5, R171, R166, 0x2 ;  /* 0x000000a6abaa7211 */ /* 0x000fe400078a10ff */
[----:B------:R-:W-:Y:S02]  /*7450*/  LEA.HI.X.SX32 R123, R123, R0, 0x2, P3 ;  /* 0x000000007b7b7211 */ /* 0x000fe400018f16ff */
[----:B------:R-:W-:Y:S02]  /*7460*/  LEA R62, P3, R63, R166, 0x2 ;  /* 0x000000a63f3e7211 */ /* 0x000fe400078610ff */
[-C--:B------:R-:W-:Y:S02]  /*7470*/  LEA.HI.X.SX32 R173, R173, R0.reuse, 0x2, P2 ;  /* 0x00000000adad7211 */ /* 0x080fe400010f16ff */
[-C--:B------:R-:W-:Y:S02]  /*7480*/  LEA.HI.X.SX32 R61, R61, R0.reuse, 0x2, P1 ;  /* 0x000000003d3d7211 */ /* 0x080fe400008f16ff */
[----:B------:R-:W-:-:S02]  /*7490*/  LEA.HI.X.SX32 R117, R117, R0, 0x2, P6 ;  /* 0x0000000075757211 */ /* 0x000fc400030f16ff */
[-C--:B------:R-:W-:Y:S02]  /*74a0*/  LEA R228, P2, R199, R166.reuse, 0x2 ;  /* 0x000000a6c7e47211 */ /* 0x080fe400078410ff */
[-C--:B------:R-:W-:Y:S02]  /*74b0*/  LEA R18, P1, R19, R166.reuse, 0x2 ;  /* 0x000000a613127211 */ /* 0x080fe400078210ff */
[----:B------:R-:W-:Y:S02]  /*74c0*/  LEA R118, P6, R119, R166, 0x2 ;  /* 0x000000a677767211 */ /* 0x000fe400078c10ff */
[----:B------:R-:W-:Y:S02]  /*74d0*/  LEA.HI.X.SX32 R171, R171, R0, 0x2, P5 ;  /* 0x00000000abab7211 */ /* 0x000fe400028f16ff */
[----:B------:R-:W-:Y:S02]  /*74e0*/  LEA R186, P5, R187, R166, 0x2 ;  /* 0x000000a6bbba7211 */ /* 0x000fe400078a10ff */
[----:B------:R-:W-:-:S02]  /*74f0*/  LEA.HI.X.SX32 R63, R63, R0, 0x2, P3 ;  /* 0x000000003f3f7211 */ /* 0x000fc400018f16ff */
[----:B------:R-:W-:Y:S02]  /*7500*/  LEA R22, P3, R23, R166, 0x2 ;  /* 0x000000a617167211 */ /* 0x000fe400078610ff */
[-C--:B------:R-:W-:Y:S02]  /*7510*/  LEA.HI.X.SX32 R229, R199, R0.reuse, 0x2, P2 ;  /* 0x00000000c7e57211 */ /* 0x080fe400010f16ff */
[-C--:B------:R-:W-:Y:S02]  /*7520*/  LEA.HI.X.SX32 R19, R19, R0.reuse, 0x2, P1 ;  /* 0x0000000013137211 */ /* 0x080fe400008f16ff */
[----:B------:R-:W-:Y:S02]  /*7530*/  LEA.HI.X.SX32 R119, R119, R0, 0x2, P6 ;  /* 0x0000000077777211 */ /* 0x000fe400030f16ff */
[-C--:B------:R-:W-:Y:S02]  /*7540*/  LEA R66, P2, R67, R166.reuse, 0x2 ;  /* 0x000000a643427211 */ /* 0x080fe400078410ff */
[----:B------:R-:W-:-:S02]  /*7550*/  LEA R120, P1, R121, R166, 0x2 ;  /* 0x000000a679787211 */ /* 0x000fc400078210ff */
[----:B------:R-:W-:Y:S02]  /*7560*/  LEA R26, P6, R27, R166, 0x2 ;  /* 0x000000a61b1a7211 */ /* 0x000fe400078c10ff */
[----:B------:R-:W-:Y:S02]  /*7570*/  LEA.HI.X.SX32 R187, R187, R0, 0x2, P5 ;  /* 0x00000000bbbb7211 */ /* 0x000fe400028f16ff */
[----:B------:R-:W-:Y:S02]  /*7580*/  LEA R100, P5, R101, R166, 0x2 ;  /* 0x000000a665647211 */ /* 0x000fe400078a10ff */
[----:B------:R-:W-:Y:S02]  /*7590*/  LEA.HI.X.SX32 R23, R23, R0, 0x2, P3 ;  /* 0x0000000017177211 */ /* 0x000fe400018f16ff */
[----:B------:R-:W-:Y:S02]  /*75a0*/  LEA R200, P3, R197, R166, 0x2 ;  /* 0x000000a6c5c87211 */ /* 0x000fe400078610ff */
[----:B------:R-:W-:-:S02]  /*75b0*/  LEA.HI.X.SX32 R67, R67, R0, 0x2, P2 ;  /* 0x0000000043437211 */ /* 0x000fc400010f16ff */
[-C--:B------:R-:W-:Y:S02]  /*75c0*/  LEA.HI.X.SX32 R121, R121, R0.reuse, 0x2, P1 ;  /* 0x0000000079797211 */ /* 0x080fe400008f16ff */
[----:B------:R-:W-:Y:S02]  /*75d0*/  LEA.HI.X.SX32 R27, R27, R0, 0x2, P6 ;  /* 0x000000001b1b7211 */ /* 0x000fe400030f16ff */
[-C--:B------:R-:W-:Y:S02]  /*75e0*/  LEA R46, P2, R47, R166.reuse, 0x2 ;  /* 0x000000a62f2e7211 */ /* 0x080fe400078410ff */
[-C--:B------:R-:W-:Y:S02]  /*75f0*/  LEA R70, P1, R71, R166.reuse, 0x2 ;  /* 0x000000a647467211 */ /* 0x080fe400078210ff */
        /* <DEDUP_REMOVED lines=36> */
[----:B------:R-:W-:Y:S02]  /*7840*/  LEA.HI.X.SX32 R89, R89, R0, 0x2, P1 ;  /* 0x0000000059597211 */ /* 0x000fe400008f16ff */
        /* <DEDUP_REMOVED lines=13> */
[----:B------:R-:W-:Y:S02]  /*7920*/  LEA.HI.X.SX32 R153, R151, R0, 0x2, P5 ;  /* 0x0000000097997211 */ /* 0x000fe400028f16ff */
[-C--:B------:R-:W-:Y:S02]  /*7930*/  LEA R146, P1, R133, R166.reuse, 0x2 ;  /* 0x000000a685927211 */ /* 0x080fe400078210ff */
[----:B------:R-:W-:-:S04]  /*7940*/  LEA R94, P5, R95, R166, 0x2 ;  /* 0x000000a65f5e7211 */ /* 0x000fc800078a10ff */
[----:B------:R-:W-:Y:S02]  /*7950*/  LEA.HI.X.SX32 R95, R95, R0, 0x2, P5 ;  /* 0x000000005f5f7211 */ /* 0x000fe400028f16ff */
[----:B------:R-:W-:-:S04]  /*7960*/  LEA R52, P5, R53, R166, 0x2 ;  /* 0x000000a635347211 */ /* 0x000fc800078a10ff */
[----:B------:R-:W-:Y:S02]  /*7970*/  LEA.HI.X.SX32 R53, R53, R0, 0x2, P5 ;  /* 0x0000000035357211 */ /* 0x000fe400028f16ff */
[----:B------:R-:W-:-:S04]  /*7980*/  LEA R234, P5, R103, R166, 0x2 ;  /* 0x000000a667ea7211 */ /* 0x000fc800078a10ff */
[----:B------:R-:W-:Y:S02]  /*7990*/  LEA.HI.X.SX32 R235, R103, R0, 0x2, P5 ;  /* 0x0000000067eb7211 */ /* 0x000fe400028f16ff */
[----:B------:R-:W-:Y:S01]  /*79a0*/  LEA R184, P5, R57, R166, 0x2 ;  /* 0x000000a639b87211 */ /* 0x000fe200078a10ff */
[----:B------:R-:W-:Y:S01]  /*79b0*/  IMAD R241, R241, R3, RZ ;  /* 0x00000003f1f17224 */ /* 0x000fe200078e02ff */
[----:B--2---:R-:W-:Y:S01]  /*79c0*/  LEA.HI.X.SX32 R231, R207, R0, 0x2, P0 ;  /* 0x00000000cfe77211 */ /* 0x004fe200000f16ff */
[----:B------:R-:W-:Y:S01]  /*79d0*/  IMAD.MOV.U32 R230, RZ, RZ, R224 ;  /* 0x000000ffffe67224 */ /* 0x000fe200078e00e0 */
[----:B------:R-:W-:-:S04]  /*79e0*/  LEA R160, P0, R161, R166, 0x2 ;  /* 0x000000a6a1a07211 */ /* 0x000fc800078010ff */
[----:B------:R-:W-:Y:S02]  /*79f0*/  LEA.HI.X.SX32 R161, R161, R0, 0x2, P0 ;  /* 0x00000000a1a17211 */ /* 0x000fe400000f16ff */
[----:B------:R-:W-:Y:S02]  /*7a00*/  LEA R12, P0, R13, R166, 0x2 ;  /* 0x000000a60d0c7211 */ /* 0x000fe400078010ff */
[----:B----4-:R-:W-:Y:S02]  /*7a10*/  LEA.HI.X.SX32 R7, R201, R0, 0x2, P4 ;  /* 0x00000000c9077211 */ /* 0x010fe400020f16ff */
[----:B------:R-:W-:-:S04]  /*7a20*/  LEA R20, P4, R21, R166, 0x2 ;  /* 0x000000a615147211 */ /* 0x000fc800078810ff */
[----:B------:R-:W-:Y:S02]  /*7a30*/  LEA.HI.X.SX32 R21, R21, R0, 0x2, P4 ;  /* 0x0000000015157211 */ /* 0x000fe400020f16ff */
[----:B------:R-:W-:Y:S02]  /*7a40*/  LEA R174, P4, R175, R166, 0x2 ;  /* 0x000000a6afae7211 */ /* 0x000fe400078810ff */
[-C--:B------:R-:W-:Y:S02]  /*7a50*/  LEA.HI.X.SX32 R13, R13, R0.reuse, 0x2, P0 ;  /* 0x000000000d0d7211 */ /* 0x080fe400000f16ff */
[----:B------:R-:W-:Y:S02]  /*7a60*/  LEA.HI.X.SX32 R175, R175, R0, 0x2, P4 ;  /* 0x00000000afaf7211 */ /* 0x000fe400020f16ff */
[-C--:B------:R-:W-:Y:S02]  /*7a70*/  LEA R176, P0, R177, R166.reuse, 0x2 ;  /* 0x000000a6b1b07211 */ /* 0x080fe400078010ff */
[----:B------:R-:W-:-:S02]  /*7a80*/  LEA R32, P4, R33, R166, 0x2 ;  /* 0x000000a621207211 */ /* 0x000fc400078810ff */
[-C--:B------:R-:W-:Y:S02]  /*7a90*/  LEA.HI.X.SX32 R177, R177, R0.reuse, 0x2, P0 ;  /* 0x00000000b1b17211 */ /* 0x080fe400000f16ff */
[----:B------:R-:W-:Y:S02]  /*7aa0*/  LEA.HI.X.SX32 R33, R33, R0, 0x2, P4 ;  /* 0x0000000021217211 */ /* 0x000fe400020f16ff */
[-C--:B------:R-:W-:Y:S02]  /*7ab0*/  LEA R124, P0, R125, R166.reuse, 0x2 ;  /* 0x000000a67d7c7211 */ /* 0x080fe400078010ff */
[----:B------:R-:W-:Y:S02]  /*7ac0*/  LEA R80, P4, R81, R166, 0x2 ;  /* 0x000000a651507211 */ /* 0x000fe400078810ff */
[----:B------:R-:W-:Y:S02]  /*7ad0*/  LEA.HI.X.SX32 R201, R197, R0, 0x2, P3 ;  /* 0x00000000c5c97211 */ /* 0x000fe400018f16ff */
        /* <DEDUP_REMOVED lines=27> */
[----:B------:R-:W-:Y:S02]  /*7c90*/  LEA R144, P6, R145, R166, 0x2 ;  /* 0x000000a691907211 */ /* 0x000fe400078c10ff */
[----:B------:R-:W-:Y:S02]  /*7ca0*/  LEA.HI.X.SX32 R87, R87, R0, 0x2, P4 ;  /* 0x0000000057577211 */ /* 0x000fe400020f16ff */
[-C--:B------:R-:W-:Y:S02]  /*7cb0*/  LEA R96, P0, R97, R166.reuse, 0x2 ;  /* 0x000000a661607211 */ /* 0x080fe400078010ff */
[----:B------:R-:W-:-:S02]  /*7cc0*/  LEA R42, P4, R43, R166, 0x2 ;  /* 0x000000a62b2a7211 */ /* 0x000fc400078810ff */
[----:B------:R-:W-:Y:S02]  /*7cd0*/  LEA.HI.X.SX32 R139, R139, R0, 0x2, P3 ;  /* 0x000000008b8b7211 */ /* 0x000fe400018f16ff */
[----:B------:R-:W-:Y:S02]  /*7ce0*/  LEA R90, P3, R91, R166, 0x2 ;  /* 0x000000a65b5a7211 */ /* 0x000fe400078610ff */
[-C--:B------:R-:W-:Y:S02]  /*7cf0*/  LEA.HI.X.SX32 R145, R145, R0.reuse, 0x2, P6 ;  /* 0x0000000091917211 */ /* 0x080fe400030f16ff */
[----:B------:R-:W-:Y:S02]  /*7d00*/  LEA.HI.X.SX32 R97, R97, R0, 0x2, P0 ;  /* 0x0000000061617211 */ /* 0x000fe400000f16ff */
[----:B------:R-:W-:Y:S02]  /*7d10*/  LEA R64, P6, R65, R166, 0x2 ;  /* 0x000000a641407211 */ /* 0x000fe400078c10ff */
[----:B------:R-:W-:-:S02]  /*7d20*/  LEA.HI.X.SX32 R43, R43, R0, 0x2, P4 ;  /* 0x000000002b2b7211 */ /* 0x000fc400020f16ff */
[-C--:B------:R-:W-:Y:S02]  /*7d30*/  LEA R92, P0, R93, R166.reuse, 0x2 ;  /* 0x000000a65d5c7211 */ /* 0x080fe400078010ff */
[----:B------:R-:W-:Y:S02]  /*7d40*/  LEA R194, P4, R149, R166, 0x2 ;  /* 0x000000a695c27211 */ /* 0x000fe400078810ff */
[----:B------:R-:W-:Y:S01]  /*7d50*/  LEA.HI.X.SX32 R91, R91, R0, 0x2, P3 ;  /* 0x000000005b5b7211 */ /* 0x000fe200018f16ff */
[----:B------:R-:W-:Y:S01]  /*7d60*/  STL [R1+0x1c], R231 ;  /* 0x00001ce701007387 */ /* 0x000fe20000100800 */
[----:B------:R-:W-:Y:S02]  /*7d70*/  LEA R38, P3, R39, R166, 0x2 ;  /* 0x000000a627267211 */ /* 0x000fe400078610ff */
[-C--:B------:R-:W-:Y:S01]  /*7d80*/  LEA.HI.X.SX32 R65, R65, R0.reuse, 0x2, P6 ;  /* 0x0000000041417211 */ /* 0x080fe200030f16ff */
[----:B------:R-:W-:Y:S01]  /*7d90*/  STL.64 [R1+0xe80], R230 ;  /* 0x000e80e601007387 */ /* 0x000fe20000100a00 */
[----:B------:R-:W-:-:S02]  /*7da0*/  LEA.HI.X.SX32 R93, R93, R0, 0x2, P0 ;  /* 0x000000005d5d7211 */ /* 0x000fc400000f16ff */
[----:B------:R-:W-:Y:S01]  /*7db0*/  LEA R48, P6, R49, R166, 0x2 ;  /* 0x000000a631307211 */ /* 0x000fe200078c10ff */
[----:B------:R2:W-:Y:S01]  /*7dc0*/  STL.64 [R1+0x8], R218 ;  /* 0x000008da01007387 */ /* 0x0005e20000100a00 */
[----:B------:R-:W-:Y:S02]  /*7dd0*/  LEA.HI.X.SX32 R195, R149, R0, 0x2, P4 ;  /* 0x0000000095c37211 */ /* 0x000fe400020f16ff */
[----:B------:R-:W-:Y:S02]  /*7de0*/  LEA R16, P4, R17, R166, 0x2 ;  /* 0x000000a611107211 */ /* 0x000fe400078810ff */
[----:B------:R-:W-:Y:S02]  /*7df0*/  LEA.HI.X.SX32 R39, R39, R0, 0x2, P3 ;  /* 0x0000000027277211 */ /* 0x000fe400018f16ff */
[----:B------:R-:W-:Y:S02]  /*7e00*/  LEA R206, P3, R113, R166, 0x2 ;  /* 0x000000a671ce7211 */ /* 0x000fe400078610ff */
[----:B------:R-:W-:-:S02]  /*7e10*/  LEA.HI.X.SX32 R189, R147, R0, 0x2, P2 ;  /* 0x0000000093bd7211 */ /* 0x000fc400010f16ff */
[----:B--2---:R-:W-:Y:S02]  /*7e20*/  LEA R218, P0, R127, R166, 0x2 ;  /* 0x000000a67fda7211 */ /* 0x004fe400078010ff */
[----:B------:R-:W-:Y:S02]  /*7e30*/  LEA.HI.X.SX32 R49, R49, R0, 0x2, P6 ;  /* 0x0000000031317211 */ /* 0x000fe400030f16ff */
[----:B------:R-:W-:Y:S02]  /*7e40*/  LEA R68, P2, R69, R166, 0x2 ;  /* 0x000000a645447211 */ /* 0x000fe400078410ff */
[-C--:B------:R-:W-:Y:S02]  /*7e50*/  LEA.HI.X.SX32 R147, R133, R0.reuse, 0x2, P1 ;  /* 0x0000000085937211 */ /* 0x080fe400008f16ff */
[----:B------:R-:W-:Y:S02]  /*7e60*/  LEA.HI.X.SX32 R219, R127, R0, 0x2, P0 ;  /* 0x000000007fdb7211 */ /* 0x000fe400000f16ff */
[----:B------:R-:W-:-:S02]  /*7e70*/  LEA R196, P6, R99, R166, 0x2 ;  /* 0x000000a663c47211 */ /* 0x000fc400078c10ff */
[----:B------:R-:W-:Y:S02]  /*7e80*/  LEA.HI.X.SX32 R17, R17, R0, 0x2, P4 ;  /* 0x0000000011117211 */ /* 0x000fe400020f16ff */
[-C--:B------:R-:W-:Y:S02]  /*7e90*/  LEA R148, P1, R50, R166.reuse, 0x2 ;  /* 0x000000a632947211 */ /* 0x080fe400078210ff */
[-C--:B------:R-:W-:Y:S02]  /*7ea0*/  LEA R202, P0, R110, R166.reuse, 0x2 ;  /* 0x000000a66eca7211 */ /* 0x080fe400078010ff */
[----:B------:R-:W-:Y:S02]  /*7eb0*/  LEA R98, P4, R76, R166, 0x2 ;  /* 0x000000a64c627211 */ /* 0x000fe400078810ff */
[----:B------:R-:W-:Y:S02]  /*7ec0*/  LEA.HI.X.SX32 R207, R113, R0, 0x2, P3 ;  /* 0x0000000071cf7211 */ /* 0x000fe400018f16ff */
[----:B------:R-:W-:-:S02]  /*7ed0*/  LEA R150, P3, R102, R166, 0x2 ;  /* 0x000000a666967211 */ /* 0x000fc400078610ff */
[-C--:B------:R-:W-:Y:S02]  /*7ee0*/  LEA.HI.X.SX32 R69, R69, R0.reuse, 0x2, P2 ;  /* 0x0000000045457211 */ /* 0x080fe400010f16ff */
[----:B------:R-:W-:Y:S02]  /*7ef0*/  LEA.HI.X.SX32 R197, R99, R0, 0x2, P6 ;  /* 0x0000000063c57211 */ /* 0x000fe400030f16ff */
[----:B------:R-:W-:Y:S02]  /*7f00*/  LEA R210, P2, R107, R166, 0x2 ;  /* 0x000000a66bd27211 */ /* 0x000fe400078410ff */
[-C--:B------:R-:W-:Y:S02]  /*7f10*/  LEA.HI.X.SX32 R149, R50, R0.reuse, 0x2, P1 ;  /* 0x0000000032957211 */ /* 0x080fe400008f16ff */
[-C--:B------:R-:W-:Y:S02]  /*7f20*/  LEA.HI.X.SX32 R203, R110, R0.reuse, 0x2, P0 ;  /* 0x000000006ecb7211 */ /* 0x080fe400000f16ff */
[----:B------:R-:W-:-:S02]  /*7f30*/  LEA.HI.X.SX32 R99, R76, R0, 0x2, P4 ;  /* 0x000000004c637211 */ /* 0x000fc400020f16ff */
[-C--:B------:R-:W-:Y:S02]  /*7f40*/  LEA R50, P1, R51, R166.reuse, 0x2 ;  /* 0x000000a633327211 */ /* 0x080fe400078210ff */
[-C--:B------:R-:W-:Y:S02]  /*7f50*/  LEA R126, P0, R84, R166.reuse, 0x2 ;  /* 0x000000a6547e7211 */ /* 0x080fe400078010ff */
[-C--:B------:R-:W-:Y:S02]  /*7f60*/  LEA R180, P6, R106, R166.reuse, 0x2 ;  /* 0x000000a66ab47211 */ /* 0x080fe400078c10ff */
[----:B------:R-:W-:Y:S02]  /*7f70*/  LEA R76, P4, R77, R166, 0x2 ;  /* 0x000000a64d4c7211 */ /* 0x000fe400078810ff */
[----:B------:R-:W-:Y:S02]  /*7f80*/  LEA.HI.X.SX32 R151, R102, R0, 0x2, P3 ;  /* 0x0000000066977211 */ /* 0x000fe400018f16ff */
[----:B------:R-:W-:-:S02]  /*7f90*/  LEA R102, P3, R58, R166, 0x2 ;  /* 0x000000a63a667211 */ /* 0x000fc400078610ff */
[----:B------:R-:W-:Y:S02]  /*7fa0*/  LEA.HI.X.SX32 R211, R107, R0, 0x2, P2 ;  /* 0x000000006bd37211 */ /* 0x000fe400010f16ff */
[----:B------:R-:W-:Y:S02]  /*7fb0*/  LEA R154, P2, R85, R166, 0x2 ;  /* 0x000000a6559a7211 */ /* 0x000fe400078410ff */
[-C--:B------:R-:W-:Y:S02]  /*7fc0*/  LEA.HI.X.SX32 R51, R51, R0.reuse, 0x2, P1 ;  /* 0x0000000033337211 */ /* 0x080fe400008f16ff */
        /* <DEDUP_REMOVED lines=10> */
[----:B------:R-:W-:Y:S02]  /*8070*/  MOV R6, R216 ;  /* 0x000000d800067202 */ /* 0x000fe40000000f00 */
[-C--:B------:R-:W-:Y:S02]  /*8080*/  LEA.HI.X.SX32 R225, R72, R0.reuse, 0x2, P1 ;  /* 0x0000000048e17211 */ /* 0x080fe400008f16ff */
[-C--:B------:R-:W-:Y:S02]  /*8090*/  LEA.HI.X.SX32 R85, R59, R0.reuse, 0x2, P0 ;  /* 0x000000003b557211 */ /* 0x080fe400000f16ff */
[-C--:B------:R-:W-:Y:S02]  /*80a0*/  LEA.HI.X.SX32 R113, R56, R0.reuse, 0x2, P6 ;  /* 0x0000000038717211 */ /* 0x080fe400030f16ff */
[----:B------:R-:W-:-:S02]  /*80b0*/  LEA.HI.X.SX32 R185, R57, R0, 0x2, P5 ;  /* 0x0000000039b97211 */ /* 0x000fc400028f16ff */
[----:B------:R-:W-:Y:S02]  /*80c0*/  LEA.HI.X.SX32 R239, R9, R0, 0x2, P4 ;  /* 0x0000000009ef7211 */ /* 0x000fe400020f16ff */
[-C--:B------:R-:W-:Y:S01]  /*80d0*/  LEA R106, P2, R5, R166.reuse, 0x2 ;  /* 0x000000a6056a7211 */ /* 0x080fe200078410ff */
[----:B------:R-:W-:Y:S01]  /*80e0*/  IMAD R3, R240, R3, RZ ;  /* 0x00000003f0037224 */ /* 0x000fe200078e02ff */
[-C--:B------:R-:W-:Y:S01]  /*80f0*/  LEA R158, P1, R14, R166.reuse, 0x2 ;  /* 0x000000a60e9e7211 */ /* 0x080fe200078210ff */
[----:B------:R-:W2:Y:S01]  /*8100*/  LDC R9, c[0x0][0x230] ;  /* 0x00008c00ff097b82 */ /* 0x000ea20000000800 */
[-C--:B------:R-:W-:Y:S02]  /*8110*/  LEA R220, P0, R73, R166.reuse, 0x2 ;  /* 0x000000a649dc7211 */ /* 0x080fe400078010ff */
[-C--:B------:R-:W-:Y:S02]  /*8120*/  LEA R56, P6, R104, R166.reuse, 0x2 ;  /* 0x000000a668387211 */ /* 0x080fe400078c10ff */
[----:B------:R-:W-:-:S02]  /*8130*/  LEA R132, P5, R105, R166, 0x2 ;  /* 0x000000a669847211 */ /* 0x000fc400078a10ff */
[----:B------:R-:W-:Y:S02]  /*8140*/  LEA R216, P4, R111, R166, 0x2 ;  /* 0x000000a66fd87211 */ /* 0x000fe400078810ff */
[----:B------:R-:W-:Y:S02]  /*8150*/  LEA.HI.X.SX32 R59, R4, R0, 0x2, P3 ;  /* 0x00000000043b7211 */ /* 0x000fe400018f16ff */
[----:B------:R-:W-:Y:S02]  /*8160*/  LEA R232, P3, R141, R166, 0x2 ;  /* 0x000000a68de87211 */ /* 0x000fe400078610ff */
[-C--:B------:R-:W-:Y:S02]  /*8170*/  LEA.HI.X.SX32 R107, R5, R0.reuse, 0x2, P2 ;  /* 0x00000000056b7211 */ /* 0x080fe400010f16ff */
[-C--:B------:R-:W-:Y:S01]  /*8180*/  LEA.HI.X.SX32 R159, R14, R0.reuse, 0x2, P1 ;  /* 0x000000000e9f7211 */ /* 0x080fe200008f16ff */
[----:B------:R-:W4:Y:S01]  /*8190*/  LDC R5, c[0x0][0x230] ;  /* 0x00008c00ff057b82 */ /* 0x000f220000000800 */
[----:B------:R-:W-:-:S02]  /*81a0*/  LEA.HI.X.SX32 R221, R73, R0, 0x2, P0 ;  /* 0x0000000049dd7211 */ /* 0x000fc400000f16ff */
[-C--:B------:R-:W-:Y:S02]  /*81b0*/  LEA.HI.X.SX32 R57, R104, R0.reuse, 0x2, P6 ;  /* 0x0000000068397211 */ /* 0x080fe400030f16ff */
[-C--:B------:R-:W-:Y:S02]  /*81c0*/  LEA.HI.X.SX32 R133, R105, R0.reuse, 0x2, P5 ;  /* 0x0000000069857211 */ /* 0x080fe400028f16ff */
[----:B------:R-:W-:Y:S01]  /*81d0*/  LEA.HI.X.SX32 R217, R111, R0, 0x2, P4 ;  /* 0x000000006fd97211 */ /* 0x000fe200020f16ff */
[----:B------:R-:W-:Y:S01]  /*81e0*/  UMOV UR12, 0x400 ;  /* 0x00000400000c7882 */ /* 0x000fe20000000000 */
[-C--:B------:R-:W-:Y:S01]  /*81f0*/  LEA R72, P2, R247, R166.reuse, 0x2 ;  /* 0x000000a6f7487211 */ /* 0x080fe200078410ff */
[----:B------:R-:W2:Y:S01]  /*8200*/  LDC R14, c[0x0][0x230] ;  /* 0x00008c00ff0e7b82 */ /* 0x000ea20000000800 */
[-C--:B------:R-:W-:Y:S02]  /*8210*/  LEA R110, P1, R246, R166.reuse, 0x2 ;  /* 0x000000a6f66e7211 */ /* 0x080fe400078210ff */
[----:B------:R-:W-:-:S02]  /*8220*/  LEA R162, P0, R163, R166, 0x2 ;  /* 0x000000a6a3a27211 */ /* 0x000fc400078010ff */
[-C--:B------:R-:W-:Y:S02]  /*8230*/  LEA R222, P6, R223, R166.reuse, 0x2 ;  /* 0x000000a6dfde7211 */ /* 0x080fe400078c10ff */
[-C--:B------:R-:W-:Y:S02]  /*8240*/  LEA R104, P5, R243, R166.reuse, 0x2 ;  /* 0x000000a6f3687211 */ /* 0x080fe400078a10ff */
[----:B------:R-:W-:Y:S02]  /*8250*/  LEA R140, P4, R242, R166, 0x2 ;  /* 0x000000a6f28c7211 */ /* 0x000fe400078810ff */
[----:B------:R-:W-:Y:S02]  /*8260*/  LEA.HI.X.SX32 R233, R141, R0, 0x2, P3 ;  /* 0x000000008de97211 */ /* 0x000fe400018f16ff */
[----:B------:R-:W-:Y:S02]  /*8270*/  LEA R166, P3, R167, R166, 0x2 ;  /* 0x000000a6a7a67211 */ /* 0x000fe400078610ff */
[----:B------:R-:W-:-:S02]  /*8280*/  LEA.HI.X.SX32 R73, R247, R0, 0x2, P2 ;  /* 0x00000000f7497211 */ /* 0x000fc400010f16ff */
[-C--:B------:R-:W-:Y:S01]  /*8290*/  LEA.HI.X.SX32 R111, R246, R0.reuse, 0x2, P1 ;  /* 0x00000000f66f7211 */ /* 0x080fe200008f16ff */
[----:B---3--:R-:W-:Y:S01]  /*82a0*/  ULEA UR12, UR4, UR12, 0x18 ;  /* 0x0000000c040c7291 */ /* 0x008fe2000f8ec03f */
[-C--:B------:R-:W-:Y:S01]  /*82b0*/  LEA.HI.X.SX32 R163, R163, R0.reuse, 0x2, P0 ;  /* 0x00000000a3a37211 */ /* 0x080fe200000f16ff */
[----:B------:R-:W-:Y:S01]  /*82c0*/  STL.64 [R1+0xe88], R122 ;  /* 0x000e887a01007387 */ /* 0x000fe20000100a00 */
[-C--:B------:R-:W-:Y:S01]  /*82d0*/  LEA.HI.X.SX32 R223, R223, R0.reuse, 0x2, P6 ;  /* 0x00000000dfdf7211 */ /* 0x080fe200030f16ff */
[----:B------:R-:W-:Y:S01]  /*82e0*/  ULDC.64 UR16, c[0x0][0x208] ;  /* 0x0000820000107ab9 */ /* 0x000fe20000000a00 */
[-C--:B------:R-:W-:Y:S01]  /*82f0*/  LEA.HI.X.SX32 R105, R243, R0.reuse, 0x2, P5 ;  /* 0x00000000f3697211 */ /* 0x080fe200028f16ff */
[----:B------:R-:W3:Y:S01]  /*8300*/  LDC R246, c[0x0][0x230] ;  /* 0x00008c00fff67b82 */ /* 0x000ee20000000800 */
[-C--:B------:R-:W-:Y:S01]  /*8310*/  LEA.HI.X.SX32 R141, R242, R0.reuse, 0x2, P4 ;  /* 0x00000000f28d7211 */ /* 0x080fe200020f16ff */
[----:B------:R-:W-:Y:S01]  /*8320*/  ULDC UR4, c[0x0][0x230] ;  /* 0x00008c0000047ab9 */ /* 0x000fe20000000800 */
[----:B------:R-:W-:Y:S01]  /*8330*/  LEA.HI.X.SX32 R167, R167, R0, 0x2, P3 ;  /* 0x00000000a7a77211 */ /* 0x000fe200018f16ff */
[C---:B------:R-:W-:Y:S01]  /*8340*/  VIADD R0, R2.reuse, 0xfffffffd ;  /* 0xfffffffd02007836 */ /* 0x040fe20000000000 */
[----:B------:R-:W-:-:S02]  /*8350*/  IADD3 R4, R2, -0x6, RZ ;  /* 0xfffffffa02047810 */ /* 0x000fc40007ffe0ff */
[----:B----4-:R-:W-:Y:S01]  /*8360*/  IADD3 R5, R5, -0x21, RZ ;  /* 0xffffffdf05057810 */ /* 0x010fe20007ffe0ff */
[----:B------:R-:W4:Y:S01]  /*8370*/  LDC R247, c[0x0][0x230] ;  /* 0x00008c00fff77b82 */ /* 0x000f220000000800 */
[----:B------:R-:W-:Y:S01]  /*8380*/  ISETP.GE.U32.AND P0, PT, R0, 0x7fffffbe, PT ;  /* 0x7fffffbe0000780c */ /* 0x000fe20003f06070 */
[----:B------:R-:W-:Y:S01]  /*8390*/  VIADD R0, R2, 0xfffffffc ;  /* 0xfffffffc02007836 */ /* 0x000fe20000000000 */
[----:B------:R-:W-:-:S04]  /*83a0*/  LEA R242, P1, R241, UR6, 0x2 ;  /* 0x00000006f1f27c11 */ /* 0x000fc8000f8210ff */
[----:B------:R-:W-:Y:S01]  /*83b0*/  ISETP.GE.U32.AND P4, PT, R0, 0x7fffffbd, PT ;  /* 0x7fffffbd0000780c */ /* 0x000fe20003f86070 */
[----:B------:R-:W-:Y:S01]  /*83c0*/  VIADD R0, R2, 0xfffffffb ;  /* 0xfffffffb02007836 */ /* 0x000fe20000000000 */
[----:B------:R-:W-:-:S04]  /*83d0*/  LEA.HI.X.SX32 R243, R241, UR7, 0x2, P1 ;  /* 0x00000007f1f37c11 */ /* 0x000fc800088f16ff */
[----:B------:R-:W-:Y:S01]  /*83e0*/  ISETP.GE.U32.AND P1, PT, R0, 0x7fffffbc, PT ;  /* 0x7fffffbc0000780c */ /* 0x000fe20003f26070 */
[----:B-1----:R-:W-:Y:S01]  /*83f0*/  IMAD.SHL.U32 R0, R250, 0x10, RZ ;  /* 0x00000010fa007824 */ /* 0x002fe200078e00ff */
[----:B------:R-:W-:Y:S01]  /*8400*/  LEA R240, P2, R3, UR6, 0x2 ;  /* 0x0000000603f07c11 */ /* 0x000fe2000f8410ff */
[----:B------:R-:W-:Y:S01]  /*8410*/  STL [R1+0x4], R7 ;  /* 0x0000040701007387 */ /* 0x000fe20000100800 */
[----:B------:R-:W-:Y:S01]  /*8420*/  ISETP.GE.U32.AND P3, PT, R249, 0x7fffffc0, PT ;  /* 0x7fffffc0f900780c */ /* 0x000fe20003f66070 */
[----:B------:R-:W1:Y:S01]  /*8430*/  LDC R250, c[0x0][0x230] ;  /* 0x00008c00fffa7b82 */ /* 0x000e620000000800 */
[----:B------:R-:W-:Y:S02]  /*8440*/  LOP3.LUT R0, R0, 0x70, RZ, 0xc0, !PT ;  /* 0x0000007000007812 */ /* 0x000fe400078ec0ff */
[----:B------:R-:W-:Y:S02]  /*8450*/  ISETP.GE.U32.AND P6, PT, R248, 0x7fffffbf, PT ;  /* 0x7fffffbff800780c */ /* 0x000fe40003fc6070 */
[----:B------:R-:W-:Y:S01]  /*8460*/  LEA.HI.X.SX32 R241, R3, UR7, 0x2, P2 ;  /* 0x0000000703f17c11 */ /* 0x000fe200090f16ff */
[----:B------:R-:W-:-:S02]  /*8470*/  VIADD R3, R2, 0xfffffff9 ;  /* 0xfffffff902037836 */ /* 0x000fc40000000000 */
[----:B------:R-:W-:Y:S01]  /*8480*/  IMAD R0, R251, 0x80, R0 ;  /* 0x00000080fb007824 */ /* 0x000fe200078e0200 */
[----:B------:R-:W-:Y:S01]  /*8490*/  ISETP.GE.U32.AND P5, PT, R4, 0x7fffffbb, PT ;  /* 0x7fffffbb0400780c */ /* 0x000fe20003fa6070 */
[----:B------:R2:W-:Y:S01]  /*84a0*/  STL.64 [R1+0xe90], R6 ;  /* 0x000e900601007387 */ /* 0x0005e20000100a00 */
[----:B------:R-:W-:Y:S01]  /*84b0*/  ISETP.GE.U32.AND P2, PT, R3, 0x7fffffba, PT ;  /* 0x7fffffba0300780c */ /* 0x000fe20003f46070 */
[----:B------:R-:W-:Y:S01]  /*84c0*/  VIADD R4, R0, UR12 ;  /* 0x0000000c00047c36 */ /* 0x000fe20008000000 */
[----:B------:R-:W1:Y:S01]  /*84d0*/  LDC R248, c[0x0][0x230] ;  /* 0x00008c00fff87b82 */ /* 0x000e620000000800 */
[----:B------:R-:W-:Y:S01]  /*84e0*/  STL.64 [R1+0xe98], R172 ;  /* 0x000e98ac01007387 */ /* 0x000fe20000100a00 */
[----:B------:R-:W-:-:S03]  /*84f0*/  VIADD R3, R2, 0xfffffff8 ;  /* 0xfffffff802037836 */ /* 0x000fc60000000000 */
[----:B------:R3:W-:Y:S03]  /*8500*/  STL.64 [R1+0xea0], R60 ;  /* 0x000ea03c01007387 */ /* 0x0007e60000100a00 */
[----:B------:R-:W1:Y:S01]  /*8510*/  LDC R249, c[0x0][0x230] ;  /* 0x00008c00fff97b82 */ /* 0x000e620000000800 */
[C---:B--2---:R-:W-:Y:S01]  /*8520*/  IMAD.WIDE R6, R244.reuse, 0x4, R240 ;  /* 0x00000004f4067825 */ /* 0x044fe200078e02f0 */
[----:B------:R-:W-:Y:S01]  /*8530*/  @!PT LDS RZ, [RZ] ;  /* 0x00000000fffff984 */ /* 0x000fe20000000800 */
[----:B------:R-:W-:Y:S01]  /*8540*/  @!PT LDS RZ, [RZ] ;  /* 0x00000000fffff984 */ /* 0x000fe20000000800 */
[----:B------:R-:W-:Y:S01]  /*8550*/  @!PT LDS RZ, [RZ] ;  /* 0x00000000fffff984 */ /* 0x000fe20000000800 */
[----:B------:R-:W-:Y:S04]  /*8560*/  LDGSTS.E [R4], desc[UR16][R242.64], !P3 ;  /* 0x00000000f2047fae */ /* 0x000fe8000d921850 */
[----:B------:R-:W-:Y:S02]  /*8570*/  LDGSTS.E [R4+0x4000], desc[UR16][R240.64], !P3 ;  /* 0x04000000f0047fae */ /* 0x000fe4000d921850 */
[----:B------:R-:W2:Y:S01]  /*8580*/  LDC R251, c[0x0][0x230] ;  /* 0x00008c00fffb7b82 */ /* 0x000ea20000000800 */
[----:B---3--:R-:W-:Y:S01]  /*8590*/  IMAD.WIDE R60, R244, 0x4, R242 ;  /* 0x00000004f43c7825 */ /* 0x008fe200078e02f2 */
[----:B------:R-:W-:-:S03]  /*85a0*/  ISETP.GE.U32.AND P3, PT, R3, 0x7fffffb9, PT ;  /* 0x7fffffb90300780c */ /* 0x000fc60003f66070 */
[C---:B------:R-:W-:Y:S01]  /*85b0*/  IMAD.SHL.U32 R3, R244.reuse, 0x2, RZ ;  /* 0x00000002f4037824 */ /* 0x040fe200078e00ff */
[----:B------:R3:W-:Y:S04]  /*85c0*/  LDGSTS.E [R4+0x4], desc[UR16][R60.64], !P6 ;  /* 0x000040003c047fae */ /* 0x0007e8000f121850 */
[----:B------:R4:W-:Y:S01]  /*85d0*/  LDGSTS.E [R4+0x4004], desc[UR16][R6.64], !P6 ;  /* 0x0400400006047fae */ /* 0x0009e2000f121850 */
[----:B------:R-:W-:Y:S01]  /*85e0*/  ISETP.GE.U32.AND P6, PT, R5, 0x7fffffa0, PT ;  /* 0x7fffffa00500780c */ /* 0x000fe20003fc6070 */
[----:B------:R-:W-:Y:S02]  /*85f0*/  IMAD R5, R244, 0x3, RZ ;  /* 0x00000003f4057824 */ /* 0x000fe400078e02ff */
[----:B------:R-:W-:Y:S01]  /*8600*/  STL.64 [R1+0xea8], R160 ;  /* 0x000ea8a001007387 */ /* 0x000fe20000100a00 */
[----:B------:R-:W-:-:S03]  /*8610*/  IMAD.WIDE R122, R3, 0x4, R242 ;  /* 0x00000004037a7825 */ /* 0x000fc600078e02f2 */
[----:B------:R3:W-:Y:S04]  /*8620*/  STL.64 [R1+0xeb0], R116 ;  /* 0x000eb07401007387 */ /* 0x0007e80000100a00 */
[----:B------:R4:W-:Y:S04]  /*8630*/  STL.64 [R1+0x458], R60 ;  /* 0x0004583c01007387 */ /* 0x0009e80000100a00 */
[----:B------:R1:W-:Y:S01]  /*8640*/  STL.64 [R1+0x450], R6 ;  /* 0x0004500601007387 */ /* 0x0003e20000100a00 */
[----:B---3--:R-:W-:-:S03]  /*8650*/  IMAD.WIDE R116, R3, 0x4, R240 ;  /* 0x0000000403747825 */ /* 0x008fc600078e02f0 */
[----:B------:R3:W-:Y:S01]  /*8660*/  LDGSTS.E [R4+0x8], desc[UR16][R122.64], !P0 ;  /* 0x000080007a047fae */ /* 0x0007e2000c121850 */
[----:B------:R-:W-:-:S03]  /*8670*/  VIADD R3, R9, 0xffffffde ;  /* 0xffffffde09037836 */ /* 0x000fc60000000000 */
[----:B------:R2:W-:Y:S01]  /*8680*/  LDGSTS.E [R4+0x4008], desc[UR16][R116.64], !P0 ;  /* 0x0400800074047fae */ /* 0x0005e2000c121850 */
[C---:B----4-:R-:W-:Y:S01]  /*8690*/  IMAD.WIDE R60, R5.reuse, 0x4, R242 ;  /* 0x00000004053c7825 */ /* 0x050fe200078e02f2 */
[----:B------:R-:W4:Y:S03]  /*86a0*/  LDC R9, c[0x0][0x230] ;  /* 0x00008c00ff097b82 */ /* 0x000f260000000800 */
[----:B-1----:R-:W-:Y:S01]  /*86b0*/  IMAD.WIDE R6, R5, 0x4, R240 ;  /* 0x0000000405067825 */ /* 0x002fe200078e02f0 */
[----:B------:R-:W-:Y:S01]  /*86c0*/  ISETP.GE.U32.AND P0, PT, R3, 0x7fffff9f, PT ;  /* 0x7fffff9f0300780c */ /* 0x000fe20003f06070 */
[----:B------:R1:W-:Y:S02]  /*86d0*/  LDGSTS.E [R4+0xc], desc[UR16][R60.64], !P4 ;  /* 0x0000c0003c047fae */ /* 0x0003e4000e121850 */
[----:B------:R-:W-:Y:S02]  /*86e0*/  VIADD R5, R14, 0xffffffdd ;  /* 0xffffffdd0e057836 */ /* 0x000fe40000000000 */
[C---:B------:R-:W-:Y:S01]  /*86f0*/  IMAD.SHL.U32 R3, R244.reuse, 0x20, RZ ;  /* 0x00000020f4037824 */ /* 0x040fe200078e00ff */
[----:B------:R1:W-:Y:S01]  /*8700*/  LDGSTS.E [R4+0x400c], desc[UR16][R6.64], !P4 ;  /* 0x0400c00006047fae */ /* 0x0003e2000e121850 */
[----:B------:R-:W4:Y:S01]  /*8710*/  LDC R14, c[0x0][0x230] ;  /* 0x00008c00ff0e7b82 */ /* 0x000f220000000800 */
[----:B------:R-:W-:Y:S01]  /*8720*/  ISETP.GE.U32.AND P4, PT, R5, 0x7fffff9e, PT ;  /* 0x7fffff9e0500780c */ /* 0x000fe20003f86070 */
[----:B------:R-:W-:Y:S01]  /*8730*/  IMAD R5, R244, 0x21, RZ ;  /* 0x00000021f4057824 */ /* 0x000fe200078e02ff */
[----:B------:R3:W-:Y:S04]  /*8740*/  STL.64 [R1+0x448], R122 ;  /* 0x0004487a01007387 */ /* 0x0007e80000100a00 */
[----:B------:R2:W-:Y:S04]  /*8750*/  STL.64 [R1+0x440], R116 ;  /* 0x0004407401007387 */ /* 0x0005e80000100a00 */
[----:B------:R1:W-:Y:S01]  /*8760*/  STL.64 [R1+0x438], R60 ;  /* 0x0004383c01007387 */ /* 0x0003e20000100a00 */
[----:B---3--:R-:W-:-:S03]  /*8770*/  IMAD.WIDE R122, R3, 0x4, R242 ;  /* 0x00000004037a7825 */ /* 0x008fc600078e02f2 */
[----:B------:R3:W-:Y:S01]  /*8780*/  STL.64 [R1+0x430], R6 ;  /* 0x0004300601007387 */ /* 0x0007e20000100a00 */
[----:B--2---:R-:W-:Y:S01]  /*8790*/  IMAD.WIDE R116, R3, 0x4, R240 ;  /* 0x0000000403747825 */ /* 0x004fe200078e02f0 */
[----:B------:R-:W-:Y:S02]  /*87a0*/  IADD3 R3, R2, -0x9, RZ ;  /* 0xfffffff702037810 */ /* 0x000fe40007ffe0ff */
[----:B------:R-:W-:Y:S01]  /*87b0*/  LDGSTS.E [R4+0x8000], desc[UR16][R122.64], !P6 ;  /* 0x080000007a047fae */ /* 0x000fe2000f121850 */
[----:B-1----:R-:W-:-:S03]  /*87c0*/  IMAD.WIDE R60, R5, 0x4, R242 ;  /* 0x00000004053c7825 */ /* 0x002fc600078e02f2 */
[----:B------:R-:W-:Y:S01]  /*87d0*/  LDGSTS.E [R4+0xc000], desc[UR16][R116.64], !P6 ;  /* 0x0c00000074047fae */ /* 0x000fe2000f121850 */
[----:B---3--:R-:W-:Y:S01]  /*87e0*/  IMAD.WIDE R6, R5, 0x4, R240 ;  /* 0x0000000405067825 */ /* 0x008fe200078e02f0 */
[----:B------:R-:W-:Y:S02]  /*87f0*/  ISETP.GE.U32.AND P6, PT, R3, 0x7fffffb8, PT ;  /* 0x7fffffb80300780c */ /* 0x000fe40003fc6070 */
[----:B------:R1:W-:Y:S01]  /*8800*/  LDGSTS.E [R4+0x8004], desc[UR16][R60.64], !P0 ;  /* 0x080040003c047fae */ /* 0x0003e2000c121850 */
[----:B------:R-:W-:Y:S02]  /*8810*/  VIADD R5, R246, 0xffffffdc ;  /* 0xffffffdcf6057836 */ /* 0x000fe40000000000 */
[----:B------:R-:W-:Y:S01]  /*8820*/  IMAD R3, R244, 0x22, RZ ;  /* 0x00000022f4037824 */ /* 0x000fe200078e02ff */
[----:B------:R-:W-:Y:S04]  /*8830*/  STL.64 [R1+0x3e8], R122 ;  /* 0x0003e87a01007387 */ /* 0x000fe80000100a00 */
[----:B------:R2:W-:Y:S01]  /*8840*/  LDGSTS.E [R4+0xc004], desc[UR16][R6.64], !P0 ;  /* 0x0c00400006047fae */ /* 0x0005e2000c121850 */
[----:B------:R-:W-:-:S03]  /*8850*/  ISETP.GE.U32.AND P0, PT, R5, 0x7fffff9d, PT ;  /* 0x7fffff9d0500780c */ /* 0x000fc60003f06070 */
[----:B------:R-:W-:Y:S04]  /*8860*/  STL.64 [R1+0x3e0], R116 ;  /* 0x0003e07401007387 */ /* 0x000fe80000100a00 */
[----:B------:R1:W-:Y:S01]  /*8870*/  STL.64 [R1+0x3d8], R60 ;  /* 0x0003d83c01007387 */ /* 0x0003e20000100a00 */
[----:B------:R-:W-:-:S03]  /*8880*/  VIADD R5, R2, 0xfffffff6 ;  /* 0xfffffff602057836 */ /* 0x000fc60000000000 */
[----:B------:R2:W-:Y:S01]  /*8890*/  STL.64 [R1+0x3d0], R6 ;  /* 0x0003d00601007387 */ /* 0x0005e20000100a00 */
[----:B-1----:R-:W-:-:S04]  /*88a0*/  IMAD.WIDE R60, R3, 0x4, R242 ;  /* 0x00000004033c7825 */ /* 0x002fc800078e02f2 */
[----:B--2---:R-:W-:Y:S01]  /*88b0*/  IMAD.WIDE R6, R3, 0x4, R240 ;  /* 0x0000000403067825 */ /* 0x004fe200078e02f0 */
[----:B------:R1:W-:Y:S03]  /*88c0*/  STL.64 [R1+0x3c8], R60 ;  /* 0x0003c83c01007387 */ /* 0x0003e60000100a00 */
[----:B------:R-:W-:Y:S01]  /*88d0*/  IMAD R3, R244, 0x23, RZ ;  /* 0x00000023f4037824 */ /* 0x000fe200078e02ff */
[----:B------:R1:W-:Y:S01]  /*88e0*/  LDGSTS.E [R4+0x8008], desc[UR16][R60.64], !P4 ;  /* 0x080080003c047fae */ /* 0x0003e2000e121850 */
[----:B------:R-:W-:-:S03]  /*88f0*/  LOP3.LUT R246, R0, 0x10, RZ, 0x3c, !PT ;  /* 0x0000001000f67812 */ /* 0x000fc600078e3cff */
[----:B------:R2:W-:Y:S04]  /*8900*/  STL.64 [R1+0x3c0], R6 ;  /* 0x0003c00601007387 */ /* 0x0005e80000100a00 */
[----:B------:R2:W-:Y:S01]  /*8910*/  LDGSTS.E [R4+0xc008], desc[UR16][R6.64], !P4 ;  /* 0x0c00800006047fae */ /* 0x0005e2000e121850 */
[----:B------:R-:W-:Y:S01]  /*8920*/  ISETP.GE.U32.AND P4, PT, R5, 0x7fffffb7, PT ;  /* 0x7fffffb70500780c */ /* 0x000fe20003f86070 */
[----:B-1----:R-:W-:-:S04]  /*8930*/  IMAD.WIDE R60, R3, 0x4, R242 ;  /* 0x00000004033c7825 */ /* 0x002fc800078e02f2 */
[----:B------:R-:W-:Y:S02]  /*8940*/  VIADD R5, R2, 0xfffffff5 ;  /* 0xfffffff502057836 */ /* 0x000fe40000000000 */
[----:B--2---:R-:W-:Y:S01]  /*8950*/  IMAD.WIDE R6, R3, 0x4, R240 ;  /* 0x0000000403067825 */ /* 0x004fe200078e02f0 */
[----:B------:R1:W-:Y:S03]  /*8960*/  STL.64 [R1+0x3b8], R60 ;  /* 0x0003b83c01007387 */ /* 0x0003e60000100a00 */
[----:B------:R-:W-:Y:S01]  /*8970*/  IMAD.SHL.U32 R3, R244, 0x4, RZ ;  /* 0x00000004f4037824 */ /* 0x000fe200078e00ff */
[----:B------:R1:W-:Y:S01]  /*8980*/  LDGSTS.E [R4+0x800c], desc[UR16][R60.64], !P0 ;  /* 0x0800c0003c047fae */ /* 0x0003e2000c121850 */
[----:B------:R-:W-:-:S03]  /*8990*/  IADD3 R246, R246, UR12, RZ ;  /* 0x0000000cf6f67c10 */ /* 0x000fc6000fffe0ff */
[----:B------:R2:W-:Y:S04]  /*89a0*/  STL.64 [R1+0x3b0], R6 ;  /* 0x0003b00601007387 */ /* 0x0005e80000100a00 */
[----:B------:R2:W-:Y:S01]  /*89b0*/  LDGSTS.E [R4+0xc00c], desc[UR16][R6.64], !P0 ;  /* 0x0c00c00006047fae */ /* 0x0005e2000c121850 */
[----:B------:R-:W-:Y:S01]  /*89c0*/  ISETP.GE.U32.AND P0, PT, R5, 0x7fffffb6, PT ;  /* 0x7fffffb60500780c */ /* 0x000fe20003f06070 */
[----:B------:R-:W-:Y:S02]  /*89d0*/  VIADD R5, R2, 0xfffffff4 ;  /* 0xfffffff402057836 */ /* 0x000fe40000000000 */
[----:B-1----:R-:W-:-:S05]  /*89e0*/  IMAD.WIDE R60, R3, 0x4, R242 ;  /* 0x00000004033c7825 */ /* 0x002fca00078e02f2 */
[----:B------:R1:W-:Y:S01]  /*89f0*/  LDGSTS.E [R246], desc[UR16][R60.64], !P1 ;  /* 0x000000003cf67fae */ /* 0x0003e2000c921850 */
[----:B--2---:R-:W-:-:S04]  /*8a00*/  IMAD.WIDE R6, R3, 0x4, R240 ;  /* 0x0000000403067825 */ /* 0x004fc800078e02f0 */
[----:B------:R-:W-:Y:S01]  /*8a10*/  IMAD R3, R244, 0x5, RZ ;  /* 0x00000005f4037824 */ /* 0x000fe200078e02ff */
[----:B------:R2:W-:Y:S01]  /*8a20*/  LDGSTS.E [R246+0x4000], desc[UR16][R6.64], !P1 ;  /* 0x0400000006f67fae */ /* 0x0005e2000c921850 */
[----:B------:R-:W-:Y:S02]  /*8a30*/  ISETP.GE.U32.AND P1, PT, R5, 0x7fffffb5, PT ;  /* 0x7fffffb50500780c */ /* 0x000fe40003f26070 */
[----:B------:R-:W-:-:S04]  /*8a40*/  IMAD.WIDE R122, R3, 0x4, R242 ;  /* 0x00000004037a7825 */ /* 0x000fc800078e02f2 */
[----:B------:R-:W-:Y:S01]  /*8a50*/  IMAD.WIDE R116, R3, 0x4, R240 ;  /* 0x0000000403747825 */ /* 0x000fe200078e02f0 */
[----:B------:R3:W-:Y:S03]  /*8a60*/  LDGSTS.E [R246+0x4], desc[UR16][R122.64], !P5 ;  /* 0x000040007af67fae */ /* 0x0007e6000e921850 */
[----:B----4-:R-:W-:Y:S01]  /*8a70*/  VIADD R3, R9, 0xffffffdb ;  /* 0xffffffdb09037836 */ /* 0x010fe20000000000 */
[----:B------:R1:W-:Y:S01]  /*8a80*/  STL.64 [R1+0x428], R60 ;  /* 0x0004283c01007387 */ /* 0x0003e20000100a00 */
[C---:B------:R-:W-:Y:S01]  /*8a90*/  IMAD R5, R244.reuse, 0x6, RZ ;  /* 0x00000006f4057824 */ /* 0x040fe200078e02ff */
[----:B------:R-:W4:Y:S02]  /*8aa0*/  LDC R9, c[0x0][0x230] ;  /* 0x00008c00ff097b82 */ /* 0x000f240000000800 */
[----:B------:R3:W-:Y:S01]  /*8ab0*/  LDGSTS.E [R246+0x4004], desc[UR16][R116.64], !P5 ;  /* 0x0400400074f67fae */ /* 0x0007e2000e921850 */
[----:B------:R-:W-:Y:S01]  /*8ac0*/  ISETP.GE.U32.AND P5, PT, R3, 0x7fffff9c, PT ;  /* 0x7fffff9c0300780c */ /* 0x000fe20003fa6070 */
[----:B------:R-:W-:-:S02]  /*8ad0*/  IMAD R3, R244, 0x7, RZ ;  /* 0x00000007f4037824 */ /* 0x000fc400078e02ff */
[----:B------:R2:W-:Y:S01]  /*8ae0*/  STL.64 [R1+0x420], R6 ;  /* 0x0004200601007387 */ /* 0x0005e20000100a00 */
[----:B-1----:R-:W-:-:S03]  /*8af0*/  IMAD.WIDE R60, R5, 0x4, R242 ;  /* 0x00000004053c7825 */ /* 0x002fc600078e02f2 */
[----:B------:R3:W-:Y:S01]  /*8b00*/  STL.64 [R1+0x418], R122 ;  /* 0x0004187a01007387 */ /* 0x0007e20000100a00 */
[----:B--2---:R-:W-:-:S03]  /*8b10*/  IMAD.WIDE R6, R5, 0x4, R240 ;  /* 0x0000000405067825 */ /* 0x004fc600078e02f0 */
[----:B------:R1:W-:Y:S01]  /*8b20*/  STL.64 [R1+0x410], R116 ;  /* 0x0004107401007387 */ /* 0x0003e20000100a00 */
[----:B------:R-:W-:-:S03]  /*8b30*/  VIADD R5, R14, 0xffffffda ;  /* 0xffffffda0e057836 */ /* 0x000fc60000000000 */
[----:B------:R2:W-:Y:S01]  /*8b40*/  LDGSTS.E [R246+0x8], desc[UR16][R60.64], !P2 ;  /* 0x000080003cf67fae */ /* 0x0005e2000d121850 */
[----:B---3--:R-:W-:Y:S01]  /*8b50*/  IMAD.WIDE R122, R3, 0x4, R242 ;  /* 0x00000004037a7825 */ /* 0x008fe200078e02f2 */
[----:B------:R-:W3:Y:S02]  /*8b60*/  LDC R14, c[0x0][0x230] ;  /* 0x00008c00ff0e7b82 */ /* 0x000ee40000000800 */
[----:B------:R4:W-:Y:S01]  /*8b70*/  LDGSTS.E [R246+0x4008], desc[UR16][R6.64], !P2 ;  /* 0x0400800006f67fae */ /* 0x0009e2000d121850 */
[----:B------:R-:W-:Y:S01]  /*8b80*/  ISETP.GE.U32.AND P2, PT, R5, 0x7fffff9b, PT ;  /* 0x7fffff9b0500780c */ /* 0x000fe20003f46070 */
[C---:B------:R-:W-:Y:S02]  /*8b90*/  IMAD R5, R244.reuse, 0x24, RZ ;  /* 0x00000024f4057824 */ /* 0x040fe400078e02ff */
[----:B-1----:R-:W-:Y:S01]  /*8ba0*/  IMAD.WIDE R116, R3, 0x4, R240 ;  /* 0x0000000403747825 */ /* 0x002fe200078e02f0 */
[----:B------:R-:W-:Y:S03]  /*8bb0*/  LDGSTS.E [R246+0xc], desc[UR16][R122.64], !P3 ;  /* 0x0000c0007af67fae */ /* 0x000fe6000d921850 */
[----:B------:R-:W-:Y:S01]  /*8bc0*/  VIADD R3, R247, 0xffffffd9 ;  /* 0xffffffd9f7037836 */ /* 0x000fe20000000000 */
[----:B------:R2:W-:Y:S04]  /*8bd0*/  STL.64 [R1+0x408], R60 ;  /* 0x0004083c01007387 */ /* 0x0005e80000100a00 */
[----:B------:R1:W-:Y:S01]  /*8be0*/  LDGSTS.E [R246+0x400c], desc[UR16][R116.64], !P3 ;  /* 0x0400c00074f67fae */ /* 0x0003e2000d921850 */
[----:B------:R-:W-:Y:S01]  /*8bf0*/  ISETP.GE.U32.AND P3, PT, R3, 0x7fffff9a, PT ;  /* 0x7fffff9a0300780c */ /* 0x000fe20003f66070 */
[----:B------:R-:W-:-:S02]  /*8c00*/  IMAD R3, R244, 0x25, RZ ;  /* 0x00000025f4037824 */ /* 0x000fc400078e02ff */
[----:B------:R4:W-:Y:S01]  /*8c10*/  STL.64 [R1+0x400], R6 ;  /* 0x0004000601007387 */ /* 0x0009e20000100a00 */
[----:B--2---:R-:W-:-:S03]  /*8c20*/  IMAD.WIDE R60, R5, 0x4, R242 ;  /* 0x00000004053c7825 */ /* 0x004fc600078e02f2 */
[----:B------:R-:W-:Y:S04]  /*8c30*/  STL.64 [R1+0x3f8], R122 ;  /* 0x0003f87a01007387 */ /* 0x000fe80000100a00 */
[----:B------:R1:W-:Y:S01]  /*8c40*/  STL.64 [R1+0x3f0], R116 ;  /* 0x0003f07401007387 */ /* 0x0003e20000100a00 */
[----:B----4-:R-:W-:-:S03]  /*8c50*/  IMAD.WIDE R6, R5, 0x4, R240 ;  /* 0x0000000405067825 */ /* 0x010fc600078e02f0 */
[----:B------:R2:W-:Y:S04]  /*8c60*/  STL.64 [R1+0x3a8], R60 ;  /* 0x0003a83c01007387 */ /* 0x0005e80000100a00 */
[----:B------:R2:W-:Y:S01]  /*8c70*/  LDGSTS.E [R246+0x8000], desc[UR16][R60.64], !P5 ;  /* 0x080000003cf67fae */ /* 0x0005e2000e921850 */
[----:B-1----:R-:W-:-:S03]  /*8c80*/  IMAD.WIDE R116, R3, 0x4, R242 ;  /* 0x0000000403747825 */ /* 0x002fc600078e02f2 */
[----:B------:R1:W-:Y:S01]  /*8c90*/  STL.64 [R1+0x3a0], R6 ;  /* 0x0003a00601007387 */ /* 0x0003e20000100a00 */
[----:B------:R-:W-:Y:S02]  /*8ca0*/  IADD3 R5, R248, -0x28, RZ ;  /* 0xffffffd8f8057810 */ /* 0x000fe40007ffe0ff */
[----:B------:R-:W4:Y:S01]  /*8cb0*/  LDC R248, c[0x0][0x230] ;  /* 0x00008c00fff87b82 */ /* 0x000f220000000800 */
[----:B------:R1:W-:Y:S01]  /*8cc0*/  LDGSTS.E [R246+0xc000], desc[UR16][R6.64], !P5 ;  /* 0x0c00000006f67fae */ /* 0x0003e2000e921850 */
[----:B--2---:R-:W-:-:S03]  /*8cd0*/  IMAD.WIDE R60, R3, 0x4, R240 ;  /* 0x00000004033c7825 */ /* 0x004fc600078e02f0 */
[----:B------:R2:W-:Y:S01]  /*8ce0*/  LDGSTS.E [R246+0x8004], desc[UR16][R116.64], !P2 ;  /* 0x0800400074f67fae */ /* 0x0005e2000d121850 */
[----:B------:R-:W-:-:S03]  /*8cf0*/  ISETP.GE.U32.AND P5, PT, R5, 0x7fffff99, PT ;  /* 0x7fffff990500780c */ /* 0x000fc60003fa6070 */
[----:B------:R3:W-:Y:S01]  /*8d00*/  LDGSTS.E [R246+0xc004], desc[UR16][R60.64], !P2 ;  /* 0x0c0040003cf67fae */ /* 0x0007e2000d121850 */
[----:B-1----:R-:W-:-:S03]  /*8d10*/  VIADD R6, R2, 0x3f ;  /* 0x0000003f02067836 */ /* 0x002fc60000000000 */
[----:B------:R2:W-:Y:S01]  /*8d20*/  STL.64 [R1+0x398], R116 ;  /* 0x0003987401007387 */ /* 0x0005e20000100a00 */
[----:B------:R-:W-:Y:S01]  /*8d30*/  IMAD R5, R244, 0x26, RZ ;  /* 0x00000026f4057824 */ /* 0x000fe200078e02ff */
[----:B------:R-:W-:Y:S01]  /*8d40*/  LOP3.LUT R247, R0, 0x20, RZ, 0x3c, !PT ;  /* 0x0000002000f77812 */ /* 0x000fe200078e3cff */
[----:B------:R-:W1:Y:S01]  /*8d50*/  LDC R7, c[0x0][0x230] ;  /* 0x00008c00ff077b82 */ /* 0x000e620000000800 */
[----:B------:R-:W-:Y:S01]  /*8d60*/  ISETP.GT.AND P2, PT, R6, 0x3f, PT ;  /* 0x0000003f0600780c */ /* 0x000fe20003f44270 */
[----:B------:R-:W-:Y:S01]  /*8d70*/  VIADD R3, R2, 0xfffffff3 ;  /* 0xfffffff302037836 */ /* 0x000fe20000000000 */
[----:B------:R3:W-:Y:S02]  /*8d80*/  STL.64 [R1+0x390], R60 ;  /* 0x0003903c01007387 */ /* 0x0007e40000100a00 */
[----:B------:R-:W-:Y:S02]  /*8d90*/  SEL R2, RZ, 0x4, !P2 ;  /* 0x00000004ff027807 */ /* 0x000fe40005000000 */
[----:B------:R-:W-:Y:S01]  /*8da0*/  ISETP.GE.AND P2, PT, R252, UR4, PT ;  /* 0x00000004fc007c0c */ /* 0x000fe2000bf46270 */
[C---:B--2---:R-:W-:Y:S01]  /*8db0*/  IMAD.WIDE R116, R5.reuse, 0x4, R242 ;  /* 0x0000000405747825 */ /* 0x044fe200078e02f2 */
[----:B------:R-:W-:Y:S02]  /*8dc0*/  STL [R1+0xc4c], R6 ;  /* 0x000c4c0601007387 */ /* 0x000fe40000100800 */
[----:B------:R-:W-:Y:S01]  /*8dd0*/  SEL R2, R2, RZ, !P2 ;  /* 0x000000ff02027207 */ /* 0x000fe20005000000 */
[----:B---3--:R-:W-:Y:S01]  /*8de0*/  IMAD.WIDE R60, R5, 0x4, R240 ;  /* 0x00000004053c7825 */ /* 0x008fe200078e02f0 */
[----:B------:R2:W-:Y:S03]  /*8df0*/  STL.64 [R1+0x228], R116 ;  /* 0x0002287401007387 */ /* 0x0005e60000100a00 */
[----:B------:R-:W-:Y:S01]  /*8e00*/  IMAD R5, R244, 0x27, RZ ;  /* 0x00000027f4057824 */ /* 0x000fe200078e02ff */
[----:B------:R2:W-:Y:S01]  /*8e10*/  LDGSTS.E [R246+0x8008], desc[UR16][R116.64], !P3 ;  /* 0x0800800074f67fae */ /* 0x0005e2000d921850 */
[----:B------:R-:W-:Y:S01]  /*8e20*/  ISETP.GE.U32.AND P2, PT, R3, 0x7fffffb4, PT ;  /* 0x7fffffb40300780c */ /* 0x000fe20003f46070 */
[----:B------:R-:W-:-:S02]  /*8e30*/  VIADD R3, R9, 0xffffffd7 ;  /* 0xffffffd709037836 */ /* 0x000fc40000000000 */
[----:B------:R3:W-:Y:S01]  /*8e40*/  STL.64 [R1+0x220], R60 ;  /* 0x0002203c01007387 */ /* 0x0007e20000100a00 */
[----:B------:R-:W-:Y:S01]  /*8e50*/  IADD3 R247, R247, UR12, RZ ;  /* 0x0000000cf7f77c10 */ /* 0x000fe2000fffe0ff */
[----:B------:R-:W1:Y:S02]  /*8e60*/  LDC R9, c[0x0][0x230] ;  /* 0x00008c00ff097b82 */ /* 0x000e640000000800 */
[----:B------:R3:W-:Y:S01]  /*8e70*/  LDGSTS.E [R246+0xc008], desc[UR16][R60.64], !P3 ;  /* 0x0c0080003cf67fae */ /* 0x0007e2000d921850 */
[----:B------:R-:W-:Y:S01]  /*8e80*/  ISETP.NE.U32.AND P3, PT, R2, RZ, PT ;  /* 0x000000ff0200720c */ /* 0x000fe20003f65070 */
[----:B------:R-:W-:Y:S02]  /*8e90*/  IMAD.SHL.U32 R2, R244, 0x8, RZ ;  /* 0x00000008f4027824 */ /* 0x000fe400078e00ff */
[----:B--2---:R-:W-:-:S04]  /*8ea0*/  IMAD.WIDE R116, R5, 0x4, R242 ;  /* 0x0000000405747825 */ /* 0x004fc800078e02f2 */
[----:B---3--:R-:W-:Y:S01]  /*8eb0*/  IMAD.WIDE R60, R5, 0x4, R240 ;  /* 0x00000004053c7825 */ /* 0x008fe200078e02f0 */
[----:B------:R2:W-:Y:S01]  /*8ec0*/  LDGSTS.E [R246+0x800c], desc[UR16][R116.64], !P5 ;  /* 0x0800c00074f67fae */ /* 0x0005e2000e921850 */
[----:B------:R-:W3:Y:S03]  /*8ed0*/  LDC R5, c[0x0][0x230] ;  /* 0x00008c00ff057b82 */ /* 0x000ee60000000800 */
[----:B------:R2:W-:Y:S04]  /*8ee0*/  STL.64 [R1+0x218], R116 ;  /* 0x0002187401007387 */ /* 0x0005e80000100a00 */
[----:B------:R4:W-:Y:S04]  /*8ef0*/  STL.64 [R1+0x210], R60 ;  /* 0x0002103c01007387 */ /* 0x0009e80000100a00 */
[----:B------:R4:W-:Y:S01]  /*8f00*/  LDGSTS.E [R246+0xc00c], desc[UR16][R60.64], !P5 ;  /* 0x0c00c0003cf67fae */ /* 0x0009e2000e921850 */
[----:B------:R-:W-:Y:S01]  /*8f10*/  ISETP.GE.U32.AND P5, PT, R3, 0x7fffff98, PT ;  /* 0x7fffff980300780c */ /* 0x000fe20003fa6070 */
[----:B------:R-:W-:-:S02]  /*8f20*/  VIADD R3, R14, 0xffffffd6 ;  /* 0xffffffd60e037836 */ /* 0x000fc40000000000 */
[C---:B--2---:R-:W-:Y:S01]  /*8f30*/  IMAD.WIDE R116, R2.reuse, 0x4, R242 ;  /* 0x0000000402747825 */ /* 0x044fe200078e02f2 */
[----:B------:R-:W2:Y:S03]  /*8f40*/  LDC R14, c[0x0][0x230] ;  /* 0x00008c00ff0e7b82 */ /* 0x000ea60000000800 */
[----:B----4-:R-:W-:Y:S01]  /*8f50*/  IMAD.WIDE R60, R2, 0x4, R240 ;  /* 0x00000004023c7825 */ /* 0x010fe200078e02f0 */
[----:B------:R4:W-:Y:S03]  /*8f60*/  STL.64 [R1+0x388], R116 ;  /* 0x0003887401007387 */ /* 0x0009e60000100a00 */
[----:B------:R-:W-:Y:S01]  /*8f70*/  IMAD R2, R244, 0x9, RZ ;  /* 0x00000009f4027824 */ /* 0x000fe200078e02ff */
[----:B------:R4:W-:Y:S04]  /*8f80*/  LDGSTS.E [R247], desc[UR16][R116.64], !P6 ;  /* 0x0000000074f77fae */ /* 0x0009e8000f121850 */
[----:B------:R1:W-:Y:S04]  /*8f90*/  STL.64 [R1+0x380], R60 ;  /* 0x0003803c01007387 */ /* 0x0003e80000100a00 */
[----:B------:R1:W-:Y:S01]  /*8fa0*/  LDGSTS.E [R247+0x4000], desc[UR16][R60.64], !P6 ;  /* 0x040000003cf77fae */ /* 0x0003e2000f121850 */
[----:B------:R-:W-:Y:S01]  /*8fb0*/  ISETP.GE.U32.AND P6, PT, R3, 0x7fffff97, PT ;  /* 0x7fffff970300780c */ /* 0x000fe20003fc6070 */
[----:B------:R-:W-:-:S02]  /*8fc0*/  VIADD R3, R248, 0xffffffd5 ;  /* 0xffffffd5f8037836 */ /* 0x000fc40000000000 */
[C---:B----4-:R-:W-:Y:S01]  /*8fd0*/  IMAD.WIDE R116, R2.reuse, 0x4, R242 ;  /* 0x0000000402747825 */ /* 0x050fe200078e02f2 */
[----:B------:R-:W4:Y:S03]  /*8fe0*/  LDC R248, c[0x0][0x230] ;  /* 0x00008c00fff87b82 */ /* 0x000f260000000800 */
[----:B-1----:R-:W-:Y:S01]  /*8ff0*/  IMAD.WIDE R60, R2, 0x4, R240 ;  /* 0x00000004023c7825 */ /* 0x002fe200078e02f0 */
[----:B------:R1:W-:Y:S03]  /*9000*/  STL.64 [R1+0x378], R116 ;  /* 0x0003787401007387 */ /* 0x0003e60000100a00 */
[----:B------:R-:W-:Y:S01]  /*9010*/  IMAD R2, R244, 0xa, RZ ;  /* 0x0000000af4027824 */ /* 0x000fe200078e02ff */
[----:B------:R1:W-:Y:S04]  /*9020*/  LDGSTS.E [R247+0x4], desc[UR16][R116.64], !P4 ;  /* 0x0000400074f77fae */ /* 0x0003e8000e121850 */
[----:B------:R3:W-:Y:S04]  /*9030*/  STL.64 [R1+0x370], R60 ;  /* 0x0003703c01007387 */ /* 0x0007e80000100a00 */
[----:B------:R3:W-:Y:S01]  /*9040*/  LDGSTS.E [R247+0x4004], desc[UR16][R60.64], !P4 ;  /* 0x040040003cf77fae */ /* 0x0007e2000e121850 */
[----:B------:R-:W-:Y:S01]  /*9050*/  ISETP.GE.U32.AND P4, PT, R3, 0x7fffff96, PT ;  /* 0x7fffff960300780c */ /* 0x000fe20003f86070 */
[----:B------:R-:W-:-:S02]  /*9060*/  VIADD R3, R249, 0xffffffd4 ;  /* 0xffffffd4f9037836 */ /* 0x000fc40000000000 */
[C---:B-1----:R-:W-:Y:S01]  /*9070*/  IMAD.WIDE R116, R2.reuse, 0x4, R242 ;  /* 0x0000000402747825 */ /* 0x042fe200078e02f2 */
[----:B------:R-:W1:Y:S03]  /*9080*/  LDC R249, c[0x0][0x230] ;  /* 0x00008c00fff97b82 */ /* 0x000e660000000800 */
[----:B---3--:R-:W-:Y:S01]  /*9090*/  IMAD.WIDE R60, R2, 0x4, R240 ;  /* 0x00000004023c7825 */ /* 0x008fe200078e02f0 */
[----:B------:R3:W-:Y:S03]  /*90a0*/  STL.64 [R1+0x368], R116 ;  /* 0x0003687401007387 */ /* 0x0007e60000100a00 */
[----:B------:R-:W-:Y:S01]  /*90b0*/  IMAD R2, R244, 0xb, RZ ;  /* 0x0000000bf4027824 */ /* 0x000fe200078e02ff */
[----:B------:R3:W-:Y:S04]  /*90c0*/  LDGSTS.E [R247+0x8], desc[UR16][R116.64], !P0 ;  /* 0x0000800074f77fae */ /* 0x0007e8000c121850 */
[----:B------:R2:W-:Y:S04]  /*90d0*/  STL.64 [R1+0x360], R60 ;  /* 0x0003603c01007387 */ /* 0x0005e80000100a00 */
[----:B------:R2:W-:Y:S01]  /*90e0*/  LDGSTS.E [R247+0x4008], desc[UR16][R60.64], !P0 ;  /* 0x040080003cf77fae */ /* 0x0005e2000c121850 */
[----:B------:R-:W-:Y:S01]  /*90f0*/  ISETP.GE.U32.AND P0, PT, R3, 0x7fffff95, PT ;  /* 0x7fffff950300780c */ /* 0x000fe20003f06070 */
[----:B------:R-:W-:-:S02]  /*9100*/  VIADD R3, R5, 0xfffffff2 ;  /* 0xfffffff205037836 */ /* 0x000fc40000000000 */
[C---:B---3--:R-:W-:Y:S01]  /*9110*/  IMAD.WIDE R116, R2.reuse, 0x4, R242 ;  /* 0x0000000402747825 */ /* 0x048fe200078e02f2 */
[----:B------:R-:W3:Y:S04]  /*9120*/  LDC R5, c[0x0][0x230] ;  /* 0x00008c00ff057b82 */ /* 0x000ee80000000800 */
[----:B------:R4:W-:Y:S01]  /*9130*/  LDGSTS.E [R247+0xc], desc[UR16][R116.64], !P1 ;  /* 0x0000c00074f77fae */ /* 0x0009e2000c921850 */
[----:B--2---:R-:W-:-:S03]  /*9140*/  IMAD.WIDE R60, R2, 0x4, R240 ;  /* 0x00000004023c7825 */ /* 0x004fc600078e02f0 */
[----:B------:R4:W-:Y:S01]  /*9150*/  STL.64 [R1+0x358], R116 ;  /* 0x0003587401007387 */ /* 0x0009e20000100a00 */
[----:B------:R-:W-:-:S03]  /*9160*/  IMAD R2, R244, 0x28, RZ ;  /* 0x00000028f4027824 */ /* 0x000fc600078e02ff */
[----:B------:R2:W-:Y:S01]  /*9170*/  LDGSTS.E [R247+0x400c], desc[UR16][R60.64], !P1 ;  /* 0x0400c0003cf77fae */ /* 0x0005e2000c921850 */
[----:B------:R-:W-:Y:S02]  /*9180*/  ISETP.GE.U32.AND P1, PT, R3, 0x7fffffb3, PT ;  /* 0x7fffffb30300780c */ /* 0x000fe40003f26070 */
[----:B------:R-:W-:Y:S01]  /*9190*/  IADD3 R3, R9, -0xf, RZ ;  /* 0xfffffff109037810 */ /* 0x000fe20007ffe0ff */
[----:B------:R2:W-:Y:S01]  /*91a0*/  STL.64 [R1+0x350], R60 ;  /* 0x0003503c01007387 */ /* 0x0005e20000100a00 */
[----:B------:R-:W1:Y:S01]  /*91b0*/  LDC R9, c[0x0][0x230] ;  /* 0x00008c00ff097b82 */ /* 0x000e620000000800 */
[----:B----4-:R-:W-:-:S04]  /*91c0*/  IMAD.WIDE R116, R2, 0x4, R242 ;  /* 0x0000000402747825 */ /* 0x010fc800078e02f2 */
[----:B--2---:R-:W-:Y:S01]  /*91d0*/  IMAD.WIDE R60, R2, 0x4, R240 ;  /* 0x00000004023c7825 */ /* 0x004fe200078e02f0 */
[----:B------:R2:W-:Y:S03]  /*91e0*/  STL.64 [R1+0x208], R116 ;  /* 0x0002087401007387 */ /* 0x0005e60000100a00 */
[----:B------:R-:W-:Y:S01]  /*91f0*/  IMAD R2, R244, 0x29, RZ ;  /* 0x00000029f4027824 */ /* 0x000fe200078e02ff */
[----:B------:R2:W-:Y:S04]  /*9200*/  LDGSTS.E [R247+0x8000], desc[UR16][R116.64], !P5 ;  /* 0x0800000074f77fae */ /* 0x0005e8000e921850 */
        /* <DEDUP_REMOVED lines=9> */
[----:B------:R4:W-:Y:S04]  /*92a0*/  LDGSTS.E [R247+0x8004], desc[UR16][R116.64], !P6 ;  /* 0x0800400074f77fae */ /* 0x0009e8000f121850 */
[----:B------:R3:W-:Y:S04]  /*92b0*/  STL.64 [R1+0x1f0], R60 ;  /* 0x0001f03c01007387 */ /* 0x0007e80000100a00 */
[----:B------:R3:W-:Y:S01]  /*92c0*/  LDGSTS.E [R247+0xc004], desc[UR16][R60.64], !P6 ;  /* 0x0c0040003cf77fae */ /* 0x0007e2000f121850 */
[----:B------:R-:W-:Y:S01]  /*92d0*/  ISETP.GE.U32.AND P6, PT, R3, 0x7fffffb1, PT ;  /* 0x7fffffb10300780c */ /* 0x000fe20003fc6070 */
[----:B------:R-:W-:-:S02]  /*92e0*/  VIADD R3, R248, 0xffffffd3 ;  /* 0xffffffd3f8037836 */ /* 0x000fc40000000000 */
[----:B----4-:R-:W-:Y:S01]  /*92f0*/  IMAD.WIDE R116, R2, 0x4, R242 ;  /* 0x0000000402747825 */ /* 0x010fe200078e02f2 */
[----:B------:R-:W-:-:S03]  /*9300*/  LOP3.LUT R248, R0, 0x30, RZ, 0x3c, !PT ;  /* 0x0000003000f87812 */ /* 0x000fc600078e3cff */
        /* <DEDUP_REMOVED lines=11> */
[----:B----4-:R-:W-:-:S03]  /*93c0*/  IMAD.WIDE R60, R2, 0x4, R240 ;  /* 0x00000004023c7825 */ /* 0x010fc600078e02f0 */
[----:B------:R2:W-:Y:S01]  /*93d0*/  STL.64 [R1+0x1d8], R116 ;  /* 0x0001d87401007387 */ /* 0x0005e20000100a00 */
[----:B------:R-:W-:-:S03]  /*93e0*/  IMAD R2, R244, 0xc, RZ ;  /* 0x0000000cf4027824 */ /* 0x000fc600078e02ff */
[----:B------:R4:W-:Y:S01]  /*93f0*/  LDGSTS.E [R247+0xc00c], desc[UR16][R60.64], !P0 ;  /* 0x0c00c0003cf77fae */ /* 0x0009e2000c121850 */
[----:B------:R-:W-:Y:S01]  /*9400*/  ISETP.GE.U32.AND P0, PT, R3, 0x7fffff93, PT ;  /* 0x7fffff930300780c */ /* 0x000fe20003f06070 */
[----:B------:R-:W-:Y:S01]  /*9410*/  VIADD R248, R248, UR12 ;  /* 0x0000000cf8f87c36 */ /* 0x000fe20008000000 */
[----:B-1----:R-:W-:Y:S01]  /*9420*/  IADD3 R3, R9, -0x2f, RZ ;  /* 0xffffffd109037810 */ /* 0x002fe20007ffe0ff */
[----:B------:R4:W-:Y:S01]  /*9430*/  STL.64 [R1+0x1d0], R60 ;  /* 0x0001d03c01007387 */ /* 0x0009e20000100a00 */
[----:B------:R-:W1:Y:S01]  /*9440*/  LDC R9, c[0x0][0x230] ;  /* 0x00008c00ff097b82 */ /* 0x000e620000000800 */
[----:B--2---:R-:W-:-:S04]  /*9450*/  IMAD.WIDE R116, R2, 0x4, R242 ;  /* 0x0000000402747825 */ /* 0x004fc800078e02f2 */
        /* <DEDUP_REMOVED lines=18> */
[C---:B----4-:R-:W-:Y:S01]  /*9580*/  IMAD.WIDE R116, R2.reuse, 0x4, R242 ;  /* 0x0000000402747825 */ /* 0x050fe200078e02f2 */
[----:B------:R-:W4:Y:S03]  /*9590*/  LDC R249, c[0x0][0x230] ;  /* 0x00008c00fff97b82 */ /* 0x000f260000000800 */
        /* <DEDUP_REMOVED lines=11> */
[----:B-1----:R-:W-:-:S03]  /*9650*/  IMAD.WIDE R60, R2, 0x4, R240 ;  /* 0x00000004023c7825 */ /* 0x002fc600078e02f0 */
[----:B------:R2:W-:Y:S01]  /*9660*/  STL.64 [R1+0x318], R116 ;  /* 0x0003187401007387 */ /* 0x0005e20000100a00 */
[----:B------:R-:W-:-:S03]  /*9670*/  IMAD R2, R244, 0x2c, RZ ;  /* 0x0000002cf4027824 */ /* 0x000fc600078e02ff */
[----:B------:R1:W-:Y:S01]  /*9680*/  LDGSTS.E [R248+0x400c], desc[UR16][R60.64], !P6 ;  /* 0x0400c0003cf87fae */ /* 0x0003e2000f121850 */
[----:B------:R-:W-:Y:S01]  /*9690*/  ISETP.GE.U32.AND P6, PT, R3, 0x7fffffaf, PT ;  /* 0x7fffffaf0300780c */ /* 0x000fe20003fc6070 */
[----:B------:R-:W-:Y:S02]  /*96a0*/  VIADD R3, R9, 0xffffffed ;  /* 0xffffffed09037836 */ /* 0x000fe40000000000 */
[----:B------:R1:W-:Y:S01]  /*96b0*/  STL.64 [R1+0x310], R60 ;  /* 0x0003103c01007387 */ /* 0x0003e20000100a00 */
[----:B------:R-:W3:Y:S01]  /*96c0*/  LDC R9, c[0x0][0x230] ;  /* 0x00008c00ff097b82 */ /* 0x000ee20000000800 */
[----:B--2---:R-:W-:-:S04]  /*96d0*/  IMAD.WIDE R116, R2, 0x4, R242 ;  /* 0x0000000402747825 */ /* 0x004fc800078e02f2 */
[----:B-1----:R-:W-:Y:S01]  /*96e0*/  IMAD.WIDE R60, R2, 0x4, R240 ;  /* 0x00000004023c7825 */ /* 0x002fe200078e02f0 */
[----:B------:R1:W-:Y:S03]  /*96f0*/  STL.64 [R1+0x1c8], R116 ;  /* 0x0001c87401007387 */ /* 0x0003e60000100a00 */
[----:B------:R-:W-:Y:S01]  /*9700*/  IMAD R2, R244, 0x2d, RZ ;  /* 0x0000002df4027824 */ /* 0x000fe200078e02ff */
[----:B------:R1:W-:Y:S04]  /*9710*/  LDGSTS.E [R248+0x8000], desc[UR16][R116.64], !P4 ;  /* 0x0800000074f87fae */ /* 0x0003e8000e121850 */
[----:B------:R2:W-:Y:S04]  /*9720*/  STL.64 [R1+0x1c0], R60 ;  /* 0x0001c03c01007387 */ /* 0x0005e80000100a00 */
[----:B------:R2:W-:Y:S01]  /*9730*/  LDGSTS.E [R248+0xc000], desc[UR16][R60.64], !P4 ;  /* 0x0c0000003cf87fae */ /* 0x0005e2000e121850 */
[----:B------:R-:W-:Y:S01]  /*9740*/  ISETP.GE.U32.AND P4, PT, R3, 0x7fffffae, PT ;  /* 0x7fffffae0300780c */ /* 0x000fe20003f86070 */
[----:B-1----:R-:W-:Y:S01]  /*9750*/  IMAD.WIDE R116, R2, 0x4, R242 ;  /* 0x0000000402747825 */ /* 0x002fe200078e02f2 */
[----:B------:R-:W-:-:S02]  /*9760*/  IADD3 R3, R14, -0x14, RZ ;  /* 0xffffffec0e037810 */ /* 0x000fc40007ffe0ff */
[----:B------:R-:W1:Y:S01]  /*9770*/  LDC R14, c[0x0][0x230] ;  /* 0x00008c00ff0e7b82 */ /* 0x000e620000000800 */
[----:B--2---:R-:W-:Y:S01]  /*9780*/  IMAD.WIDE R60, R2, 0x4, R240 ;  /* 0x00000004023c7825 */ /* 0x004fe200078e02f0 */
[----:B------:R2:W-:Y:S03]  /*9790*/  STL.64 [R1+0x1b8], R116 ;  /* 0x0001b87401007387 */ /* 0x0005e60000100a00 */
[----:B------:R-:W-:Y:S01]  /*97a0*/  IMAD R2, R244, 0x2e, RZ ;  /* 0x0000002ef4027824 */ /* 0x000fe200078e02ff */
[----:B------:R2:W-:Y:S04]  /*97b0*/  LDGSTS.E [R248+0x8004], desc[UR16][R116.64], !P0 ;  /* 0x0800400074f87fae */ /* 0x0005e8000c121850 */
[----:B------:R3:W-:Y:S04]  /*97c0*/  STL.64 [R1+0x1b0], R60 ;  /* 0x0001b03c01007387 */ /* 0x0007e80000100a00 */
[----:B------:R3:W-:Y:S01]  /*97d0*/  LDGSTS.E [R248+0xc004], desc[UR16][R60.64], !P0 ;  /* 0x0c0040003cf87fae */ /* 0x0007e2000c121850 */
[----:B------:R-:W-:Y:S01]  /*97e0*/  ISETP.GE.U32.AND P0, PT, R3, 0x7fffffad, PT ;  /* 0x7fffffad0300780c */ /* 0x000fe20003f06070 */
[----:B----4-:R-:W-:-:S02]  /*97f0*/  VIADD R3, R249, 0xffffffcf ;  /* 0xffffffcff9037836 */ /* 0x010fc40000000000 */
[----:B--2---:R-:W-:Y:S01]  /*9800*/  IMAD.WIDE R116, R2, 0x4, R242 ;  /* 0x0000000402747825 */ /* 0x004fe200078e02f2 */
        /* <DEDUP_REMOVED lines=10> */
[----:B------:R-:W2:Y:S04]  /*98b0*/  LDC R5, c[0x0][0x230] ;  /* 0x00008c00ff057b82 */ /* 0x000ea80000000800 */
[----:B------:R4:W-:Y:S01]  /*98c0*/  LDGSTS.E [R248+0x800c], desc[UR16][R116.64], !P1 ;  /* 0x0800c00074f87fae */ /* 0x0009e2000c921850 */
[----:B---3--:R-:W-:-:S03]  /*98d0*/  IMAD.WIDE R60, R2, 0x4, R240 ;  /* 0x00000004023c7825 */ /* 0x008fc600078e02f0 */
[----:B------:R4:W-:Y:S01]  /*98e0*/  STL.64 [R1+0x198], R116 ;  /* 0x0001987401007387 */ /* 0x0009e20000100a00 */
[----:B------:R-:W-:-:S03]  /*98f0*/  IMAD.SHL.U32 R2, R244, 0x10, RZ ;  /* 0x00000010f4027824 */ /* 0x000fc600078e00ff */
[----:B------:R3:W-:Y:S01]  /*9900*/  LDGSTS.E [R248+0xc00c], desc[UR16][R60.64], !P1 ;  /* 0x0c00c0003cf87fae */ /* 0x0007e2000c921850 */
[----:B------:R-:W-:Y:S01]  /*9910*/  ISETP.GE.U32.AND P1, PT, R3, 0x7fffff8f, PT ;  /* 0x7fffff8f0300780c */ /* 0x000fe20003f26070 */
[----:B------:R-:W-:Y:S01]  /*9920*/  VIADD R249, R249, UR12 ;  /* 0x0000000cf9f97c36 */ /* 0x000fe20008000000 */
[----:B------:R-:W-:Y:S01]  /*9930*/  IADD3 R3, R9, -0x33, RZ ;  /* 0xffffffcd09037810 */ /* 0x000fe20007ffe0ff */
[----:B------:R3:W-:Y:S01]  /*9940*/  STL.64 [R1+0x190], R60 ;  /* 0x0001903c01007387 */ /* 0x0007e20000100a00 */
[----:B------:R-:W2:Y:S01]  /*9950*/  LDC R9, c[0x0][0x230] ;  /* 0x00008c00ff097b82 */ /* 0x000ea20000000800 */
[----:B----4-:R-:W-:-:S04]  /*9960*/  IMAD.WIDE R116, R2, 0x4, R242 ;  /* 0x0000000402747825 */ /* 0x010fc800078e02f2 */
[----:B---3--:R-:W-:Y:S01]  /*9970*/  IMAD.WIDE R60, R2, 0x4, R240 ;  /* 0x00000004023c7825 */ /* 0x008fe200078e02f0 */
[----:B------:R3:W-:Y:S03]  /*9980*/  STL.64 [R1+0x308], R116 ;  /* 0x0003087401007387 */ /* 0x0007e60000100a00 */
[----:B------:R-:W-:Y:S01]  /*9990*/  IMAD R2, R244, 0x11, RZ ;  /* 0x00000011f4027824 */ /* 0x000fe200078e02ff */
[----:B------:R3:W-:Y:S04]  /*99a0*/  LDGSTS.E [R249], desc[UR16][R116.64], !P5 ;  /* 0x0000000074f97fae */ /* 0x0007e8000e921850 */
[----:B------:R4:W-:Y:S04]  /*99b0*/  STL.64 [R1+0x300], R60 ;  /* 0x0003003c01007387 */ /* 0x0009e80000100a00 */
[----:B------:R4:W-:Y:S01]  /*99c0*/  LDGSTS.E [R249+0x4000], desc[UR16][R60.64], !P5 ;  /* 0x040000003cf97fae */ /* 0x0009e2000e921850 */
[----:B------:R-:W-:Y:S01]  /*99d0*/  ISETP.GE.U32.AND P5, PT, R3, 0x7fffff8e, PT ;  /* 0x7fffff8e0300780c */ /* 0x000fe20003fa6070 */
[----:B-1----:R-:W-:-:S02]  /*99e0*/  VIADD R3, R14, 0xffffffcc ;  /* 0xffffffcc0e037836 */ /* 0x002fc40000000000 */
[C---:B---3--:R-:W-:Y:S01]  /*99f0*/  IMAD.WIDE R116, R2.reuse, 0x4, R242 ;  /* 0x0000000402747825 */ /* 0x048fe200078e02f2 */
[----:B------:R-:W1:Y:S03]  /*9a00*/  LDC R14, c[0x0][0x230] ;  /* 0x00008c00ff0e7b82 */ /* 0x000e660000000800 */
        /* <DEDUP_REMOVED lines=9> */
[----:B------:R-:W3:Y:S03]  /*9aa0*/  LDC R250, c[0x0][0x230] ;  /* 0x00008c00fffa7b82 */ /* 0x000ee60000000800 */
[----:B----4-:R-:W-:Y:S01]  /*9ab0*/  IMAD.WIDE R60, R2, 0x4, R240 ;  /* 0x00000004023c7825 */ /* 0x010fe200078e02f0 */
[----:B------:R4:W-:Y:S03]  /*9ac0*/  STL.64 [R1+0x2e8], R116 ;  /* 0x0002e87401007387 */ /* 0x0009e60000100a00 */
[----:B------:R-:W-:Y:S01]  /*9ad0*/  IMAD R2, R244, 0x13, RZ ;  /* 0x00000013f4027824 */ /* 0x000fe200078e02ff */
[----:B------:R4:W-:Y:S04]  /*9ae0*/  LDGSTS.E [R249+0x8], desc[UR16][R116.64], !P4 ;  /* 0x0000800074f97fae */ /* 0x0009e8000e121850 */
[----:B------:R1:W-:Y:S04]  /*9af0*/  STL.64 [R1+0x2e0], R60 ;  /* 0x0002e03c01007387 */ /* 0x0003e80000100a00 */
[----:B------:R1:W-:Y:S01]  /*9b00*/  LDGSTS.E [R249+0x4008], desc[UR16][R60.64], !P4 ;  /* 0x040080003cf97fae */ /* 0x0003e2000e121850 */
[----:B------:R-:W-:Y:S01]  /*9b10*/  ISETP.GE.U32.AND P4, PT, R3, 0x7fffffac, PT ;  /* 0x7fffffac0300780c */ /* 0x000fe20003f86070 */
[----:B--2---:R-:W-:-:S02]  /*9b20*/  VIADD R3, R5, 0xffffffea ;  /* 0xffffffea05037836 */ /* 0x004fc40000000000 */
[C---:B----4-:R-:W-:Y:S01]  /*9b30*/  IMAD.WIDE R116, R2.reuse, 0x4, R242 ;  /* 0x0000000402747825 */ /* 0x050fe200078e02f2 */
[----:B------:R-:W2:Y:S04]  /*9b40*/  LDC R5, c[0x0][0x230] ;  /* 0x00008c00ff057b82 */ /* 0x000ea80000000800 */
        /* <DEDUP_REMOVED lines=8> */
[----:B------:R-:W2:Y:S01]  /*9bd0*/  LDC R9, c[0x0][0x230] ;  /* 0x00008c00ff097b82 */ /* 0x000ea20000000800 */
[----:B----4-:R-:W-:-:S04]  /*9be0*/  IMAD.WIDE R116, R2, 0x4, R242 ;  /* 0x0000000402747825 */ /* 0x010fc800078e02f2 */
        /* <DEDUP_REMOVED lines=10> */
[----:B----4-:R-:W-:Y:S01]  /*9c90*/  IMAD.WIDE R60, R2, 0x4, R240 ;  /* 0x00000004023c7825 */ /* 0x010fe200078e02f0 */
[----:B------:R4:W-:Y:S03]  /*9ca0*/  STL.64 [R1+0x178], R116 ;  /* 0x0001787401007387 */ /* 0x0009e60000100a00 */
[----:B------:R-:W-:Y:S01]  /*9cb0*/  IMAD R2, R244, 0x32, RZ ;  /* 0x00000032f4027824 */ /* 0x000fe200078e02ff */
[----:B------:R4:W-:Y:S04]  /*9cc0*/  LDGSTS.E [R249+0x8004], desc[UR16][R116.64], !P1 ;  /* 0x0800400074f97fae */ /* 0x0009e8000c921850 */
[----:B------:R2:W-:Y:S04]  /*9cd0*/  STL.64 [R1+0x170], R60 ;  /* 0x0001703c01007387 */ /* 0x0005e80000100a00 */
[----:B------:R2:W-:Y:S01]  /*9ce0*/  LDGSTS.E [R249+0xc004], desc[UR16][R60.64], !P1 ;  /* 0x0c0040003cf97fae */ /* 0x0005e2000c921850 */
[----:B------:R-:W-:Y:S01]  /*9cf0*/  ISETP.GE.U32.AND P1, PT, R3, 0x7fffffa9, PT ;  /* 0x7fffffa90300780c */ /* 0x000fe20003f26070 */
[----:B---3--:R-:W-:-:S02]  /*9d00*/  VIADD R3, R250, 0xffffffcb ;  /* 0xffffffcbfa037836 */ /* 0x008fc40000000000 */
[----:B----4-:R-:W-:Y:S01]  /*9d10*/  IMAD.WIDE R116, R2, 0x4, R242 ;  /* 0x0000000402747825 */ /* 0x010fe200078e02f2 */
[----:B------:R-:W-:-:S03]  /*9d20*/  LOP3.LUT R250, R0, 0x50, RZ, 0x3c, !PT ;  /* 0x0000005000fa7812 */ /* 0x000fc600078e3cff */
        /* <DEDUP_REMOVED lines=13> */
[----:B------:R-:W-:-:S03]  /*9e00*/  IMAD R2, R244, 0x14, RZ ;  /* 0x00000014f4027824 */ /* 0x000fc600078e02ff */
[----:B------:R3:W-:Y:S01]  /*9e10*/  LDGSTS.E [R249+0xc00c], desc[UR16][R60.64], !P6 ;  /* 0x0c00c0003cf97fae */ /* 0x0007e2000f121850 */
[----:B------:R-:W-:Y:S01]  /*9e20*/  ISETP.GE.U32.AND P6, PT, R3, 0x7fffff8b, PT ;  /* 0x7fffff8b0300780c */ /* 0x000fe20003fc6070 */
[----:B------:R-:W-:Y:S02]  /*9e30*/  VIADD R250, R250, UR12 ;  /* 0x0000000cfafa7c36 */ /* 0x000fe40008000000 */
[----:B------:R3:W-:Y:S01]  /*9e40*/  STL.64 [R1+0x150], R60 ;  /* 0x0001503c01007387 */ /* 0x0007e20000100a00 */
[----:B------:R-:W-:Y:S02]  /*9e50*/  VIADD R3, R9, 0xffffffc9 ;  /* 0xffffffc909037836 */ /* 0x000fe40000000000 */
        /* <DEDUP_REMOVED lines=9> */
[----:B---3--:R-:W-:Y:S01]  /*9ef0*/  IMAD.WIDE R116, R2, 0x4, R242 ;  /* 0x0000000402747825 */ /* 0x008fe200078e02f2 */
[----:B-1----:R-:W-:-:S02]  /*9f00*/  IADD3 R3, R14, -0x38, RZ ;  /* 0xffffffc80e037810 */ /* 0x002fc40007ffe0ff */
        /* <DEDUP_REMOVED lines=48> */
[----:B----4-:R-:W-:Y:S01]  /*a210*/  IMAD.WIDE R116, R2, 0x4, R242 ;  /* 0x0000000402747825 */ /* 0x010fe200078e02f2 */
[----:B---3--:R-:W-:-:S03]  /*a220*/  IADD3 R3, R251, -0x39, RZ ;  /* 0xffffffc7fb037810 */ /* 0x008fc60007ffe0ff */
        /* <DEDUP_REMOVED lines=8> */
[----:B------:R-:W-:Y:S02]  /*a2b0*/  VIADD R3, R5, 0xffffffc6 ;  /* 0xffffffc605037836 */ /* 0x000fe40000000000 */
[C---:B--2---:R-:W-:Y:S01]  /*a2c0*/  IMAD.WIDE R116, R2.reuse, 0x4, R242 ;  /* 0x0000000402747825 */ /* 0x044fe200078e02f2 */
[----:B------:R-:W2:Y:S03]  /*a2d0*/  LDC R5, c[0x0][0x230] ;  /* 0x00008c00ff057b82 */ /* 0x000ea60000000800 */
[----:B---3--:R-:W-:Y:S01]  /*a2e0*/  IMAD.WIDE R60, R2, 0x4, R240 ;  /* 0x00000004023c7825 */ /* 0x008fe200078e02f0 */
[----:B------:R3:W-:Y:S03]  /*a2f0*/  STL.64 [R1+0x118], R116 ;  /* 0x0001187401007387 */ /* 0x0007e60000100a00 */
[----:B------:R-:W-:Y:S01]  /*a300*/  IMAD R2, R244, 0x18, RZ ;  /* 0x00000018f4027824 */ /* 0x000fe200078e02ff */
[----:B------:R3:W-:Y:S01]  /*a310*/  LDGSTS.E [R250+0x800c], desc[UR16][R116.64], !P0 ;  /* 0x0800c00074fa7fae */ /* 0x0007e2000c121850 */
[----:B------:R-:W-:-:S03]  /*a320*/  VIADD R251, R251, UR12 ;  /* 0x0000000cfbfb7c36 */ /* 0x000fc60008000000 */
[----:B------:R4:W-:Y:S04]  /*a330*/  STL.64 [R1+0x110], R60 ;  /* 0x0001103c01007387 */ /* 0x0009e80000100a00 */
[----:B------:R4:W-:Y:S01]  /*a340*/  LDGSTS.E [R250+0xc00c], desc[UR16][R60.64], !P0 ;  /* 0x0c00c0003cfa7fae */ /* 0x0009e2000c121850 */
[----:B------:R-:W-:Y:S01]  /*a350*/  ISETP.GE.U32.AND P0, PT, R3, 0x7fffff87, PT ;  /* 0x7fffff870300780c */ /* 0x000fe20003f06070 */
[----:B------:R-:W-:Y:S02]  /*a360*/  VIADD R3, R9, 0xffffffc5 ;  /* 0xffffffc509037836 */ /* 0x000fe40000000000 */
[C---:B---3--:R-:W-:Y:S01]  /*a370*/  IMAD.WIDE R116, R2.reuse, 0x4, R242 ;  /* 0x0000000402747825 */ /* 0x048fe200078e02f2 */
[----:B------:R-:W3:Y:S04]  /*a380*/  LDC R9, c[0x0][0x230] ;  /* 0x00008c00ff097b82 */ /* 0x000ee80000000800 */
[----:B------:R1:W-:Y:S01]  /*a390*/  LDGSTS.E [R251], desc[UR16][R116.64], !P2 ;  /* 0x0000000074fb7fae */ /* 0x0003e2000d121850 */
[----:B----4-:R-:W-:-:S04]  /*a3a0*/  IMAD.WIDE R60, R2, 0x4, R240 ;  /* 0x00000004023c7825 */ /* 0x010fc800078e02f0 */
[C---:B------:R-:W-:Y:S01]  /*a3b0*/  IMAD R2, R244.reuse, 0x19, RZ ;  /* 0x00000019f4027824 */ /* 0x040fe200078e02ff */
[----:B------:R4:W-:Y:S01]  /*a3c0*/  LDGSTS.E [R251+0x4000], desc[UR16][R60.64], !P2 ;  /* 0x040000003cfb7fae */ /* 0x0009e2000d121850 */
[----:B------:R-:W-:Y:S01]  /*a3d0*/  ISETP.GE.U32.AND P2, PT, R3, 0x7fffff86, PT ;  /* 0x7fffff860300780c */ /* 0x000fe20003f46070 */
[----:B------:R-:W-:Y:S02]  /*a3e0*/  IMAD R3, R244, 0x1a, RZ ;  /* 0x0000001af4037824 */ /* 0x000fe400078e02ff */
[C---:B------:R-:W-:Y:S01]  /*a3f0*/  IMAD.WIDE R160, R2.reuse, 0x4, R242 ;  /* 0x0000000402a07825 */ /* 0x040fe200078e02f2 */
[----:B------:R2:W-:Y:S03]  /*a400*/  STL.64 [R1+0x288], R116 ;  /* 0x0002887401007387 */ /* 0x0005e60000100a00 */
[----:B------:R-:W-:Y:S01]  /*a410*/  IMAD.WIDE R122, R2, 0x4, R240 ;  /* 0x00000004027a7825 */ /* 0x000fe200078e02f0 */
[----:B------:R4:W-:Y:S03]  /*a420*/  STL.64 [R1+0x280], R60 ;  /* 0x0002803c01007387 */ /* 0x0009e60000100a00 */
[----:B-1----:R-:W-:Y:S01]  /*a430*/  VIADD R2, R14, 0xffffffc4 ;  /* 0xffffffc40e027836 */ /* 0x002fe20000000000 */
[----:B------:R1:W-:Y:S01]  /*a440*/  LDGSTS.E [R251+0x4], desc[UR16][R160.64], !P1 ;  /* 0x00004000a0fb7fae */ /* 0x0003e2000c921850 */
[----:B------:R-:W3:Y:S01]  /*a450*/  LDC R14, c[0x0][0x230] ;  /* 0x00008c00ff0e7b82 */ /* 0x000ee20000000800 */
[----:B--2---:R-:W-:-:S02]  /*a460*/  IMAD.WIDE R116, R3, 0x4, R242 ;  /* 0x0000000403747825 */ /* 0x004fc400078e02f2 */
[----:B------:R2:W-:Y:S01]  /*a470*/  LDGSTS.E [R251+0x4004], desc[UR16][R122.64], !P1 ;  /* 0x040040007afb7fae */ /* 0x0005e2000c921850 */
[----:B------:R-:W-:Y:S01]  /*a480*/  ISETP.GE.U32.AND P1, PT, R2, 0x7fffff85, PT ;  /* 0x7fffff850200780c */ /* 0x000fe20003f26070 */
[----:B----4-:R-:W-:Y:S01]  /*a490*/  IMAD.WIDE R60, R3, 0x4, R240 ;  /* 0x00000004033c7825 */ /* 0x010fe200078e02f0 */
[----:B------:R-:W-:Y:S01]  /*a4a0*/  IADD3 R2, R7, -0x1d, RZ ;  /* 0xffffffe307027810 */ /* 0x000fe20007ffe0ff */
[----:B------:R-:W-:Y:S01]  /*a4b0*/  LDGSTS.E [R251+0x8], desc[UR16][R116.64], !P5 ;  /* 0x0000800074fb7fae */ /* 0x000fe2000e921850 */
[----:B------:R-:W4:Y:S03]  /*a4c0*/  LDC R7, c[0x0][0x230] ;  /* 0x00008c00ff077b82 */ /* 0x000f260000000800 */
[----:B------:R2:W-:Y:S01]  /*a4d0*/  LDGSTS.E [R251+0x4008], desc[UR16][R60.64], !P5 ;  /* 0x040080003cfb7fae */ /* 0x0005e2000e921850 */
[----:B------:R-:W-:Y:S01]  /*a4e0*/  ISETP.GE.U32.AND P5, PT, R2, 0x7fffffa4, PT ;  /* 0x7fffffa40200780c */ /* 0x000fe20003fa6070 */
[----:B------:R-:W-:-:S02]  /*a4f0*/  IMAD R2, R244, 0x1b, RZ ;  /* 0x0000001bf4027824 */ /* 0x000fc400078e02ff */
[----:B------:R1:W-:Y:S04]  /*a500*/  STL.64 [R1+0x278], R160 ;  /* 0x000278a001007387 */ /* 0x0003e80000100a00 */
[----:B------:R2:W-:Y:S01]  /*a510*/  STL.64 [R1+0x270], R122 ;  /* 0x0002707a01007387 */ /* 0x0005e20000100a00 */
[----:B------:R-:W-:-:S03]  /*a520*/  IMAD.WIDE R172, R2, 0x4, R242 ;  /* 0x0000000402ac7825 */ /* 0x000fc600078e02f2 */
[----:B------:R-:W-:Y:S01]  /*a530*/  STL.64 [R1+0x268], R116 ;  /* 0x0002687401007387 */ /* 0x000fe20000100a00 */
[----:B------:R-:W-:-:S03]  /*a540*/  IMAD R3, R244, 0x38, RZ ;  /* 0x00000038f4037824 */ /* 0x000fc600078e02ff */
[----:B------:R2:W-:Y:S01]  /*a550*/  STL.64 [R1+0x260], R60 ;  /* 0x0002603c01007387 */ /* 0x0005e20000100a00 */
[----:B-1----:R-:W-:-:S03]  /*a560*/  IMAD.WIDE R160, R2, 0x4, R240 ;  /* 0x0000000402a07825 */ /* 0x002fc600078e02f0 */
[----:B------:R-:W-:Y:S01]  /*a570*/  LDGSTS.E [R251+0xc], desc[UR16][R172.64], !P6 ;  /* 0x0000c000acfb7fae */ /* 0x000fe2000f121850 */
[----:B------:R-:W-:Y:S02]  /*a580*/  VIADD R2, R5, 0xffffffe2 ;  /* 0xffffffe205027836 */ /* 0x000fe40000000000 */
[C---:B--2---:R-:W-:Y:S01]  /*a590*/  IMAD.WIDE R122, R3.reuse, 0x4, R242 ;  /* 0x00000004037a7825 */ /* 0x044fe200078e02f2 */
[----:B------:R-:W-:Y:S01]  /*a5a0*/  LDGSTS.E [R251+0x400c], desc[UR16][R160.64], !P6 ;  /* 0x0400c000a0fb7fae */ /* 0x000fe2000f121850 */
[----:B------:R-:W1:Y:S02]  /*a5b0*/  LDC R61, c[0x0][0x230] ;  /* 0x00008c00ff3d7b82 */ /* 0x000e640000000800 */
[----:B------:R-:W-:-:S06]  /*a5c0*/  IMAD.WIDE R116, R3, 0x4, R240 ;  /* 0x0000000403747825 */ /* 0x000fcc00078e02f0 */
[----:B------:R-:W2:Y:S01]  /*a5d0*/  LDC R60, c[0x0][0x230] ;  /* 0x00008c00ff3c7b82 */ /* 0x000ea20000000800 */
[----:B------:R-:W-:Y:S01]  /*a5e0*/  ISETP.GE.U32.AND P6, PT, R2, 0x7fffffa3, PT ;  /* 0x7fffffa30200780c */ /* 0x000fe20003fc6070 */
[----:B---3--:R-:W-:Y:S01]  /*a5f0*/  VIADD R3, R9, 0xffffffe1 ;  /* 0xffffffe109037836 */ /* 0x008fe20000000000 */
[----:B------:R-:W-:Y:S01]  /*a600*/  STL.64 [R1+0x258], R172 ;  /* 0x000258ac01007387 */ /* 0x000fe20000100a00 */
[----:B------:R-:W-:-:S03]  /*a610*/  IMAD R2, R244, 0x39, RZ ;  /* 0x00000039f4027824 */ /* 0x000fc600078e02ff */
[----:B------:R-:W-:Y:S01]  /*a620*/  STL.64 [R1+0x250], R160 ;  /* 0x000250a001007387 */ /* 0x000fe20000100a00 */
[----:B------:R-:W3:Y:S03]  /*a630*/  LDC R9, c[0x0][0x230] ;  /* 0x00008c00ff097b82 */ /* 0x000ee60000000800 */
[----:B------:R4:W-:Y:S04]  /*a640*/  STL.64 [R1+0x108], R122 ;  /* 0x0001087a01007387 */ /* 0x0009e80000100a00 */
[----:B------:R4:W-:Y:S04]  /*a650*/  LDGSTS.E [R251+0x8000], desc[UR16][R122.64], !P4 ;  /* 0x080000007afb7fae */ /* 0x0009e8000e121850 */
[----:B------:R4:W-:Y:S04]  /*a660*/  STL.64 [R1+0x100], R116 ;  /* 0x0001007401007387 */ /* 0x0009e80000100a00 */
[----:B------:R1:W-:Y:S01]  /*a670*/  LDGSTS.E [R251+0xc000], desc[UR16][R116.64], !P4 ;  /* 0x0c00000074fb7fae */ /* 0x0003e2000e121850 */
[----:B------:R-:W-:Y:S01]  /*a680*/  ISETP.GE.U32.AND P4, PT, R3, 0x7fffffa2, PT ;  /* 0x7fffffa20300780c */ /* 0x000fe20003f86070 */
[----:B------:R-:W-:-:S02]  /*a690*/  VIADD R3, R14, 0xffffffe0 ;  /* 0xffffffe00e037836 */ /* 0x000fc40000000000 */
[----:B----4-:R-:W-:-:S05]  /*a6a0*/  IMAD.WIDE R122, R2, 0x4, R242 ;  /* 0x00000004027a7825 */ /* 0x010fca00078e02f2 */
[----:B------:R4:W-:Y:S01]  /*a6b0*/  LDGSTS.E [R251+0x8004], desc[UR16][R122.64], !P0 ;  /* 0x080040007afb7fae */ /* 0x0009e2000c121850 */
[----:B-1----:R-:W-:-:S04]  /*a6c0*/  IMAD.WIDE R116, R2, 0x4, R240 ;  /* 0x0000000402747825 */ /* 0x002fc800078e02f0 */
[C---:B------:R-:W-:Y:S01]  /*a6d0*/  IMAD R2, R244.reuse, 0x3a, RZ ;  /* 0x0000003af4027824 */ /* 0x040fe200078e02ff */
[----:B------:R1:W-:Y:S01]  /*a6e0*/  LDGSTS.E [R251+0xc004], desc[UR16][R116.64], !P0 ;  /* 0x0c00400074fb7fae */ /* 0x0003e2000c121850 */
[----:B------:R-:W-:Y:S01]  /*a6f0*/  ISETP.GE.U32.AND P0, PT, R3, 0x7fffffa1, PT ;  /* 0x7fffffa10300780c */ /* 0x000fe20003f06070 */
[----:B------:R-:W-:Y:S02]  /*a700*/  IMAD R3, R244, 0x3b, RZ ;  /* 0x0000003bf4037824 */ /* 0x000fe400078e02ff */
[----:B------:R4:W-:Y:S01]  /*a710*/  STL.64 [R1+0xf8], R122 ;  /* 0x0000f87a01007387 */ /* 0x0009e20000100a00 */
[----:B------:R-:W-:-:S03]  /*a720*/  IMAD.WIDE R160, R2, 0x4, R242 ;  /* 0x0000000402a07825 */ /* 0x000fc600078e02f2 */
[----:B------:R1:W-:Y:S01]  /*a730*/  STL.64 [R1+0xf0], R116 ;  /* 0x0000f07401007387 */ /* 0x0003e20000100a00 */
[----:B------:R-:W-:Y:S01]  /*a740*/  VIADD R5, R61, 0xffffffc3 ;  /* 0xffffffc33d057836 */ /* 0x000fe20000000000 */
[----:B------:R-:W-:Y:S02]  /*a750*/  LOP3.LUT R14, R0, 0x70, RZ, 0x3c, !PT ;  /* 0x00000070000e7812 */ /* 0x000fe400078e3cff */
[----:B------:R3:W-:Y:S01]  /*a760*/  LDGSTS.E [R251+0x8008], desc[UR16][R160.64], !P2 ;  /* 0x08008000a0fb7fae */ /* 0x0007e2000d121850 */
[----:B----4-:R-:W-:Y:S01]  /*a770*/  IMAD.WIDE R122, R2, 0x4, R240 ;  /* 0x00000004027a7825 */ /* 0x010fe200078e02f0 */
[----:B--2---:R-:W-:-:S03]  /*a780*/  IADD3 R2, R60, -0x3e, RZ ;  /* 0xffffffc23c027810 */ /* 0x004fc60007ffe0ff */
[C---:B-1----:R-:W-:Y:S01]  /*a790*/  IMAD.WIDE R116, R3.reuse, 0x4, R242 ;  /* 0x0000000403747825 */ /* 0x042fe200078e02f2 */
[----:B------:R1:W-:Y:S03]  /*a7a0*/  LDGSTS.E [R251+0xc008], desc[UR16][R122.64], !P2 ;  /* 0x0c0080007afb7fae */ /* 0x0003e6000d121850 */
[----:B------:R-:W-:Y:S01]  /*a7b0*/  IMAD.WIDE R60, R3, 0x4, R240 ;  /* 0x00000004033c7825 */ /* 0x000fe200078e02f0 */
[----:B------:R2:W-:Y:S03]  /*a7c0*/  LDGSTS.E [R251+0x800c], desc[UR16][R116.64], !P1 ;  /* 0x0800c00074fb7fae */ /* 0x0005e6000c921850 */
[----:B------:R-:W-:Y:S01]  /*a7d0*/  IMAD R0, R244, 0x1c, RZ ;  /* 0x0000001cf4007824 */ /* 0x000fe200078e02ff */
[----:B------:R4:W-:Y:S01]  /*a7e0*/  LDGSTS.E [R251+0xc00c], desc[UR16][R60.64], !P1 ;  /* 0x0c00c0003cfb7fae */ /* 0x0009e2000c921850 */
[----:B------:R-:W-:Y:S01]  /*a7f0*/  ISETP.GE.U32.AND P1, PT, R2, 0x7fffff83, PT ;  /* 0x7fffff830200780c */ /* 0x000fe20003f26070 */
[----:B------:R-:W-:-:S02]  /*a800*/  IMAD R2, R244, 0x1d, RZ ;  /* 0x0000001df4027824 */ /* 0x000fc400078e02ff */
[----:B------:R1:W-:Y:S01]  /*a810*/  STL.64 [R1+0xe8], R160 ;  /* 0x0000e8a001007387 */ /* 0x0003e20000100a00 */
[----:B------:R-:W-:Y:S02]  /*a820*/  VIADD R14, R14, UR12 ;  /* 0x0000000c0e0e7c36 */ /* 0x000fe40008000000 */
[----:B------:R-:W-:Y:S01]  /*a830*/  IMAD.WIDE R172, R0, 0x4, R242 ;  /* 0x0000000400ac7825 */ /* 0x000fe200078e02f2 */
[----:B------:R2:W-:Y:S01]  /*a840*/  STL.64 [R1+0xe0], R122 ;  /* 0x0000e07a01007387 */ /* 0x0005e20000100a00 */
[----:B------:R-:W-:-:S03]  /*a850*/  ISETP.GE.U32.AND P2, PT, R5, 0x7fffff84, PT ;  /* 0x7fffff840500780c */ /* 0x000fc60003f46070 */
[----:B------:R4:W-:Y:S01]  /*a860*/  STL.64 [R1+0xd8], R116 ;  /* 0x0000d87401007387 */ /* 0x0009e20000100a00 */
[----:B---3--:R-:W-:Y:S02]  /*a870*/  VIADD R5, R9, 0xffffffc1 ;  /* 0xffffffc109057836 */ /* 0x008fe40000000000 */
[----:B------:R-:W-:Y:S01]  /*a880*/  VIADD R3, R7, 0xffffffc0 ;  /* 0xffffffc007037836 */ /* 0x000fe20000000000 */
[----:B------:R3:W-:Y:S01]  /*a890*/  STL.64 [R1+0xd0], R60 ;  /* 0x0000d03c01007387 */ /* 0x0007e20000100a00 */
[----:B-1----:R-:W-:Y:S01]  /*a8a0*/  IMAD.WIDE R160, R0, 0x4, R240 ;  /* 0x0000000400a07825 */ /* 0x002fe200078e02f0 */
[----:B------:R-:W1:Y:S02]  /*a8b0*/  LDC R9, c[0x0][0x230] ;  /* 0x00008c00ff097b82 */ /* 0x000e640000000800 */
[----:B------:R-:W-:Y:S01]  /*a8c0*/  LDGSTS.E [R14], desc[UR16][R172.64], !P5 ;  /* 0x00000000ac0e7fae */ /* 0x000fe2000e921850 */
[----:B--2---:R-:W-:-:S03]  /*a8d0*/  IMAD.WIDE R122, R2, 0x4, R242 ;  /* 0x00000004027a7825 */ /* 0x004fc600078e02f2 */
[----:B------:R-:W-:Y:S02]  /*a8e0*/  LDGSTS.E [R14+0x4000], desc[UR16][R160.64], !P5 ;  /* 0x04000000a00e7fae */ /* 0x000fe4000e921850 */
[----:B----4-:R-:W2:Y:S01]  /*a8f0*/  LDC R116, c[0x0][0x230] ;  /* 0x00008c00ff747b82 */ /* 0x010ea20000000800 */
[----:B---3--:R-:W-:Y:S01]  /*a900*/  IMAD.WIDE R60, R2, 0x4, R240 ;  /* 0x00000004023c7825 */ /* 0x008fe200078e02f0 */
[----:B------:R-:W-:Y:S04]  /*a910*/  LDGSTS.E [R14+0x4], desc[UR16][R122.64], !P6 ;  /* 0x000040007a0e7fae */ /* 0x000fe8000f121850 */
[----:B------:R3:W-:Y:S01]  /*a920*/  LDGSTS.E [R14+0x4004], desc[UR16][R60.64], !P6 ;  /* 0x040040003c0e7fae */ /* 0x0007e2000f121850 */
[----:B------:R-:W-:Y:S02]  /*a930*/  ISETP.GE.U32.AND P6, PT, R5, 0x7fffff82, PT ;  /* 0x7fffff820500780c */ /* 0x000fe40003fc6070 */
[----:B------:R-:W4:Y:S01]  /*a940*/  LDC R5, c[0x0][0x230] ;  /* 0x00008c00ff057b82 */ /* 0x000f220000000800 */
[----:B------:R-:W-:Y:S01]  /*a950*/  ISETP.GE.AND P5, PT, R252, R3, PT ;  /* 0x00000003fc00720c */ /* 0x000fe20003fa6270 */
[----:B------:R-:W-:Y:S01]  /*a960*/  STL.64 [R1+0x88], R172 ;  /* 0x000088ac01007387 */ /* 0x000fe20000100a00 */
[----:B------:R-:W-:-:S02]  /*a970*/  IMAD R2, R244, 0x1e, RZ ;  /* 0x0000001ef4027824 */ /* 0x000fc400078e02ff */
[----:B------:R-:W-:Y:S01]  /*a980*/  SEL R0, RZ, 0x4, P5 ;  /* 0x00000004ff007807 */ /* 0x000fe20002800000 */
[----:B------:R-:W-:Y:S01]  /*a990*/  STL.64 [R1+0x80], R160 ;  /* 0x000080a001007387 */ /* 0x000fe20000100a00 */
[----:B------:R-:W-:Y:S01]  /*a9a0*/  ISETP.GT.AND P5, PT, R6, 0x7f, PT ;  /* 0x0000007f0600780c */ /* 0x000fe20003fa4270 */
[----:B------:R-:W1:Y:S02]  /*a9b0*/  LDC R252, c[0x0][0x230] ;  /* 0x00008c00fffc7b82 */ /* 0x000e640000000800 */
[----:B------:R-:W-:Y:S01]  /*a9c0*/  STL.64 [R1+0x78], R122 ;  /* 0x0000787a01007387 */ /* 0x000fe20000100a00 */
[----:B------:R-:W-:-:S03]  /*a9d0*/  IMAD.WIDE R6, R2, 0x4, R240 ;  /* 0x0000000402067825 */ /* 0x000fc600078e02f0 */
[----:B------:R3:W-:Y:S01]  /*a9e0*/  STL.64 [R1+0x70], R60 ;  /* 0x0000703c01007387 */ /* 0x0007e20000100a00 */
[----:B------:R-:W-:Y:S02]  /*a9f0*/  SEL R0, R0, RZ, P5 ;  /* 0x000000ff00007207 */ /* 0x000fe40002800000 */
[----:B------:R-:W-:Y:S02]  /*aa00*/  ISETP.GE.U32.AND P5, PT, R3, 0x7fffff81, PT ;  /* 0x7fffff810300780c */ /* 0x000fe40003fa6070 */
[----:B------:R-:W1:Y:S01]  /*aa10*/  LDC R3, c[0x0][0x230] ;  /* 0x00008c00ff037b82 */ /* 0x000e620000000800 */
[----:B---3--:R-:W-:-:S04]  /*aa20*/  IMAD.WIDE R60, R2, 0x4, R242 ;  /* 0x00000004023c7825 */ /* 0x008fc800078e02f2 */
[----:B------:R-:W-:Y:S01]  /*aa30*/  IMAD R2, R244, 0x1f, RZ ;  /* 0x0000001ff4027824 */ /* 0x000fe200078e02ff */
[----:B------:R3:W-:Y:S04]  /*aa40*/  STL.64 [R1+0x248], R60 ;  /* 0x0002483c01007387 */ /* 0x0007e80000100a00 */
[----:B------:R3:W-:Y:S04]  /*aa50*/  LDGSTS.E [R14+0x8], desc[UR16][R60.64], !P4 ;  /* 0x000080003c0e7fae */ /* 0x0007e8000e121850 */
[----:B------:R2:W-:Y:S04]  /*aa60*/  STL.64 [R1+0x240], R6 ;  /* 0x0002400601007387 */ /* 0x0005e80000100a00 */
[----:B------:R2:W-:Y:S01]  /*aa70*/  LDGSTS.E [R14+0x4008], desc[UR16][R6.64], !P4 ;  /* 0x04008000060e7fae */ /* 0x0005e2000e121850 */
[----:B------:R-:W-:Y:S01]  /*aa80*/  ISETP.NE.U32.AND P4, PT, R0, RZ, PT ;  /* 0x000000ff0000720c */ /* 0x000fe20003f85070 */
[----:B------:R-:W-:-:S02]  /*aa90*/  IMAD R0, R244, 0x3c, RZ ;  /* 0x0000003cf4007824 */ /* 0x000fc400078e02ff */
[----:B---3--:R-:W-:-:S04]  /*aaa0*/  IMAD.WIDE R60, R2, 0x4, R242 ;  /* 0x00000004023c7825 */ /* 0x008fc800078e02f2 */
[----:B--2---:R-:W-:Y:S01]  /*aab0*/  IMAD.WIDE R6, R2, 0x4, R240 ;  /* 0x0000000402067825 */ /* 0x004fe200078e02f0 */
[----:B------:R2:W-:Y:S03]  /*aac0*/  LDGSTS.E [R14+0xc], desc[UR16][R60.64], !P0 ;  /* 0x0000c0003c0e7fae */ /* 0x0005e6000c121850 */
[----:B------:R-:W-:Y:S01]  /*aad0*/  VIADD R2, R116, 0xffffffbf ;  /* 0xffffffbf74027836 */ /* 0x000fe20000000000 */
[----:B------:R3:W-:Y:S01]  /*aae0*/  LDGSTS.E [R14+0x400c], desc[UR16][R6.64], !P0 ;  /* 0x0400c000060e7fae */ /* 0x0007e2000c121850 */
[----:B------:R-:W-:-:S03]  /*aaf0*/  IMAD.WIDE R122, R0, 0x4, R242 ;  /* 0x00000004007a7825 */ /* 0x000fc600078e02f2 */
[----:B------:R-:W-:Y:S01]  /*ab00*/  ISETP.GE.U32.AND P0, PT, R2, 0x7fffff80, PT ;  /* 0x7fffff800200780c */ /* 0x000fe20003f06070 */
[----:B------:R-:W-:Y:S01]  /*ab10*/  IMAD.WIDE R116, R0, 0x4, R240 ;  /* 0x0000000400747825 */ /* 0x000fe200078e02f0 */
[----:B----4-:R-:W-:Y:S01]  /*ab20*/  IADD3 R0, R5, -0x42, RZ ;  /* 0xffffffbe05007810 */ /* 0x010fe20007ffe0ff */
[----:B------:R2:W-:Y:S01]  /*ab30*/  STL.64 [R1+0x238], R60 ;  /* 0x0002383c01007387 */ /* 0x0005e20000100a00 */
[----:B------:R-:W4:Y:S01]  /*ab40*/  LDC R5, c[0x0][0x230] ;  /* 0x00008c00ff057b82 */ /* 0x000f220000000800 */
[----:B------:R-:W-:Y:S02]  /*ab50*/  IMAD R2, R244, 0x3d, RZ ;  /* 0x0000003df4027824 */ /* 0x000fe400078e02ff */
[----:B------:R3:W-:Y:S04]  /*ab60*/  STL.64 [R1+0x230], R6 ;  /* 0x0002300601007387 */ /* 0x0007e80000100a00 */
[----:B------:R-:W-:Y:S01]  /*ab70*/  LDGSTS.E [R14+0x8000], desc[UR16][R122.64], !P2 ;  /* 0x080000007a0e7fae */ /* 0x000fe2000d121850 */
[----:B--2---:R-:W-:-:S03]  /*ab80*/  IMAD.WIDE R60, R2, 0x4, R242 ;  /* 0x00000004023c7825 */ /* 0x004fc600078e02f2 */
[----:B------:R2:W-:Y:S01]  /*ab90*/  LDGSTS.E [R14+0xc000], desc[UR16][R116.64], !P2 ;  /* 0x0c000000740e7fae */ /* 0x0005e2000d121850 */
[----:B------:R-:W-:Y:S01]  /*aba0*/  ISETP.GE.U32.AND P2, PT, R0, 0x7fffff7f, PT ;  /* 0x7fffff7f0000780c */ /* 0x000fe20003f46070 */
[----:B---3--:R-:W-:Y:S02]  /*abb0*/  IMAD.WIDE R6, R2, 0x4, R240 ;  /* 0x0000000402067825 */ /* 0x008fe400078e02f0 */
[----:B------:R3:W-:Y:S02]  /*abc0*/  LDGSTS.E [R14+0x8004], desc[UR16][R60.64], !P1 ;  /* 0x080040003c0e7fae */ /* 0x0007e4000c921850 */
[----:B-1----:R-:W-:Y:S02]  /*abd0*/  VIADD R2, R9, 0xffffffbd ;  /* 0xffffffbd09027836 */ /* 0x002fe40000000000 */
[----:B------:R-:W-:Y:S01]  /*abe0*/  STL.64 [R1+0xc8], R122 ;  /* 0x0000c87a01007387 */ /* 0x000fe20000100a00 */
[----:B------:R-:W-:-:S03]  /*abf0*/  IMAD R0, R244, 0x3e, RZ ;  /* 0x0000003ef4007824 */ /* 0x000fc600078e02ff */
[----:B------:R-:W-:Y:S01]  /*ac00*/  LDGSTS.E [R14+0xc004], desc[UR16][R6.64], !P1 ;  /* 0x0c004000060e7fae */ /* 0x000fe2000c921850 */
[----:B------:R-:W-:Y:S01]  /*ac10*/  ISETP.GE.U32.AND P1, PT, R2, 0x7fffff7e, PT ;  /* 0x7fffff7e0200780c */ /* 0x000fe20003f26070 */
[----:B------:R-:W-:Y:S02]  /*ac20*/  IMAD R2, R244, 0x3f, RZ ;  /* 0x0000003ff4027824 */ /* 0x000fe400078e02ff */
[----:B------:R2:W-:Y:S01]  /*ac30*/  STL.64 [R1+0xc0], R116 ;  /* 0x0000c07401007387 */ /* 0x0005e20000100a00 */
[----:B------:R-:W-:-:S03]  /*ac40*/  IMAD.WIDE R160, R0, 0x4, R240 ;  /* 0x0000000400a07825 */ /* 0x000fc600078e02f0 */
[----:B------:R3:W-:Y:S01]  /*ac50*/  STL.64 [R1+0xb8], R60 ;  /* 0x0000b83c01007387 */ /* 0x0007e20000100a00 */
[----:B------:R-:W-:-:S03]  /*ac60*/  IMAD.WIDE R172, R2, 0x4, R240 ;  /* 0x0000000402ac7825 */ /* 0x000fc600078e02f0 */
[----:B------:R1:W-:Y:S01]  /*ac70*/  STL.64 [R1+0xb0], R6 ;  /* 0x0000b00601007387 */ /* 0x0003e20000100a00 */
[----:B--2---:R-:W-:-:S03]  /*ac80*/  IMAD.WIDE R116, R0, 0x4, R242 ;  /* 0x0000000400747825 */ /* 0x004fc600078e02f2 */
[----:B------:R-:W2:Y:S01]  /*ac90*/  LDL.64 R122, [R1+0x48] ;  /* 0x00004800017a7983 */ /* 0x000ea20000100a00 */
[----:B---3--:R-:W-:-:S03]  /*aca0*/  IMAD.WIDE R60, R2, 0x4, R242 ;  /* 0x00000004023c7825 */ /* 0x008fc600078e02f2 */
[----:B------:R-:W3:Y:S04]  /*acb0*/  LDL.64 R230, [R1+0x28] ;  /* 0x0000280001e67983 */ /* 0x000ee80000100a00 */
[----:B-1----:R-:W2:Y:S01]  /*acc0*/  LDL.64 R6, [R1+0x68] ;  /* 0x0000680001067983 */ /* 0x002ea20000100a00 */
[----:B------:R-:W-:-:S03]  /*acd0*/  VIADD R3, R3, 0xffffffbc ;  /* 0xffffffbc03037836 */ /* 0x000fc60000000000 */
[----:B------:R1:W-:Y:S01]  /*ace0*/  STL.64 [R1+0xa8], R116 ;  /* 0x0000a87401007387 */ /* 0x0003e20000100a00 */
[----:B------:R-:W-:-:S03]  /*acf0*/  VIADD R0, R252, 0xffffffbb ;  /* 0xffffffbbfc007836 */ /* 0x000fc60000000000 */
[----:B------:R-:W-:Y:S01]  /*ad00*/  LDGSTS.E [R14+0x8008], desc[UR16][R116.64], !P6 ;  /* 0x08008000740e7fae */ /* 0x000fe2000f121850 */
[----:B----4-:R-:W-:Y:S01]  /*ad10*/  VIADD R2, R5, 0xffffffba ;  /* 0xffffffba05027836 */ /* 0x010fe20000000000 */
[----:B------:R-:W-:Y:S01]  /*ad20*/  LOP3.LUT R9, R15, 0x60, RZ, 0x3c, !PT ;  /* 0x000000600f097812 */ /* 0x000fe200078e3cff */
[----:B------:R-:W4:Y:S01]  /*ad30*/  LDC R252, c[0x0][0x230] ;  /* 0x00008c00fffc7b82 */ /* 0x000f220000000800 */
[----:B------:R1:W-:Y:S04]  /*ad40*/  STL.64 [R1+0xa0], R160 ;  /* 0x0000a0a001007387 */ /* 0x0003e80000100a00 */
[----:B------:R-:W-:Y:S04]  /*ad50*/  LDGSTS.E [R14+0xc008], desc[UR16][R160.64], !P6 ;  /* 0x0c008000a00e7fae */ /* 0x000fe8000f121850 */
[----:B-1----:R-:W4:Y:S01]  /*ad60*/  LDL.LU.64 R116, [R1+0xeb0] ;  /* 0x000eb00001747983 */ /* 0x002f220000300a00 */
[----:B------:R-:W-:-:S03]  /*ad70*/  ISETP.GE.U32.AND P6, PT, R3, 0x7fffff7d, PT ;  /* 0x7fffff7d0300780c */ /* 0x000fc60003fc6070 */
[----:B------:R-:W-:Y:S04]  /*ad80*/  LDGSTS.E [R14+0x800c], desc[UR16][R60.64], !P5 ;  /* 0x0800c0003c0e7fae */ /* 0x000fe8000e921850 */
[----:B------:R-:W4:Y:S04]  /*ad90*/  LDL.LU.64 R160, [R1+0xea8] ;  /* 0x000ea80001a07983 */ /* 0x000f280000300a00 */
[----:B------:R1:W-:Y:S01]  /*ada0*/  STL.64 [R1+0x98], R60 ;  /* 0x0000983c01007387 */ /* 0x0003e20000100a00 */
[----:B------:R-:W-:-:S03]  /*adb0*/  LOP3.LUT R3, R15, 0x20, RZ, 0x3c, !PT ;  /* 0x000000200f037812 */ /* 0x000fc600078e3cff */
[----:B------:R1:W-:Y:S01]  /*adc0*/  STL.64 [R1+0x90], R172 ;  /* 0x000090ac01007387 */ /* 0x0003e20000100a00 */
[----:B------:R-:W-:-:S03]  /*add0*/  LOP3.LUT R5, R15, 0x40, RZ, 0x3c, !PT ;  /* 0x000000400f057812 */ /* 0x000fc600078e3cff */
[----:B------:R-:W-:Y:S01]  /*ade0*/  LDGSTS.E [R14+0xc00c], desc[UR16][R172.64], !P5 ;  /* 0x0c00c000ac0e7fae */ /* 0x000fe2000e921850 */
[----:B------:R-:W-:-:S03]  /*adf0*/  ISETP.GE.U32.AND P5, PT, R0, 0x7fffff7c, PT ;  /* 0x7fffff7c0000780c */ /* 0x000fc60003fa6070 */
[----:B-1----:R-:W4:Y:S01]  /*ae00*/  LDL.LU.64 R60, [R1+0xea0] ;  /* 0x000ea000013c7983 */ /* 0x002f220000300a00 */
[----:B------:R-:W-:-:S03]  /*ae10*/  IADD3 R0, R15, UR12, RZ ;  /* 0x0000000c0f007c10 */ /* 0x000fc6000fffe0ff */
[----:B------:R-:W0:Y:S04]  /*ae20*/  LDGDEPBAR ;  /* 0x00000000000079af */ /* 0x000e280000000000 */
[----:B------:R-:W4:Y:S04]  /*ae30*/  LDL.LU.64 R172, [R1+0xe98] ;  /* 0x000e980001ac7983 */ /* 0x000f280000300a00 */
[----:B------:R1:W-:Y:S04]  /*ae40*/  STL.64 [R1+0xe58], R14 ;  /* 0x000e580e01007387 */ /* 0x0003e80000100a00 */
[----:B-1----:R-:W4:Y:S04]  /*ae50*/  LDL.64 R14, [R1+0x8] ;  /* 0x00000800010e7983 */ /* 0x002f280000100a00 */
[----:B--2---:R-:W-:Y:S04]  /*ae60*/  LDGSTS.E [R0+0x30000], desc[UR16][R6.64], P3 ;  /* 0x3000000006007fae */ /* 0x004fe80009921850 */
[----:B------:R-:W-:Y:S04]  /*ae70*/  LDGSTS.E [R0+0x30400], desc[UR16][R122.64], P3 ;  /* 0x304000007a007fae */ /* 0x000fe80009921850 */
[----:B---3--:R-:W-:Y:S04]  /*ae80*/  LDGSTS.E [R0+0x30800], desc[UR16][R230.64], P3 ;  /* 0x30800000e6007fae */ /* 0x008fe80009921850 */
[----:B------:R-:W2:Y:S04]  /*ae90*/  LDL.LU.64 R6, [R1+0xe90] ;  /* 0x000e900001067983 */ /* 0x000ea80000300a00 */
[----:B------:R-:W3:Y:S04]  /*aea0*/  LDL.LU.64 R122, [R1+0xe88] ;  /* 0x000e8800017a7983 */ /* 0x000ee80000300a00 */
[----:B------:R-:W3:Y:S04]  /*aeb0*/  LDL.LU.64 R230, [R1+0xe80] ;  /* 0x000e800001e67983 */ /* 0x000ee80000300a00 */
[----:B----4-:R-:W-:Y:S04]  /*aec0*/  LDGSTS.E [R0+0x30c00], desc[UR16][R14.64], P3 ;  /* 0x30c000000e007fae */ /* 0x010fe80009921850 */
[----:B------:R-:W-:Y:S04]  /*aed0*/  LDGSTS.E [R0+0x31000], desc[UR16][R60.64], P3 ;  /* 0x310000003c007fae */ /* 0x000fe80009921850 */
[----:B------:R-:W-:Y:S04]  /*aee0*/  LDGSTS.E [R0+0x31400], desc[UR16][R20.64], P3 ;  /* 0x3140000014007fae */ /* 0x000fe80009921850 */
[----:B------:R-:W4:Y:S04]  /*aef0*/  LDL.64 R14, [R1+0x20] ;  /* 0x00002000010e7983 */ /* 0x000f280000100a00 */
[----:B------:R1:W-:Y:S04]  /*af00*/  STL.64 [R1+0xe00], R60 ;  /* 0x000e003c01007387 */ /* 0x0003e80000100a00 */
[----:B------:R1:W-:Y:S04]  /*af10*/  LDGSTS.E [R0+0x31800], desc[UR16][R12.64], P3 ;  /* 0x318000000c007fae */ /* 0x0003e80009921850 */
[----:B------:R-:W-:Y:S04]  /*af20*/  LDGSTS.E [R0+0x31c00], desc[UR16][R22.64], P3 ;  /* 0x31c0000016007fae */ /* 0x000fe80009921850 */
[----:B-1----:R-:W2:Y:S04]  /*af30*/  LDL.64 R60, [R1+0x40] ;  /* 0x00004000013c7983 */ /* 0x002ea80000100a00 */
[----:B------:R1:W-:Y:S04]  /*af40*/  STL.64 [R1+0xe08], R20 ;  /* 0x000e081401007387 */ /* 0x0003e80000100a00 */
[----:B------:R-:W-:Y:S04]  /*af50*/  LDGSTS.E [R0+0x32000], desc[UR16][R26.64], P3 ;  /* 0x320000001a007fae */ /* 0x000fe80009921850 */
[----:B------:R-:W-:Y:S04]  /*af60*/  LDGSTS.E [R0+0x32400], desc[UR16][R46.64], P3 ;  /* 0x324000002e007fae */ /* 0x000fe80009921850 */
[----:B-1----:R-:W3:Y:S04]  /*af70*/  LDL.64 R20, [R1+0x60] ;  /* 0x0000600001147983 */ /* 0x002ee80000100a00 */
[----:B------:R-:W-:Y:S04]  /*af80*/  LDGSTS.E [R0+0x32800], desc[UR16][R54.64], P3 ;  /* 0x3280000036007fae */ /* 0x000fe80009921850 */
[----:B------:R1:W-:Y:S04]  /*af90*/  LDGSTS.E [R0+0x32c00], desc[UR16][R28.64], P3 ;  /* 0x32c000001c007fae */ /* 0x0003e80009921850 */
[----:B------:R1:W-:Y:S04]  /*afa0*/  LDGSTS.E [R0+0x33000], desc[UR16][R24.64], P3 ;  /* 0x3300000018007fae */ /* 0x0003e80009921850 */
[----:B------:R-:W-:Y:S04]  /*afb0*/  LDGSTS.E [R0+0x33400], desc[UR16][R36.64], P3 ;  /* 0x3340000024007fae */ /* 0x000fe80009921850 */
        /* <DEDUP_REMOVED lines=9> */
[----:B------:R-:W-:Y:S01]  /*b050*/  LDGSTS.E [R0+0x35c00], desc[UR16][R68.64], P3 ;  /* 0x35c0000044007fae */ /* 0x000fe20009921850 */
[----:B------:R-:W-:-:S03]  /*b060*/  VIADD R3, R3, UR12 ;  /* 0x0000000c03037c36 */ /* 0x000fc60008000000 */
[----:B------:R-:W-:Y:S04]  /*b070*/  LDGSTS.E [R0+0x36000], desc[UR16][R52.64], P3 ;  /* 0x3600000034007fae */ /* 0x000fe80009921850 */
[----:B------:R-:W-:Y:S04]  /*b080*/  LDGSTS.E [R0+0x36400], desc[UR16][R50.64], P3 ;  /* 0x3640000032007fae */ /* 0x000fe80009921850 */
[----:B------:R1:W-:Y:S04]  /*b090*/  STL.64 [R1+0xe10], R12 ;  /* 0x000e100c01007387 */ /* 0x0003e80000100a00 */
[----:B------:R-:W-:Y:S04]  /*b0a0*/  LDGSTS.E [R0+0x36800], desc[UR16][R76.64], P3 ;  /* 0x368000004c007fae */ /* 0x000fe80009921850 */
[----:B------:R-:W-:Y:S04]  /*b0b0*/  STL.64 [R1+0xe18], R22 ;  /* 0x000e181601007387 */ /* 0x000fe80000100a00 */
[----:B------:R-:W-:Y:S01]  /*b0c0*/  LDGSTS.E [R0+0x36c00], desc[UR16][R84.64], P3 ;  /* 0x36c0000054007fae */ /* 0x000fe20009921850 */
[----:B------:R-:W-:Y:S01]  /*b0d0*/  VIADD R5, R5, UR12 ;  /* 0x0000000c05057c36 */ /* 0x000fe20008000000 */
[----:B-1----:R-:W1:Y:S02]  /*b0e0*/  LDC R13, c[0x0][0x230] ;  /* 0x00008c00ff0d7b82 */ /* 0x002e640000000800 */
[----:B------:R-:W-:Y:S04]  /*b0f0*/  STL.64 [R1+0xe20], R26 ;  /* 0x000e201a01007387 */ /* 0x000fe80000100a00 */
[----:B------:R-:W-:Y:S04]  /*b100*/  LDGSTS.E [R0+0x37000], desc[UR16][R58.64], P3 ;  /* 0x370000003a007fae */ /* 0x000fe80009921850 */
[----:B------:R-:W-:Y:S04]  /*b110*/  STL.64 [R1+0xe28], R46 ;  /* 0x000e282e01007387 */ /* 0x000fe80000100a00 */
[----:B------:R-:W-:Y:S04]  /*b120*/  LDGSTS.E [R0+0x37400], desc[UR16][R56.64], P3 ;  /* 0x3740000038007fae */ /* 0x000fe80009921850 */
[----:B------:R-:W-:Y:S04]  /*b130*/  STL.64 [R1+0xe30], R54 ;  /* 0x000e303601007387 */ /* 0x000fe80000100a00 */
[----:B------:R-:W-:Y:S04]  /*b140*/  LDGSTS.E [R0+0x37800], desc[UR16][R72.64], P3 ;  /* 0x3780000048007fae */ /* 0x000fe80009921850 */
[----:B------:R1:W-:Y:S04]  /*b150*/  STL.64 [R1+0xe38], R28 ;  /* 0x000e381c01007387 */ /* 0x0003e80000100a00 */
[----:B------:R-:W-:Y:S04]  /*b160*/  LDGSTS.E [R0+0x37c00], desc[UR16][R104.64], P3 ;  /* 0x37c0000068007fae */ /* 0x000fe80009921850 */
[----:B------:R1:W-:Y:S04]  /*b170*/  STL.64 [R1+0xe40], R24 ;  /* 0x000e401801007387 */ /* 0x0003e80000100a00 */
[----:B------:R-:W-:Y:S01]  /*b180*/  STL.64 [R1+0xe48], R36 ;  /* 0x000e482401007387 */ /* 0x000fe20000100a00 */
[----:B------:R-:W-:Y:S01]  /*b190*/  VIADD R9, R9, UR12 ;  /* 0x0000000c09097c36 */ /* 0x000fe20008000000 */
[----:B-1----:R-:W1:Y:S02]  /*b1a0*/  LDC R28, c[0x0][0x230] ;  /* 0x00008c00ff1c7b82 */ /* 0x002e640000000800 */
[----:B------:R-:W-:Y:S04]  /*b1b0*/  STL.64 [R1+0xe50], R30 ;  /* 0x000e501e01007387 */ /* 0x000fe80000100a00 */
[----:B------:R-:W-:Y:S02]  /*b1c0*/  STL.64 [R1+0xe60], R40 ;  /* 0x000e602801007387 */ /* 0x000fe40000100a00 */
[----:B------:R-:W1:Y:S08]  /*b1d0*/  LDC R24, c[0x0][0x230] ;  /* 0x00008c00ff187b82 */ /* 0x000e700000000800 */
[----:B------:R-:W1:Y:S01]  /*b1e0*/  LDC R25, c[0x0][0x230] ;  /* 0x00008c00ff197b82 */ /* 0x000e620000000800 */
[----:B---3--:R-:W-:Y:S04]  /*b1f0*/  LDGSTS.E [R3+0x30100], desc[UR16][R20.64], P3 ;  /* 0x3010000014037fae */ /* 0x008fe80009921850 */
[----:B--2---:R-:W-:Y:S04]  /*b200*/  LDGSTS.E [R3+0x30500], desc[UR16][R60.64], P3 ;  /* 0x305000003c037fae */ /* 0x004fe80009921850 */
[----:B----4-:R-:W-:Y:S04]  /*b210*/  LDGSTS.E [R3+0x30900], desc[UR16][R14.64], P3 ;  /* 0x309000000e037fae */ /* 0x010fe80009921850 */
[----:B------:R-:W-:Y:S04]  /*b220*/  LDGSTS.E [R3+0x30d00], desc[UR16][R6.64], P3 ;  /* 0x30d0000006037fae */ /* 0x000fe80009921850 */
[----:B------:R2:W-:Y:S04]  /*b230*/  LDGSTS.E [R3+0x31100], desc[UR16][R160.64], P3 ;  /* 0x31100000a0037fae */ /* 0x0005e80009921850 */
[----:B------:R3:W-:Y:S04]  /*b240*/  LDGSTS.E [R3+0x31500], desc[UR16][R62.64], P3 ;  /* 0x315000003e037fae */ /* 0x0007e80009921850 */
[----:B------:R-:W4:Y:S04]  /*b250*/  LDL.LU.64 R6, [R1+0xe78] ;  /* 0x000e780001067983 */ /* 0x000f280000300a00 */
[----:B------:R-:W4:Y:S04]  /*b260*/  LDL.64 R60, [R1+0x58] ;  /* 0x00005800013c7983 */ /* 0x000f280000100a00 */
[----:B------:R-:W4:Y:S04]  /*b270*/  LDL.64 R14, [R1+0x38] ;  /* 0x00003800010e7983 */ /* 0x000f280000100a00 */
        /* <DEDUP_REMOVED lines=25> */
[----:B------:R2:W-:Y:S04]  /*b410*/  STL.64 [R1+0xde8], R160 ;  /* 0x000de8a001007387 */ /* 0x0005e80000100a00 */
[----:B------:R-:W-:Y:S04]  /*b420*/  LDGSTS.E [R3+0x37d00], desc[UR16][R140.64], P3 ;  /* 0x37d000008c037fae */ /* 0x000fe80009921850 */
[----:B------:R3:W-:Y:S04]  /*b430*/  STL.64 [R1+0xdf0], R62 ;  /* 0x000df03e01007387 */ /* 0x0007e80000100a00 */
[----:B------:R-:W-:Y:S01]  /*b440*/  STL.64 [R1+0xdf8], R118 ;  /* 0x000df87601007387 */ /* 0x000fe20000100a00 */
[----:B------:R-:W-:Y:S01]  /*b450*/  IADD3 R252, R252, -0x47, RZ ;  /* 0xffffffb9fcfc7810 */ /* 0x000fe20007ffe0ff */
[----:B--2---:R-:W2:Y:S08]  /*b460*/  LDC R160, c[0x0][0x230] ;  /* 0x00008c00ffa07b82 */ /* 0x004eb00000000800 */
[----:B---3--:R-:W3:Y:S01]  /*b470*/  LDC R62, c[0x0][0x230] ;  /* 0x00008c00ff3e7b82 */ /* 0x008ee20000000800 */
[----:B----4-:R-:W-:Y:S04]  /*b480*/  LDGSTS.E [R5+0x30200], desc[UR16][R60.64], P3 ;  /* 0x302000003c057fae */ /* 0x010fe80009921850 */
[----:B------:R-:W-:Y:S04]  /*b490*/  LDGSTS.E [R5+0x30600], desc[UR16][R14.64], P3 ;  /* 0x306000000e057fae */ /* 0x000fe80009921850 */
[----:B------:R-:W-:Y:S04]  /*b4a0*/  LDGSTS.E [R5+0x30a00], desc[UR16][R230.64], P3 ;  /* 0x30a00000e6057fae */ /* 0x000fe80009921850 */
[----:B------:R-:W-:Y:S04]  /*b4b0*/  LDGSTS.E [R5+0x30e00], desc[UR16][R122.64], P3 ;  /* 0x30e000007a057fae */ /* 0x000fe80009921850 */
[----:B------:R-:W4:Y:S04]  /*b4c0*/  LDL.64 R14, [R1+0x50] ;  /* 0x00005000010e7983 */ /* 0x000f280000100a00 */
[----:B------:R-:W2:Y:S04]  /*b4d0*/  LDL.LU.64 R230, [R1+0xe70] ;  /* 0x000e700001e67983 */ /* 0x000ea80000300a00 */
        /* <DEDUP_REMOVED lines=28> */
[----:B----4-:R-:W-:Y:S04]  /*b6a0*/  LDGSTS.E [R9+0x30300], desc[UR16][R14.64], P3 ;  /* 0x303000000e097fae */ /* 0x010fe80009921850 */
[----:B--2---:R-:W-:Y:S04]  /*b6b0*/  LDGSTS.E [R9+0x30700], desc[UR16][R230.64], P3 ;  /* 0x30700000e6097fae */ /* 0x004fe80009921850 */
[----:B------:R-:W-:Y:S04]  /*b6c0*/  LDGSTS.E [R9+0x30b00], desc[UR16][R6.64], P3 ;  /* 0x30b0000006097fae */ /* 0x000fe80009921850 */
[----:B------:R-:W-:Y:S04]  /*b6d0*/  LDGSTS.E [R9+0x30f00], desc[UR16][R172.64], P3 ;  /* 0x30f00000ac097fae */ /* 0x000fe80009921850 */
[----:B------:R-:W2:Y:S04]  /*b6e0*/  LDL.LU.64 R230, [R1+0xe68] ;  /* 0x000e680001e67983 */ /* 0x000ea80000300a00 */
[----:B------:R-:W4:Y:S04]  /*b6f0*/  LDL.LU.64 R60, [R1+0x458] ;  /* 0x00045800013c7983 */ /* 0x000f280000300a00 */
[----:B------:R-:W3:Y:S04]  /*b700*/  LDL.LU.64 R14, [R1+0x450] ;  /* 0x00045000010e7983 */ /* 0x000ee80000300a00 */
        /* <DEDUP_REMOVED lines=27> */
[----:B------:R-:W3:Y:S04]  /*b8c0*/  LDL.LU.64 R36, [R1+0x448] ;  /* 0x0004480001247983 */ /* 0x000ee80000300a00 */
[----:B------:R-:W3:Y:S04]  /*b8d0*/  LDL.LU.64 R20, [R1+0x440] ;  /* 0x0004400001147983 */ /* 0x000ee80000300a00 */
[----:B------:R-:W3:Y:S04]  /*b8e0*/  LDL.LU.64 R46, [R1+0x438] ;  /* 0x00043800012e7983 */ /* 0x000ee80000300a00 */
[----:B------:R-:W3:Y:S04]  /*b8f0*/  LDL.LU.64 R22, [R1+0x430] ;  /* 0x0004300001167983 */ /* 0x000ee80000300a00 */
[----:B--2---:R-:W-:Y:S04]  /*b900*/  LDGSTS.E [R9+0x37f00], desc[UR16][R230.64], P3 ;  /* 0x37f00000e6097fae */ /* 0x004fe80009921850 */
[----:B------:R-:W0:Y:S01]  /*b910*/  LDGDEPBAR ;  /* 0x00000000000079af */ /* 0x000e220000000000 */
[----:B------:R-:W-:Y:S01]  /*b920*/  BAR.SYNC.DEFER_BLOCKING 0x0 ;  /* 0x0000000000007b1d */ /* 0x000fe20000010000 */
[----:B------:R-:W-:Y:S01]  /*b930*/  ISETP.GE.U32.AND P3, PT, R2, 0x7fffff7b, PT ;  /* 0x7fffff7b0200780c */ /* 0x000fe20003f66070 */
[----:B------:R-:W-:-:S02]  /*b940*/  IMAD.SHL.U32 R2, R244, 0x40, RZ ;  /* 0x00000040f4027824 */ /* 0x000fc400078e00ff */
[----:B------:R-:W-:Y:S02]  /*b950*/  VIADD R244, R13, 0xffffff9f ;  /* 0xffffff9f0df47836 */ /* 0x000fe40000000000 */
[C---:B------:R-:W-:Y:S02]  /*b960*/  IMAD.WIDE R12, R2.reuse, 0x4, R242 ;  /* 0x00000004020c7825 */ /* 0x040fe400078e02f2 */
[----:B------:R-:W2:Y:S02]  /*b970*/  LDC R242, c[0x0][0x230] ;  /* 0x00008c00fff27b82 */ /* 0x000ea40000000800 */
[C---:B------:R-:W-:Y:S01]  /*b980*/  IMAD.WIDE R54, R2.reuse, 0x4, R240 ;  /* 0x0000000402367825 */ /* 0x040fe200078e02f0 */
[----:B------:R1:W-:Y:S03]  /*b990*/  STL.64 [R1+0x9d0], R12 ;  /* 0x0009d00c01007387 */ /* 0x0003e60000100a00 */
[C---:B----4-:R-:W-:Y:S01]  /*b9a0*/  IMAD.WIDE R40, R2.reuse, 0x4, R60 ;  /* 0x0000000402287825 */ /* 0x050fe200078e023c */
[----:B------:R-:W4:Y:S01]  /*b9b0*/  LDL.LU.64 R26, [R1+0x3e8] ;  /* 0x0003e800011a7983 */ /* 0x000f220000300a00 */
[----:B------:R-:W2:Y:S02]  /*b9c0*/  LDC R243, c[0x0][0x230] ;  /* 0x00008c00fff37b82 */ /* 0x000ea40000000800 */
[----:B---3--:R-:W-:Y:S01]  /*b9d0*/  IMAD.WIDE R30, R2, 0x4, R14 ;  /* 0x00000004021e7825 */ /* 0x008fe200078e020e */
[----:B------:R3:W-:Y:S04]  /*b9e0*/  STL.64 [R1+0x9d8], R54 ;  /* 0x0009d83601007387 */ /* 0x0007e80000100a00 */
[----:B------:R-:W2:Y:S04]  /*b9f0*/  LDL.LU.64 R14, [R1+0x3e0] ;  /* 0x0003e000010e7983 */ /* 0x000ea80000300a00 */
[----:B------:R2:W-:Y:S04]  /*ba00*/  STL.64 [R1+0x750], R40 ;  /* 0x0007502801007387 */ /* 0x0005e80000100a00 */
[----:B------:R2:W-:Y:S04]  /*ba10*/  STL.64 [R1+0x778], R30 ;  /* 0x0007781e01007387 */ /* 0x0005e80000100a00 */
[----:B------:R-:W-:Y:S01]  /*ba20*/  @!PT LDS RZ, [RZ] ;  /* 0x00000000fffff984 */ /* 0x000fe20000000800 */
[----:B------:R-:W-:Y:S01]  /*ba30*/  @!PT LDS RZ, [RZ] ;  /* 0x00000000fffff984 */ /* 0x000fe20000000800 */
[----:B------:R-:W-:Y:S01]  /*ba40*/  @!PT LDS RZ, [RZ] ;  /* 0x00000000fffff984 */ /* 0x000fe20000000800 */
[----:B------:R-:W-:Y:S04]  /*ba50*/  LDGSTS.E [R4+0x10000], desc[UR16][R12.64], !P0 ;  /* 0x100000000c047fae */ /* 0x000fe8000c121850 */
[----:B------:R3:W-:Y:S04]  /*ba60*/  LDGSTS.E [R4+0x14000], desc[UR16][R54.64], !P0 ;  /* 0x1400000036047fae */ /* 0x0007e8000c121850 */
[----:B------:R2:W-:Y:S04]  /*ba70*/  LDGSTS.E [R4+0x10004], desc[UR16][R40.64], !P2 ;  /* 0x1000400028047fae */ /* 0x0005e8000d121850 */
[----:B-1----:R-:W4:Y:S04]  /*ba80*/  LDL.LU.64 R12, [R1+0x3d8] ;  /* 0x0003d800010c7983 */ /* 0x002f280000300a00 */
[----:B------:R-:W4:Y:S01]  /*ba90*/  LDL.LU.64 R60, [R1+0x3d0] ;  /* 0x0003d000013c7983 */ /* 0x000f220000300a00 */
[----:B---3--:R-:W1:Y:S03]  /*baa0*/  LDC R54, c[0x0][0x230] ;  /* 0x00008c00ff367b82 */ /* 0x008e660000000800 */
[----:B------:R3:W-:Y:S05]  /*bab0*/  LDGSTS.E [R4+0x14004], desc[UR16][R30.64], !P2 ;  /* 0x140040001e047fae */ /* 0x0007ea000d121850 */
[----:B------:R-:W1:Y:S01]  /*bac0*/  LDC R55, c[0x0][0x230] ;  /* 0x00008c00ff377b82 */ /* 0x000e620000000800 */
[----:B------:R-:W-:Y:S01]  /*bad0*/  ISETP.GE.U32.AND P2, PT, R244, 0x7fffff60, PT ;  /* 0x7fffff60f400780c */ /* 0x000fe20003f46070 */
[----:B------:R-:W-:-:S04]  /*bae0*/  IMAD.WIDE R20, R2, 0x4, R20 ;  /* 0x0000000402147825 */ /* 0x000fc800078e0214 */
[----:B--2---:R-:W-:Y:S01]  /*baf0*/  IMAD.WIDE R14, R2, 0x4, R14 ;  /* 0x00000004020e7825 */ /* 0x004fe200078e020e */
[----:B------:R-:W-:Y:S01]  /*bb00*/  ISETP.GE.U32.AND P0, PT, R252, 0x7fffff7a, PT ;  /* 0x7fffff7afc00780c */ /* 0x000fe20003f06070 */
[----:B------:R-:W2:Y:S02]  /*bb10*/  LDC R244, c[0x0][0x230] ;  /* 0x00008c00fff47b82 */ /* 0x000ea40000000800 */
[----:B------:R-:W-:-:S04]  /*bb20*/  IMAD.WIDE R40, R2, 0x4, R36 ;  /* 0x0000000402287825 */ /* 0x000fc800078e0224 */
[C---:B------:R-:W-:Y:S01]  /*bb30*/  IMAD.WIDE R36, R2.reuse, 0x4, R46 ;  /* 0x0000000402247825 */ /* 0x040fe200078e022e */
[----:B------:R-:W-:Y:S01]  /*bb40*/  STL.64 [R1+0x798], R40 ;  /* 0x0007982801007387 */ /* 0x000fe20000100a00 */
[----:B------:R-:W2:Y:S02]  /*bb50*/  LDC R252, c[0x0][0x230] ;  /* 0x00008c00fffc7b82 */ /* 0x000ea40000000800 */
[----:B---3--:R-:W-:Y:S01]  /*bb60*/  IMAD.WIDE R30, R2, 0x4, R22 ;  /* 0x00000004021e7825 */ /* 0x008fe200078e0216 */
[----:B------:R3:W-:Y:S03]  /*bb70*/  STL.64 [R1+0x7b0], R20 ;  /* 0x0007b01401007387 */ /* 0x0007e60000100a00 */
[----:B-1----:R-:W-:Y:S01]  /*bb80*/  VIADD R241, R54, 0xffffff9e ;  /* 0xffffff9e36f17836 */ /* 0x002fe20000000000 */
[----:B------:R-:W-:Y:S01]  /*bb90*/  LDGSTS.E [R4+0x10008], desc[UR16][R40.64], !P1 ;  /* 0x1000800028047fae */ /* 0x000fe2000c921850 */
[----:B------:R-:W-:-:S03]  /*bba0*/  VIADD R240, R55, 0xffffff9d ;  /* 0xffffff9d37f07836 */ /* 0x000fc60000000000 */
[----:B------:R-:W2:Y:S04]  /*bbb0*/  LDL.LU.64 R54, [R1+0x3c8] ;  /* 0x0003c80001367983 */ /* 0x000ea80000300a00 */
[----:B------:R-:W2:Y:S04]  /*bbc0*/  LDL.LU.64 R22, [R1+0x3c0] ;  /* 0x0003c00001167983 */ /* 0x000ea80000300a00 */
[----:B------:R4:W-:Y:S04]  /*bbd0*/  STL.64 [R1+0x7c0], R36 ;  /* 0x0007c02401007387 */ /* 0x0009e80000100a00 */
[----:B------:R1:W-:Y:S04]  /*bbe0*/  STL.64 [R1+0x7c8], R30 ;  /* 0x0007c81e01007387 */ /* 0x0003e80000100a00 */
[----:B------:R-:W2:Y:S04]  /*bbf0*/  LDL.LU.64 R46, [R1+0x3b8] ;  /* 0x0003b800012e7983 */ /* 0x000ea80000300a00 */
[----:B------:R-:W-:Y:S04]  /*bc00*/  LDGSTS.E [R4+0x14008], desc[UR16][R20.64], !P1 ;  /* 0x1400800014047fae */ /* 0x000fe8000c921850 */
[----:B------:R4:W-:Y:S01]  /*bc10*/  LDGSTS.E [R4+0x1000c], desc[UR16][R36.64], !P6 ;  /* 0x1000c00024047fae */ /* 0x0009e2000f121850 */
[----:B------:R-:W-:Y:S01]  /*bc20*/  ISETP.GE.U32.AND P1, PT, R241, 0x7fffff5f, PT ;  /* 0x7fffff5ff100780c */ /* 0x000fe20003f26070 */
[----:B------:R-:W-:-:S02]  /*bc30*/  VIADD R241, R28, 0xffffffb8 ;  /* 0xffffffb81cf17836 */ /* 0x000fc40000000000 */
[----:B------:R1:W-:Y:S04]  /*bc40*/  LDGSTS.E [R4+0x1400c], desc[UR16][R30.64], !P6 ;  /* 0x1400c0001e047fae */ /* 0x0003e8000f121850 */
[----:B---3--:R-:W3:Y:S01]  /*bc50*/  LDL.LU.64 R20, [R1+0x3b0] ;  /* 0x0003b00001147983 */ /* 0x008ee20000300a00 */
[----:B----4-:R-:W-:-:S04]  /*bc60*/  IMAD.WIDE R36, R2, 0x4, R26 ;  /* 0x0000000402247825 */ /* 0x010fc800078e021a */
[C---:B-1----:R-:W-:Y:S01]  /*bc70*/  IMAD.WIDE R30, R2.reuse, 0x4, R12 ;  /* 0x00000004021e7825 */ /* 0x042fe200078e020c */
[----:B------:R-:W-:Y:S03]  /*bc80*/  STL.64 [R1+0x8d0], R36 ;  /* 0x0008d02401007387 */ /* 0x000fe60000100a00 */
[----:B------:R-:W-:Y:S01]  /*bc90*/  IMAD.WIDE R28, R2, 0x4, R60 ;  /* 0x00000004021c7825 */ /* 0x000fe200078e023c */
[----:B------:R1:W-:Y:S04]  /*bca0*/  STL.64 [R1+0x908], R14 ;  /* 0x0009080e01007387 */ /* 0x0003e80000100a00 */
[----:B------:R-:W4:Y:S04]  /*bcb0*/  LDL.LU.64 R12, [R1+0x428] ;  /* 0x00042800010c7983 */ /* 0x000f280000300a00 */
[----:B------:R-:W4:Y:S04]  /*bcc0*/  LDL.LU.64 R26, [R1+0x420] ;  /* 0x00042000011a7983 */ /* 0x000f280000300a00 */
[----:B------:R2:W-:Y:S04]  /*bcd0*/  STL.64 [R1+0x940], R30 ;  /* 0x0009401e01007387 */ /* 0x0005e80000100a00 */
[----:B------:R2:W-:Y:S04]  /*bce0*/  LDGSTS.E [R4+0x18000], desc[UR16][R36.64], !P2 ;  /* 0x1800000024047fae */ /* 0x0005e8000d121850 */
[----:B------:R3:W-:Y:S04]  /*bcf0*/  STL.64 [R1+0x970], R28 ;  /* 0x0009701c01007387 */ /* 0x0007e80000100a00 */
[----:B------:R-:W4:Y:S04]  /*bd00*/  LDL.LU.64 R60, [R1+0x418] ;  /* 0x00041800013c7983 */ /* 0x000f280000300a00 */
[----:B------:R-:W-:Y:S01]  /*bd10*/  LDGSTS.E [R4+0x1c000], desc[UR16][R14.64], !P2 ;  /* 0x1c0000000e047fae */ /* 0x000fe2000d121850 */
[----:B------:R-:W-:-:S03]  /*bd20*/  ISETP.GE.U32.AND P6, PT, R240, 0x7fffff5e, PT ;  /* 0x7fffff5ef000780c */ /* 0x000fc60003fc6070 */
[----:B-1----:R-:W4:Y:S01]  /*bd30*/  LDL.LU.64 R14, [R1+0x410] ;  /* 0x00041000010e7983 */ /* 0x002f220000300a00 */
[----:B------:R-:W-:Y:S02]  /*bd40*/  IADD3 R240, R24, -0x64, RZ ;  /* 0xffffff9c18f07810 */ /* 0x000fe40007ffe0ff */
[----:B------:R-:W1:Y:S01]  /*bd50*/  LDC R24, c[0x0][0x230] ;  /* 0x00008c00ff187b82 */ /* 0x000e620000000800 */
[----:B------:R2:W-:Y:S01]  /*bd60*/  LDGSTS.E [R4+0x18004], desc[UR16][R30.64], !P1 ;  /* 0x180040001e047fae */ /* 0x0005e2000c921850 */
[----:B------:R-:W-:-:S03]  /*bd70*/  ISETP.GE.U32.AND P2, PT, R240, 0x7fffff5d, PT ;  /* 0x7fffff5df000780c */ /* 0x000fc60003f46070 */
[----:B------:R3:W-:Y:S01]  /*bd80*/  LDGSTS.E [R4+0x1c004], desc[UR16][R28.64], !P1 ;  /* 0x1c0040001c047fae */ /* 0x0007e2000c921850 */
[----:B--2---:R-:W-:-:S04]  /*bd90*/  IMAD.WIDE R36, R2, 0x4, R54 ;  /* 0x0000000402247825 */ /* 0x004fc800078e0236 */
[C---:B------:R-:W-:Y:S01]  /*bda0*/  IMAD.WIDE R22, R2.reuse, 0x4, R22 ;  /* 0x0000000402167825 */ /* 0x040fe200078e0216 */
[----:B------:R-:W-:Y:S04]  /*bdb0*/  STL.64 [R1+0x990], R36 ;  /* 0x0009902401007387 */ /* 0x000fe80000100a00 */
[----:B------:R2:W-:Y:S04]  /*bdc0*/  STL.64 [R1+0x9b0], R22 ;  /* 0x0009b01601007387 */ /* 0x0005e80000100a00 */
[----:B------:R-:W2:Y:S01]  /*bdd0*/  LDL.LU.64 R54, [R1+0x408] ;  /* 0x0004080001367983 */ /* 0x000ea20000300a00 */
[----:B------:R-:W-:-:S03]  /*bde0*/  IMAD.WIDE R30, R2, 0x4, R46 ;  /* 0x00000004021e7825 */ /* 0x000fc600078e022e */
[----:B------:R1:W-:Y:S04]  /*bdf0*/  LDGSTS.E [R4+0x18008], desc[UR16][R36.64], !P6 ;  /* 0x1800800024047fae */ /* 0x0003e8000f121850 */
[----:B------:R-:W-:Y:S04]  /*be00*/  LDGSTS.E [R4+0x1c008], desc[UR16][R22.64], !P6 ;  /* 0x1c00800016047fae */ /* 0x000fe8000f121850 */
[----:B------:R1:W-:Y:S01]  /*be10*/  LDGSTS.E [R4+0x1800c], desc[UR16][R30.64], !P2 ;  /* 0x1800c0001e047fae */ /* 0x0003e2000d121850 */
[----:B---3--:R-:W-:-:S03]  /*be20*/  IMAD.WIDE R28, R2, 0x4, R20 ;  /* 0x00000004021c7825 */ /* 0x008fc600078e0214 */
[----:B------:R-:W3:Y:S04]  /*be30*/  LDL.LU.64 R20, [R1+0x400] ;  /* 0x0004000001147983 */ /* 0x000ee80000300a00 */
[----:B------:R1:W-:Y:S04]  /*be40*/  STL.64 [R1+0x9c0], R30 ;  /* 0x0009c01e01007387 */ /* 0x0003e80000100a00 */
[----:B------:R1:W-:Y:S04]  /*be50*/  STL.64 [R1+0x9c8], R28 ;  /* 0x0009c81c01007387 */ /* 0x0003e80000100a00 */
[----:B------:R-:W3:Y:S01]  /*be60*/  LDL.LU.64 R46, [R1+0x3f8] ;  /* 0x0003f800012e7983 */ /* 0x000ee20000300a00 */
[----:B----4-:R-:W-:-:S03]  /*be70*/  IMAD.WIDE R12, R2, 0x4, R12 ;  /* 0x00000004020c7825 */ /* 0x010fc600078e020c */
[----:B--2---:R-:W2:Y:S01]  /*be80*/  LDL.LU.64 R22, [R1+0x3f0] ;  /* 0x0003f00001167983 */ /* 0x004ea20000300a00 */
[----:B-1----:R-:W-:-:S03]  /*be90*/  IMAD.WIDE R36, R2, 0x4, R26 ;  /* 0x0000000402247825 */ /* 0x002fc600078e021a */
[----:B------:R1:W-:Y:S04]  /*bea0*/  LDGSTS.E [R4+0x1c00c], desc[UR16][R28.64], !P2 ;  /* 0x1c00c0001c047fae */ /* 0x0003e8000d121850 */
[----:B------:R4:W-:Y:S04]  /*beb0*/  STL.64 [R1+0x6c8], R12 ;  /* 0x0006c80c01007387 */ /* 0x0009e80000100a00 */
[----:B------:R4:W-:Y:S04]  /*bec0*/  STL.64 [R1+0x6f0], R36 ;  /* 0x0006f02401007387 */ /* 0x0009e80000100a00 */
[----:B------:R-:W2:Y:S01]  /*bed0*/  LDL.LU.64 R26, [R1+0x3a8] ;  /* 0x0003a800011a7983 */ /* 0x000ea20000300a00 */
[----:B------:R-:W-:-:S03]  /*bee0*/  IMAD.WIDE R30, R2, 0x4, R60 ;  /* 0x00000004021e7825 */ /* 0x000fc600078e023c */
[----:B------:R-:W-:Y:S04]  /*bef0*/  LDGSTS.E [R246+0x10000], desc[UR16][R12.64], !P5 ;  /* 0x100000000cf67fae */ /* 0x000fe8000e921850 */
[----:B------:R4:W-:Y:S01]  /*bf00*/  LDGSTS.E [R246+0x14000], desc[UR16][R36.64], !P5 ;  /* 0x1400000024f67fae */ /* 0x0009e2000e921850 */
[----:B------:R-:W-:Y:S01]  /*bf10*/  ISETP.GE.U32.AND P1, PT, R241, 0x7fffff79, PT ;  /* 0x7fffff79f100780c */ /* 0x000fe20003f26070 */
[----:B-1----:R-:W-:Y:S02]  /*bf20*/  VIADD R4, R25, 0xffffff9b ;  /* 0xffffff9b19047836 */ /* 0x002fe40000000000 */
[----:B------:R1:W-:Y:S01]  /*bf30*/  LDGSTS.E [R246+0x10004], desc[UR16][R30.64], !P3 ;  /* 0x100040001ef67fae */ /* 0x0003e2000d921850 */
[----:B------:R-:W-:Y:S01]  /*bf40*/  VIADD R240, R252, 0xffffffb6 ;  /* 0xffffffb6fcf07836 */ /* 0x000fe20000000000 */
[----:B------:R-:W2:Y:S01]  /*bf50*/  LDC R25, c[0x0][0x230] ;  /* 0x00008c00ff197b82 */ /* 0x000ea20000000800 */
[----:B------:R-:W-:-:S02]  /*bf60*/  IMAD.WIDE R28, R2, 0x4, R14 ;  /* 0x00000004021c7825 */ /* 0x000fc400078e020e */
[----:B------:R-:W2:Y:S05]  /*bf70*/  LDL.LU.64 R14, [R1+0x3a0] ;  /* 0x0003a000010e7983 */ /* 0x000eaa0000300a00 */
[----:B------:R-:W2:Y:S01]  /*bf80*/  LDC R252, c[0x0][0x230] ;  /* 0x00008c00fffc7b82 */ /* 0x000ea20000000800 */
[----:B------:R1:W-:Y:S04]  /*bf90*/  STL.64 [R1+0x720], R30 ;  /* 0x0007201e01007387 */ /* 0x0003e80000100a00 */
[----:B------:R2:W-:Y:S04]  /*bfa0*/  STL.64 [R1+0x748], R28 ;  /* 0x0007481c01007387 */ /* 0x0005e80000100a00 */
[----:B----4-:R-:W4:Y:S04]  /*bfb0*/  LDL.LU.64 R12, [R1+0x398] ;  /* 0x00039800010c7983 */ /* 0x010f280000300a00 */
[----:B------:R-:W4:Y:S04]  /*bfc0*/  LDL.LU.64 R60, [R1+0x390] ;  /* 0x00039000013c7983 */ /* 0x000f280000300a00 */
[----:B------:R2:W-:Y:S01]  /*bfd0*/  LDGSTS.E [R246+0x14004], desc[UR16][R28.64], !P3 ;  /* 0x140040001cf67fae */ /* 0x0005e2000d921850 */
[----:B------:R-:W-:Y:S01]  /*bfe0*/  ISETP.GE.U32.AND P3, PT, R4, 0x7fffff5c, PT ;  /* 0x7fffff5c0400780c */ /* 0x000fe20003f66070 */
[----:B------:R-:W-:-:S05]  /*bff0*/  IMAD.WIDE R36, R2, 0x4, R54 ;  /* 0x0000000402247825 */ /* 0x000fca00078e0236 */
[----:B------:R2:W-:Y:S04]  /*c000*/  STL.64 [R1+0x770], R36 ;  /* 0x0007702401007387 */ /* 0x0005e80000100a00 */
[----:B------:R2:W-:Y:S01]  /*c010*/  LDGSTS.E [R246+0x10008], desc[UR16][R36.64], !P0 ;  /* 0x1000800024f67fae */ /* 0x0005e2000c121850 */
[----:B---3--:R-:W-:-:S05]  /*c020*/  IMAD.WIDE R20, R2, 0x4, R20 ;  /* 0x0000000402147825 */ /* 0x008fca00078e0214 */
[----:B------:R3:W-:Y:S04]  /*c030*/  STL.64 [R1+0x790], R20 ;  /* 0x0007901401007387 */ /* 0x0007e80000100a00 */
[----:B------:R-:W4:Y:S01]  /*c040*/  LDL.LU.64 R54, [R1+0x228] ;  /* 0x0002280001367983 */ /* 0x000f220000300a00 */
[----:B-1----:R-:W-:-:S03]  /*c050*/  IMAD.WIDE R30, R2, 0x4, R46 ;  /* 0x00000004021e7825 */ /* 0x002fc600078e022e */
[----:B------:R-:W-:Y:S01]  /*c060*/  LDGSTS.E [R246+0x14008], desc[UR16][R20.64], !P0 ;  /* 0x1400800014f67fae */ /* 0x000fe2000c121850 */
[----:B--2---:R-:W-:-:S03]  /*c070*/  IMAD.WIDE R28, R2, 0x4, R22 ;  /* 0x00000004021c7825 */ /* 0x004fc600078e0216 */
[----:B------:R4:W-:Y:S04]  /*c080*/  LDGSTS.E [R246+0x1000c], desc[UR16][R30.64], !P1 ;  /* 0x1000c0001ef67fae */ /* 0x0009e8000c921850 */
[----:B------:R-:W2:Y:S04]  /*c090*/  LDL.LU.64 R22, [R1+0x220] ;  /* 0x0002200001167983 */ /* 0x000ea80000300a00 */
[----:B------:R4:W-:Y:S04]  /*c0a0*/  STL.64 [R1+0x7a8], R30 ;  /* 0x0007a81e01007387 */ /* 0x0009e80000100a00 */
[----:B------:R1:W-:Y:S04]  /*c0b0*/  STL.64 [R1+0x7b8], R28 ;  /* 0x0007b81c01007387 */ /* 0x0003e80000100a00 */
[----:B------:R-:W2:Y:S01]  /*c0c0*/  LDL.LU.64 R46, [R1+0x218] ;  /* 0x00021800012e7983 */ /* 0x000ea20000300a00 */
[----:B------:R-:W-:-:S03]  /*c0d0*/  IMAD.WIDE R36, R2, 0x4, R26 ;  /* 0x0000000402247825 */ /* 0x000fc600078e021a */
[----:B---3--:R-:W3:Y:S04]  /*c0e0*/  LDL.LU.64 R20, [R1+0x210] ;  /* 0x0002100001147983 */ /* 0x008ee80000300a00 */
[----:B------:R1:W-:Y:S04]  /*c0f0*/  LDGSTS.E [R246+0x1400c], desc[UR16][R28.64], !P1 ;  /* 0x1400c0001cf67fae */ /* 0x0003e8000c921850 */
[----:B------:R-:W-:Y:S04]  /*c100*/  STL.64 [R1+0x898], R36 ;  /* 0x0008982401007387 */ /* 0x000fe80000100a00 */
[----:B------:R1:W-:Y:S01]  /*c110*/  LDGSTS.E [R246+0x18000], desc[UR16][R36.64], !P3 ;  /* 0x1800000024f67fae */ /* 0x0003e2000d921850 */
[----:B------:R-:W-:-:S05]  /*c120*/  IMAD.WIDE R14, R2, 0x4, R14 ;  /* 0x00000004020e7825 */ /* 0x000fca00078e020e */
[----:B------:R1:W-:Y:S04]  /*c130*/  STL.64 [R1+0x8c8], R14 ;  /* 0x0008c80e01007387 */ /* 0x0003e80000100a00 */
[----:B------:R-:W-:Y:S01]  /*c140*/  LDGSTS.E [R246+0x1c000], desc[UR16][R14.64], !P3 ;  /* 0x1c0000000ef67fae */ /* 0x000fe2000d921850 */
[----:B----4-:R-:W-:-:S03]  /*c150*/  IMAD.WIDE R30, R2, 0x4, R12 ;  /* 0x00000004021e7825 */ /* 0x010fc600078e020c */
[----:B------:R-:W4:Y:S01]  /*c160*/  LDL.LU.64 R12, [R1+0x388] ;  /* 0x00038800010c7983 */ /* 0x000f220000300a00 */
[----:B-1----:R-:W-:-:S03]  /*c170*/  IMAD.WIDE R28, R2, 0x4, R60 ;  /* 0x00000004021c7825 */ /* 0x002fc600078e023c */
[----:B------:R-:W4:Y:S04]  /*c180*/  LDL.LU.64 R26, [R1+0x380] ;  /* 0x00038000011a7983 */ /* 0x000f280000300a00 */
[----:B------:R1:W-:Y:S04]  /*c190*/  STL.64 [R1+0x900], R30 ;  /* 0x0009001e01007387 */ /* 0x0003e80000100a00 */
[----:B------:R3:W-:Y:S04]  /*c1a0*/  STL.64 [R1+0x938], R28 ;  /* 0x0009381c01007387 */ /* 0x0007e80000100a00 */
[----:B------:R-:W4:Y:S04]  /*c1b0*/  LDL.LU.64 R60, [R1+0x378] ;  /* 0x00037800013c7983 */ /* 0x000f280000300a00 */
[----:B------:R-:W4:Y:S01]  /*c1c0*/  LDL.LU.64 R14, [R1+0x370] ;  /* 0x00037000010e7983 */ /* 0x000f220000300a00 */
[----:B------:R-:W-:Y:S01]  /*c1d0*/  ISETP.GE.U32.AND P2, PT, R240, 0x7fffff77, PT ;  /* 0x7fffff77f000780c */ /* 0x000fe20003f46070 */
[----:B------:R-:W-:-:S02]  /*c1e0*/  VIADD R240, R242, 0xffffffb5 ;  /* 0xffffffb5f2f07836 */ /* 0x000fc40000000000 */
[----:B------:R-:W-:Y:S01]  /*c1f0*/  VIADD R4, R24, 0xffffff99 ;  /* 0xffffff9918047836 */ /* 0x000fe20000000000 */
[----:B------:R-:W4:Y:S02]  /*c200*/  LDC R242, c[0x0][0x230] ;  /* 0x00008c00fff27b82 */ /* 0x000f240000000800 */
[----:B------:R-:W-:Y:S02]  /*c210*/  ISETP.GE.U32.AND P5, PT, R240, 0x7fffff76, PT ;  /* 0x7fffff76f000780c */ /* 0x000fe40003fa6070 */
[----:B------:R-:W-:-:S04]  /*c220*/  IADD3 R240, R244, -0x66, RZ ;  /* 0xffffff9af4f07810 */ /* 0x000fc80007ffe0ff */
[----:B------:R-:W-:Y:S01]  /*c230*/  ISETP.GE.U32.AND P0, PT, R240, 0x7fffff5b, PT ;  /* 0x7fffff5bf000780c */ /* 0x000fe20003f06070 */
[----:B------:R-:W4:Y:S01]  /*c240*/  LDC R24, c[0x0][0x230] ;  /* 0x00008c00ff187b82 */ /* 0x000f220000000800 */
[----:B------:R-:W-:Y:S01]  /*c250*/  ISETP.GE.U32.AND P1, PT, R4, 0x7fffff5a, PT ;  /* 0x7fffff5a0400780c */ /* 0x000fe20003f26070 */
[----:B------:R-:W-:-:S05]  /*c260*/  VIADD R4, R252, 0xffffff98 ;  /* 0xffffff98fc047836 */ /* 0x000fca0000000000 */
[----:B------:R-:W-:Y:S01]  /*c270*/  ISETP.GE.U32.AND P3, PT, R4, 0x7fffff59, PT ;  /* 0x7fffff590400780c */ /* 0x000fe20003f66070 */
[----:B------:R-:W-:Y:S01]  /*c280*/  VIADD R241, R243, 0xffffffb7 ;  /* 0xffffffb7f3f17836 */ /* 0x000fe20000000000 */
[----:B------:R-:W4:Y:S03]  /*c290*/  LDC R244, c[0x0][0x230] ;  /* 0x00008c00fff47b82 */ /* 0x000f260000000800 */
[----:B------:R1:W-:Y:S04]  /*c2a0*/  LDGSTS.E [R246+0x18004], desc[UR16][R30.64], !P0 ;  /* 0x180040001ef67fae */ /* 0x0003e8000c121850 */
[----:B------:R3:W-:Y:S01]  /*c2b0*/  LDGSTS.E [R246+0x1c004], desc[UR16][R28.64], !P0 ;  /* 0x1c0040001cf67fae */ /* 0x0007e2000c121850 */
[----:B------:R-:W-:Y:S01]  /*c2c0*/  ISETP.GE.U32.AND P6, PT, R241, 0x7fffff78, PT ;  /* 0x7fffff78f100780c */ /* 0x000fe20003fc6070 */
[----:B------:R-:W4:Y:S01]  /*c2d0*/  LDC R243, c[0x0][0x230] ;  /* 0x00008c00fff37b82 */ /* 0x000f220000000800 */
[----:B------:R-:W-:-:S07]  /*c2e0*/  IADD3 R4, R25, -0x4e, RZ ;  /* 0xffffffb219047810 */ /* 0x000fce0007ffe0ff */
[----:B------:R-:W4:Y:S08]  /*c2f0*/  LDC R241, c[0x0][0x230] ;  /* 0x00008c00fff17b82 */ /* 0x000f300000000800 */
[----:B------:R-:W4:Y:S01]  /*c300*/  LDC R252, c[0x0][0x230] ;  /* 0x00008c00fffc7b82 */ /* 0x000f220000000800 */
[----:B------:R-:W-:-:S05]  /*c310*/  IMAD.WIDE R36, R2, 0x4, R54 ;  /* 0x0000000402247825 */ /* 0x000fca00078e0236 */
[----:B------:R-:W-:Y:S04]  /*c320*/  STL.64 [R1+0x968], R36 ;  /* 0x0009682401007387 */ /* 0x000fe80000100a00 */
[----:B------:R-:W-:Y:S01]  /*c330*/  LDGSTS.E [R246+0x18008], desc[UR16][R36.64], !P1 ;  /* 0x1800800024f67fae */ /* 0x000fe2000c921850 */
[----:B--2---:R-:W-:-:S05]  /*c340*/  IMAD.WIDE R22, R2, 0x4, R22 ;  /* 0x0000000402167825 */ /* 0x004fca00078e0216 */
[----:B------:R2:W-:Y:S04]  /*c350*/  STL.64 [R1+0x988], R22 ;  /* 0x0009881601007387 */ /* 0x0005e80000100a00 */
[----:B------:R-:W4:Y:S01]  /*c360*/  LDL.LU.64 R54, [R1+0x368] ;  /* 0x0003680001367983 */ /* 0x000f220000300a00 */
[----:B-1----:R-:W-:-:S03]  /*c370*/  IMAD.WIDE R30, R2, 0x4, R46 ;  /* 0x00000004021e7825 */ /* 0x002fc600078e022e */
[----:B------:R-:W-:Y:S01]  /*c380*/  LDGSTS.E [R246+0x1c008], desc[UR16][R22.64], !P1 ;  /* 0x1c00800016f67fae */ /* 0x000fe2000c921850 */
[----:B---3--:R-:W-:-:S03]  /*c390*/  IMAD.WIDE R28, R2, 0x4, R20 ;  /* 0x00000004021c7825 */ /* 0x008fc600078e0214 */
[----:B------:R1:W-:Y:S04]  /*c3a0*/  LDGSTS.E [R246+0x1800c], desc[UR16][R30.64], !P3 ;  /* 0x1800c0001ef67fae */ /* 0x0003e8000d921850 */
[----:B------:R-:W3:Y:S04]  /*c3b0*/  LDL.LU.64 R20, [R1+0x360] ;  /* 0x0003600001147983 */ /* 0x000ee80000300a00 */
[----:B------:R1:W-:Y:S04]  /*c3c0*/  STL.64 [R1+0x9a8], R30 ;  /* 0x0009a81e01007387 */ /* 0x0003e80000100a00 */
[----:B------:R1:W-:Y:S04]  /*c3d0*/  STL.64 [R1+0x9b8], R28 ;  /* 0x0009b81c01007387 */ /* 0x0003e80000100a00 */
[----:B------:R-:W3:Y:S04]  /*c3e0*/  LDL.LU.64 R46, [R1+0x358] ;  /* 0x00035800012e7983 */ /* 0x000ee80000300a00 */
[----:B--2---:R-:W2:Y:S04]  /*c3f0*/  LDL.LU.64 R22, [R1+0x350] ;  /* 0x0003500001167983 */ /* 0x004ea80000300a00 */
[----:B------:R1:W-:Y:S01]  /*c400*/  LDGSTS.E [R246+0x1c00c], desc[UR16][R28.64], !P3 ;  /* 0x1c00c0001cf67fae */ /* 0x0003e2000d921850 */
[----:B------:R-:W-:Y:S01]  /*c410*/  ISETP.GE.U32.AND P3, PT, R4, 0x7fffff73, PT ;  /* 0x7fffff730400780c */ /* 0x000fe20003f66070 */
[----:B----4-:R-:W-:-:S04]  /*c420*/  IMAD.WIDE R12, R2, 0x4, R12 ;  /* 0x00000004020c7825 */ /* 0x010fc800078e020c */
[----:B-1----:R-:W-:Y:S01]  /*c430*/  IMAD.WIDE R30, R2, 0x4, R26 ;  /* 0x00000004021e7825 */ /* 0x002fe200078e021a */
[----:B------:R1:W-:Y:S01]  /*c440*/  STL.64 [R1+0x698], R12 ;  /* 0x0006980c01007387 */ /* 0x0003e20000100a00 */
[----:B------:R-:W4:Y:S02]  /*c450*/  LDC R246, c[0x0][0x230] ;  /* 0x00008c00fff67b82 */ /* 0x000f240000000800 */
[----:B------:R-:W-:Y:S01]  /*c460*/  VIADD R4, R24, 0xffffff97 ;  /* 0xffffff9718047836 */ /* 0x000fe20000000000 */
[----:B------:R-:W-:Y:S04]  /*c470*/  STL.64 [R1+0x6c0], R30 ;  /* 0x0006c01e01007387 */ /* 0x000fe80000100a00 */
[----:B------:R-:W4:Y:S01]  /*c480*/  LDL.LU.64 R26, [R1+0x208] ;  /* 0x00020800011a7983 */ /* 0x000f220000300a00 */
[----:B------:R-:W-:-:S03]  /*c490*/  IMAD.WIDE R28, R2, 0x4, R60 ;  /* 0x00000004021c7825 */ /* 0x000fc600078e023c */
[----:B------:R-:W-:Y:S01]  /*c4a0*/  LDGSTS.E [R247+0x10000], desc[UR16][R12.64], !P6 ;  /* 0x100000000cf77fae */ /* 0x000fe2000f121850 */
[----:B------:R-:W-:-:S03]  /*c4b0*/  IMAD.WIDE R24, R2, 0x4, R14 ;  /* 0x0000000402187825 */ /* 0x000fc600078e020e */
[----:B------:R-:W-:Y:S04]  /*c4c0*/  LDGSTS.E [R247+0x14000], desc[UR16][R30.64], !P6 ;  /* 0x140000001ef77fae */ /* 0x000fe8000f121850 */
[----:B------:R-:W4:Y:S04]  /*c4d0*/  LDL.LU.64 R14, [R1+0x200] ;  /* 0x00020000010e7983 */ /* 0x000f280000300a00 */
[----:B------:R-:W-:Y:S04]  /*c4e0*/  STL.64 [R1+0x6e8], R28 ;  /* 0x0006e81c01007387 */ /* 0x000fe80000100a00 */
[----:B------:R1:W-:Y:S04]  /*c4f0*/  STL.64 [R1+0x718], R24 ;  /* 0x0007181801007387 */ /* 0x0003e80000100a00 */
[----:B-1----:R-:W4:Y:S04]  /*c500*/  LDL.LU.64 R12, [R1+0x1f8] ;  /* 0x0001f800010c7983 */ /* 0x002f280000300a00 */
[----:B------:R-:W4:Y:S01]  /*c510*/  LDL.LU.64 R60, [R1+0x1f0] ;  /* 0x0001f000013c7983 */ /* 0x000f220000300a00 */
[----:B------:R-:W-:-:S02]  /*c520*/  VIADD R240, R241, 0xffffffb4 ;  /* 0xffffffb4f1f07836 */ /* 0x000fc40000000000 */
[----:B------:R-:W1:Y:S01]  /*c530*/  LDC R241, c[0x0][0x230] ;  /* 0x00008c00fff17b82 */ /* 0x000e620000000800 */
[----:B------:R-:W-:Y:S02]  /*c540*/  LDGSTS.E [R247+0x10004], desc[UR16][R28.64], !P2 ;  /* 0x100040001cf77fae */ /* 0x000fe4000d121850 */
[----:B------:R-:W-:Y:S02]  /*c550*/  ISETP.GE.U32.AND P0, PT, R240, 0x7fffff75, PT ;  /* 0x7fffff75f000780c */ /* 0x000fe40003f06070 */
[----:B------:R1:W-:Y:S01]  /*c560*/  LDGSTS.E [R247+0x14004], desc[UR16][R24.64], !P2 ;  /* 0x1400400018f77fae */ /* 0x0003e2000d121850 */
[----:B------:R-:W-:Y:S01]  /*c570*/  ISETP.GE.U32.AND P2, PT, R4, 0x7fffff58, PT ;  /* 0x7fffff580400780c */ /* 0x000fe20003f46070 */
[C---:B------:R-:W-:Y:S01]  /*c580*/  IMAD.WIDE R36, R2.reuse, 0x4, R54 ;  /* 0x0000000402247825 */ /* 0x040fe200078e0236 */
[----:B-1----:R-:W1:Y:S04]  /*c590*/  LDC R25, c[0x0][0x230] ;  /* 0x00008c00ff197b82 */ /* 0x002e680000000800 */
[----:B------:R-:W-:Y:S04]  /*c5a0*/  STL.64 [R1+0x740], R36 ;  /* 0x0007402401007387 */ /* 0x000fe80000100a00 */
[----:B------:R4:W-:Y:S01]  /*c5b0*/  LDGSTS.E [R247+0x10008], desc[UR16][R36.64], !P5 ;  /* 0x1000800024f77fae */ /* 0x0009e2000e921850 */
[C---:B---3--:R-:W-:Y:S01]  /*c5c0*/  IMAD.WIDE R20, R2.reuse, 0x4, R20 ;  /* 0x0000000402147825 */ /* 0x048fe200078e0214 */
[----:B------:R-:W3:Y:S04]  /*c5d0*/  LDC R24, c[0x0][0x230] ;  /* 0x00008c00ff187b82 */ /* 0x000ee80000000800 */
[----:B------:R1:W-:Y:S04]  /*c5e0*/  STL.64 [R1+0x768], R20 ;  /* 0x0007681401007387 */ /* 0x0003e80000100a00 */
[----:B------:R-:W3:Y:S01]  /*c5f0*/  LDL.LU.64 R54, [R1+0x1e8] ;  /* 0x0001e80001367983 */ /* 0x000ee20000300a00 */
[----:B------:R-:W-:-:S03]  /*c600*/  IMAD.WIDE R30, R2, 0x4, R46 ;  /* 0x00000004021e7825 */ /* 0x000fc600078e022e */
[----:B------:R-:W-:Y:S01]  /*c610*/  LDGSTS.E [R247+0x14008], desc[UR16][R20.64], !P5 ;  /* 0x1400800014f77fae */ /* 0x000fe2000e921850 */
[----:B--2---:R-:W-:-:S03]  /*c620*/  IMAD.WIDE R28, R2, 0x4, R22 ;  /* 0x00000004021c7825 */ /* 0x004fc600078e0216 */
[----:B------:R2:W-:Y:S04]  /*c630*/  LDGSTS.E [R247+0x1000c], desc[UR16][R30.64], !P0 ;  /* 0x1000c0001ef77fae */ /* 0x0005e8000c121850 */
[----:B------:R-:W3:Y:S04]  /*c640*/  LDL.LU.64 R22, [R1+0x1e0] ;  /* 0x0001e00001167983 */ /* 0x000ee80000300a00 */
[----:B------:R2:W-:Y:S04]  /*c650*/  STL.64 [R1+0x788], R30 ;  /* 0x0007881e01007387 */ /* 0x0005e80000100a00 */
[----:B------:R2:W-:Y:S04]  /*c660*/  STL.64 [R1+0x7a0], R28 ;  /* 0x0007a01c01007387 */ /* 0x0005e80000100a00 */
[----:B------:R-:W3:Y:S04]  /*c670*/  LDL.LU.64 R46, [R1+0x1d8] ;  /* 0x0001d800012e7983 */ /* 0x000ee80000300a00 */
[----:B-1----:R-:W3:Y:S01]  /*c680*/  LDL.LU.64 R20, [R1+0x1d0] ;  /* 0x0001d00001147983 */ /* 0x002ee20000300a00 */
[----:B----4-:R-:W-:-:S03]  /*c690*/  IMAD.WIDE R36, R2, 0x4, R26 ;  /* 0x0000000402247825 */ /* 0x010fc600078e021a */
[----:B------:R1:W-:Y:S04]  /*c6a0*/  LDGSTS.E [R247+0x1400c], desc[UR16][R28.64], !P0 ;  /* 0x1400c0001cf77fae */ /* 0x0003e8000c121850 */
[----:B------:R-:W-:Y:S04]  /*c6b0*/  STL.64 [R1+0x860], R36 ;  /* 0x0008602401007387 */ /* 0x000fe80000100a00 */
[----:B------:R3:W-:Y:S01]  /*c6c0*/  LDGSTS.E [R247+0x18000], desc[UR16][R36.64], !P2 ;  /* 0x1800000024f77fae */ /* 0x0007e2000d121850 */
[----:B------:R-:W-:-:S05]  /*c6d0*/  IMAD.WIDE R14, R2, 0x4, R14 ;  /* 0x00000004020e7825 */ /* 0x000fca00078e020e */
[----:B------:R4:W-:Y:S04]  /*c6e0*/  STL.64 [R1+0x890], R14 ;  /* 0x0008900e01007387 */ /* 0x0009e80000100a00 */
[----:B------:R-:W-:Y:S01]  /*c6f0*/  LDGSTS.E [R247+0x1c000], desc[UR16][R14.64], !P2 ;  /* 0x1c0000000ef77fae */ /* 0x000fe2000d121850 */
[----:B--2---:R-:W-:-:S03]  /*c700*/  IMAD.WIDE R30, R2, 0x4, R12 ;  /* 0x00000004021e7825 */ /* 0x004fc600078e020c */
[----:B------:R-:W2:Y:S01]  /*c710*/  LDL.LU.64 R12, [R1+0x348] ;  /* 0x00034800010c7983 */ /* 0x000ea20000300a00 */
[----:B-1----:R-:W-:-:S03]  /*c720*/  IMAD.WIDE R28, R2, 0x4, R60 ;  /* 0x00000004021c7825 */ /* 0x002fc600078e023c */
[----:B------:R-:W2:Y:S04]  /*c730*/  LDL.LU.64 R26, [R1+0x340] ;  /* 0x00034000011a7983 */ /* 0x000ea80000300a00 */
[----:B------:R1:W-:Y:S04]  /*c740*/  STL.64 [R1+0x8c0], R30 ;  /* 0x0008c01e01007387 */ /* 0x0003e80000100a00 */
[----:B------:R1:W-:Y:S04]  /*c750*/  STL.64 [R1+0x8f8], R28 ;  /* 0x0008f81c01007387 */ /* 0x0003e80000100a00 */
[----:B------:R-:W2:Y:S04]  /*c760*/  LDL.LU.64 R60, [R1+0x338] ;  /* 0x00033800013c7983 */ /* 0x000ea80000300a00 */
[----:B----4-:R-:W4:Y:S01]  /*c770*/  LDL.LU.64 R14, [R1+0x330] ;  /* 0x00033000010e7983 */ /* 0x010f220000300a00 */
[----:B------:R-:W-:-:S02]  /*c780*/  VIADD R240, R243, 0xffffffb3 ;  /* 0xffffffb3f3f07836 */ /* 0x000fc40000000000 */
[----:B------:R-:W-:Y:S01]  /*c790*/  VIADD R4, R252, 0xffffff95 ;  /* 0xffffff95fc047836 */ /* 0x000fe20000000000 */
[----:B------:R-:W4:Y:S02]  /*c7a0*/  LDC R243, c[0x0][0x230] ;  /* 0x00008c00fff37b82 */ /* 0x000f240000000800 */
[----:B------:R-:W-:Y:S01]  /*c7b0*/  ISETP.GE.U32.AND P1, PT, R240, 0x7fffff74, PT ;  /* 0x7fffff74f000780c */ /* 0x000fe20003f26070 */
[----:B------:R-:W-:-:S05]  /*c7c0*/  VIADD R240, R244, 0xffffffb1 ;  /* 0xffffffb1f4f07836 */ /* 0x000fca0000000000 */
[----:B------:R-:W-:Y:S01]  /*c7d0*/  ISETP.GE.U32.AND P6, PT, R240, 0x7fffff72, PT ;  /* 0x7fffff72f000780c */ /* 0x000fe20003fc6070 */
[----:B------:R-:W-:Y:S01]  /*c7e0*/  VIADD R240, R242, 0xffffff96 ;  /* 0xffffff96f2f07836 */ /* 0x000fe20000000000 */
[----:B------:R-:W-:Y:S01]  /*c7f0*/  ISETP.GE.U32.AND P0, PT, R4, 0x7fffff56, PT ;  /* 0x7fffff560400780c */ /* 0x000fe20003f06070 */
[----:B------:R-:W4:Y:S03]  /*c800*/  LDC R244, c[0x0][0x230] ;  /* 0x00008c00fff47b82 */ /* 0x000f260000000800 */
[----:B------:R-:W-:Y:S01]  /*c810*/  ISETP.GE.U32.AND P5, PT, R240, 0x7fffff57, PT ;  /* 0x7fffff57f000780c */ /* 0x000fe20003fa6070 */
[----:B------:R-:W-:Y:S02]  /*c820*/  VIADD R4, R246, 0xffffff94 ;  /* 0xffffff94f6047836 */ /* 0x000fe40000000000 */
[----:B---3--:R-:W-:-:S03]  /*c830*/  IMAD.WIDE R36, R2, 0x4, R54 ;  /* 0x0000000402247825 */ /* 0x008fc600078e0236 */
[----:B------:R-:W-:-:S07]  /*c840*/  ISETP.GE.U32.AND P2, PT, R4, 0x7fffff55, PT ;  /* 0x7fffff550400780c */ /* 0x000fce0003f46070 */
[----:B------:R1:W-:Y:S01]  /*c850*/  LDGSTS.E [R247+0x18004], desc[UR16][R30.64], !P5 ;  /* 0x180040001ef77fae */ /* 0x0003e2000e921850 */
[----:B------:R-:W-:-:S03]  /*c860*/  IMAD.WIDE R22, R2, 0x4, R22 ;  /* 0x0000000402167825 */ /* 0x000fc600078e0216 */
[----:B------:R3:W-:Y:S01]  /*c870*/  LDGSTS.E [R247+0x1c004], desc[UR16][R28.64], !P5 ;  /* 0x1c0040001cf77fae */ /* 0x0007e2000e921850 */
[----:B--2---:R-:W-:-:S03]  /*c880*/  IMAD.WIDE R12, R2, 0x4, R12 ;  /* 0x00000004020c7825 */ /* 0x004fc600078e020c */
[----:B------:R-:W-:Y:S01]  /*c890*/  STL.64 [R1+0x930], R36 ;  /* 0x0009302401007387 */ /* 0x000fe20000100a00 */
[----:B------:R-:W-:Y:S01]  /*c8a0*/  IADD3 R240, R241, -0x50, RZ ;  /* 0xffffffb0f1f07810 */ /* 0x000fe20007ffe0ff */
[----:B------:R-:W2:Y:S01]  /*c8b0*/  LDC R242, c[0x0][0x230] ;  /* 0x00008c00fff27b82 */ /* 0x000ea20000000800 */
[C---:B-1----:R-:W-:Y:S01]  /*c8c0*/  IMAD.WIDE R30, R2.reuse, 0x4, R46 ;  /* 0x00000004021e7825 */ /* 0x042fe200078e022e */
[----:B------:R1:W-:Y:S03]  /*c8d0*/  STL.64 [R1+0x960], R22 ;  /* 0x0009601601007387 */ /* 0x0003e60000100a00 */
[----:B---3--:R-:W-:Y:S01]  /*c8e0*/  IMAD.WIDE R28, R2, 0x4, R20 ;  /* 0x00000004021c7825 */ /* 0x008fe200078e0214 */
[----:B------:R-:W3:Y:S02]  /*c8f0*/  LDL.LU.64 R54, [R1+0x328] ;  /* 0x0003280001367983 */ /* 0x000ee40000300a00 */
[----:B------:R-:W2:Y:S02]  /*c900*/  LDC R252, c[0x0][0x230] ;  /* 0x00008c00fffc7b82 */ /* 0x000ea40000000800 */
[----:B------:R-:W2:Y:S01]  /*c910*/  LDL.LU.64 R20, [R1+0x320] ;  /* 0x0003200001147983 */ /* 0x000ea20000300a00 */
[----:B------:R-:W-:-:S03]  /*c920*/  VIADD R4, R25, 0xffffffae ;  /* 0xffffffae19047836 */ /* 0x000fc60000000000 */
[----:B------:R4:W-:Y:S02]  /*c930*/  STL.64 [R1+0x980], R30 ;  /* 0x0009801e01007387 */ /* 0x0009e40000100a00 */
[----:B------:R-:W2:Y:S02]  /*c940*/  LDC R241, c[0x0][0x230] ;  /* 0x00008c00fff17b82 */ /* 0x000ea40000000800 */
[----:B------:R-:W-:Y:S04]  /*c950*/  LDGSTS.E [R247+0x18008], desc[UR16][R36.64], !P0 ;  /* 0x1800800024f77fae */ /* 0x000fe8000c121850 */
[----:B------:R4:W-:Y:S02]  /*c960*/  STL.64 [R1+0x9a0], R28 ;  /* 0x0009a01c01007387 */ /* 0x0009e40000100a00 */
[----:B------:R-:W2:Y:S02]  /*c970*/  LDC R246, c[0x0][0x230] ;  /* 0x00008c00fff67b82 */ /* 0x000ea40000000800 */
[----:B------:R-:W2:Y:S04]  /*c980*/  LDL.LU.64 R46, [R1+0x318] ;  /* 0x00031800012e7983 */ /* 0x000ea80000300a00 */
[----:B------:R-:W-:Y:S04]  /*c990*/  LDGSTS.E [R247+0x1c008], desc[UR16][R22.64], !P0 ;  /* 0x1c00800016f77fae */ /* 0x000fe8000c121850 */
[----:B------:R4:W-:Y:S04]  /*c9a0*/  LDGSTS.E [R247+0x1800c], desc[UR16][R30.64], !P2 ;  /* 0x1800c0001ef77fae */ /* 0x0009e8000d121850 */
[----:B------:R4:W-:Y:S04]  /*c9b0*/  LDGSTS.E [R247+0x1c00c], desc[UR16][R28.64], !P2 ;  /* 0x1c00c0001cf77fae */ /* 0x0009e8000d121850 */
[----:B-1----:R-:W2:Y:S01]  /*c9c0*/  LDL.LU.64 R22, [R1+0x310] ;  /* 0x0003100001167983 */ /* 0x002ea20000300a00 */
[----:B------:R-:W-:Y:S01]  /*c9d0*/  ISETP.GE.U32.AND P2, PT, R4, 0x7fffff6f, PT ;  /* 0x7fffff6f0400780c */ /* 0x000fe20003f46070 */
[----:B----4-:R-:W-:Y:S01]  /*c9e0*/  IMAD.WIDE R30, R2, 0x4, R26 ;  /* 0x00000004021e7825 */ /* 0x010fe200078e021a */
[----:B------:R-:W-:Y:S01]  /*c9f0*/  IADD3 R4, R24, -0x6d, RZ ;  /* 0xffffff9318047810 */ /* 0x000fe20007ffe0ff */
[----:B------:R1:W-:Y:S02]  /*ca00*/  STL.64 [R1+0x670], R12 ;  /* 0x0006700c01007387 */ /* 0x0003e40000100a00 */
[----:B------:R-:W-:Y:S01]  /*ca10*/  IMAD.WIDE R28, R2, 0x4, R60 ;  /* 0x00000004021c7825 */ /* 0x000fe200078e023c */
[----:B------:R-:W-:Y:S01]  /*ca20*/  ISETP.GE.U32.AND P5, PT, R240, 0x7fffff71, PT ;  /* 0x7fffff71f000780c */ /* 0x000fe20003fa6070 */
[----:B------:R-:W-:Y:S01]  /*ca30*/  STL.64 [R1+0x690], R30 ;  /* 0x0006901e01007387 */ /* 0x000fe20000100a00 */
[----:B------:R-:W4:Y:S01]  /*ca40*/  LDC R247, c[0x0][0x230] ;  /* 0x00008c00fff77b82 */ /* 0x000f220000000800 */
[----:B------:R-:W-:-:S02]  /*ca50*/  IMAD.WIDE R24, R2, 0x4, R14 ;  /* 0x0000000402187825 */ /* 0x000fc400078e020e */
[----:B------:R-:W4:Y:S04]  /*ca60*/  LDL.LU.64 R26, [R1+0x1c8] ;  /* 0x0001c800011a7983 */ /* 0x000f280000300a00 */
[----:B------:R-:W4:Y:S04]  /*ca70*/  LDL.LU.64 R14, [R1+0x1c0] ;  /* 0x0001c000010e7983 */ /* 0x000f280000300a00 */
[----:B------:R-:W-:Y:S04]  /*ca80*/  STL.64 [R1+0x6b8], R28 ;  /* 0x0006b81c01007387 */ /* 0x000fe80000100a00 */
[----:B------:R-:W-:Y:S04]  /*ca90*/  LDGSTS.E [R248+0x10000], desc[UR16][R12.64], !P1 ;  /* 0x100000000cf87fae */ /* 0x000fe8000c921850 */
[----:B------:R3:W-:Y:S04]  /*caa0*/  STL.64 [R1+0x6e0], R24 ;  /* 0x0006e01801007387 */ /* 0x0007e80000100a00 */
[----:B------:R-:W-:Y:S04]  /*cab0*/  LDGSTS.E [R248+0x14000], desc[UR16][R30.64], !P1 ;  /* 0x140000001ef87fae */ /* 0x000fe8000c921850 */
[----:B-1----:R-:W4:Y:S04]  /*cac0*/  LDL.LU.64 R12, [R1+0x1b8] ;  /* 0x0001b800010c7983 */ /* 0x002f280000300a00 */
[----:B------:R-:W4:Y:S04]  /*cad0*/  LDL.LU.64 R60, [R1+0x1b0] ;  /* 0x0001b000013c7983 */ /* 0x000f280000300a00 */
[----:B------:R-:W-:Y:S04]  /*cae0*/  LDGSTS.E [R248+0x10004], desc[UR16][R28.64], !P3 ;  /* 0x100040001cf87fae */ /* 0x000fe8000d921850 */
[----:B------:R1:W-:Y:S01]  /*caf0*/  LDGSTS.E [R248+0x14004], desc[UR16][R24.64], !P3 ;  /* 0x1400400018f87fae */ /* 0x0003e2000d921850 */
[----:B------:R-:W-:Y:S01]  /*cb00*/  ISETP.GE.U32.AND P3, PT, R4, 0x7fffff54, PT ;  /* 0x7fffff540400780c */ /* 0x000fe20003f66070 */
[C---:B---3--:R-:W-:Y:S01]  /*cb10*/  IMAD.WIDE R36, R2.reuse, 0x4, R54 ;  /* 0x0000000402247825 */ /* 0x048fe200078e0236 */
[----:B-1----:R-:W1:Y:S03]  /*cb20*/  LDC R25, c[0x0][0x230] ;  /* 0x00008c00ff197b82 */ /* 0x002e660000000800 */
[----:B--2---:R-:W-:Y:S01]  /*cb30*/  IMAD.WIDE R20, R2, 0x4, R20 ;  /* 0x0000000402147825 */ /* 0x004fe200078e0214 */
[----:B------:R4:W-:Y:S04]  /*cb40*/  STL.64 [R1+0x710], R36 ;  /* 0x0007102401007387 */ /* 0x0009e80000100a00 */
[----:B------:R2:W-:Y:S01]  /*cb50*/  STL.64 [R1+0x738], R20 ;  /* 0x0007381401007387 */ /* 0x0005e20000100a00 */
[----:B------:R-:W-:Y:S01]  /*cb60*/  VIADD R240, R244, 0xffffffaf ;  /* 0xffffffaff4f07836 */ /* 0x000fe20000000000 */
[----:B------:R-:W3:Y:S02]  /*cb70*/  LDC R24, c[0x0][0x230] ;  /* 0x00008c00ff187b82 */ /* 0x000ee40000000800 */
[----:B------:R4:W-:Y:S04]  /*cb80*/  LDGSTS.E [R248+0x10008], desc[UR16][R36.64], !P6 ;  /* 0x1000800024f87fae */ /* 0x0009e8000f121850 */
[----:B------:R-:W-:Y:S01]  /*cb90*/  LDGSTS.E [R248+0x14008], desc[UR16][R20.64], !P6 ;  /* 0x1400800014f87fae */ /* 0x000fe2000f121850 */
[C---:B------:R-:W-:Y:S01]  /*cba0*/  IMAD.WIDE R30, R2.reuse, 0x4, R46 ;  /* 0x00000004021e7825 */ /* 0x040fe200078e022e */
[----:B------:R-:W3:Y:S04]  /*cbb0*/  LDC R244, c[0x0][0x230] ;  /* 0x00008c00fff47b82 */ /* 0x000ee80000000800 */
[----:B------:R1:W-:Y:S01]  /*cbc0*/  LDGSTS.E [R248+0x1000c], desc[UR16][R30.64], !P5 ;  /* 0x1000c0001ef87fae */ /* 0x0003e2000e921850 */
[----:B------:R-:W-:-:S03]  /*cbd0*/  IMAD.WIDE R28, R2, 0x4, R22 ;  /* 0x00000004021c7825 */ /* 0x000fc600078e0216 */
[----:B------:R-:W3:Y:S04]  /*cbe0*/  LDL.LU.64 R22, [R1+0x1a8] ;  /* 0x0001a80001167983 */ /* 0x000ee80000300a00 */
[----:B------:R-:W3:Y:S04]  /*cbf0*/  LDL.LU.64 R54, [R1+0x1a0] ;  /* 0x0001a00001367983 */ /* 0x000ee80000300a00 */
[----:B------:R1:W-:Y:S04]  /*cc00*/  STL.64 [R1+0x760], R30 ;  /* 0x0007601e01007387 */ /* 0x0003e80000100a00 */
[----:B------:R1:W-:Y:S01]  /*cc10*/  STL.64 [R1+0x780], R28 ;  /* 0x0007801c01007387 */ /* 0x0003e20000100a00 */
[----:B----4-:R-:W-:-:S03]  /*cc20*/  IMAD.WIDE R36, R2, 0x4, R26 ;  /* 0x0000000402247825 */ /* 0x010fc600078e021a */
[----:B------:R-:W4:Y:S01]  /*cc30*/  LDL.LU.64 R46, [R1+0x198] ;  /* 0x00019800012e7983 */ /* 0x000f220000300a00 */
[----:B------:R-:W-:-:S03]  /*cc40*/  IMAD.WIDE R14, R2, 0x4, R14 ;  /* 0x00000004020e7825 */ /* 0x000fc600078e020e */
[----:B--2---:R-:W2:Y:S04]  /*cc50*/  LDL.LU.64 R20, [R1+0x190] ;  /* 0x0001900001147983 */ /* 0x004ea80000300a00 */
[----:B------:R1:W-:Y:S04]  /*cc60*/  LDGSTS.E [R248+0x1400c], desc[UR16][R28.64], !P5 ;  /* 0x1400c0001cf87fae */ /* 0x0003e8000e921850 */
[----:B------:R-:W-:Y:S04]  /*cc70*/  STL.64 [R1+0x830], R36 ;  /* 0x0008302401007387 */ /* 0x000fe80000100a00 */
[----:B------:R1:W-:Y:S02]  /*cc80*/  STL.64 [R1+0x858], R14 ;  /* 0x0008580e01007387 */ /* 0x0003e40000100a00 */
[----:B-1----:R-:W-:-:S02]  /*cc90*/  IMAD.WIDE R30, R2, 0x4, R12 ;  /* 0x00000004021e7825 */ /* 0x002fc400078e020c */
[----:B------:R-:W-:Y:S02]  /*cca0*/  LDGSTS.E [R248+0x18000], desc[UR16][R36.64], !P3 ;  /* 0x1800000024f87fae */ /* 0x000fe4000d921850 */
[----:B------:R-:W-:Y:S02]  /*ccb0*/  IMAD.WIDE R28, R2, 0x4, R60 ;  /* 0x00000004021c7825 */ /* 0x000fe400078e023c */
[----:B------:R-:W2:Y:S04]  /*ccc0*/  LDL.LU.64 R12, [R1+0x308] ;  /* 0x00030800010c7983 */ /* 0x000ea80000300a00 */
[----:B------:R-:W2:Y:S04]  /*ccd0*/  LDL.LU.64 R26, [R1+0x300] ;  /* 0x00030000011a7983 */ /* 0x000ea80000300a00 */
[----:B------:R1:W-:Y:S04]  /*cce0*/  STL.64 [R1+0x888], R30 ;  /* 0x0008881e01007387 */ /* 0x0003e80000100a00 */
[----:B------:R4:W-:Y:S04]  /*ccf0*/  STL.64 [R1+0x8b8], R28 ;  /* 0x0008b81c01007387 */ /* 0x0009e80000100a00 */
[----:B------:R-:W2:Y:S04]  /*cd00*/  LDL.LU.64 R60, [R1+0x2f8] ;  /* 0x0002f800013c7983 */ /* 0x000ea80000300a00 */
[----:B------:R-:W-:Y:S04]  /*cd10*/  LDGSTS.E [R248+0x1c000], desc[UR16][R14.64], !P3 ;  /* 0x1c0000000ef87fae */ /* 0x000fe8000d921850 */
[----:B------:R-:W2:Y:S01]  /*cd20*/  LDL.LU.64 R14, [R1+0x2f0] ;  /* 0x0002f000010e7983 */ /* 0x000ea20000300a00 */
[----:B------:R-:W-:Y:S01]  /*cd30*/  ISETP.GE.U32.AND P0, PT, R240, 0x7fffff70, PT ;  /* 0x7fffff70f000780c */ /* 0x000fe20003f06070 */
[----:B------:R-:W-:-:S02]  /*cd40*/  VIADD R240, R243, 0xffffffad ;  /* 0xffffffadf3f07836 */ /* 0x000fc40000000000 */
[----:B------:R-:W-:Y:S01]  /*cd50*/  VIADD R4, R252, 0xffffff91 ;  /* 0xffffff91fc047836 */ /* 0x000fe20000000000 */
[----:B------:R-:W2:Y:S02]  /*cd60*/  LDC R243, c[0x0][0x230] ;  /* 0x00008c00fff37b82 */ /* 0x000ea40000000800 */
[----:B------:R-:W-:Y:S01]  /*cd70*/  ISETP.GE.U32.AND P1, PT, R240, 0x7fffff6e, PT ;  /* 0x7fffff6ef000780c */ /* 0x000fe20003f26070 */
[----:B------:R-:W-:-:S05]  /*cd80*/  VIADD R240, R242, 0xffffff92 ;  /* 0xffffff92f2f07836 */ /* 0x000fca0000000000 */
[----:B------:R-:W-:Y:S01]  /*cd90*/  ISETP.GE.U32.AND P6, PT, R240, 0x7fffff53, PT ;  /* 0x7fffff53f000780c */ /* 0x000fe20003fc6070 */
[----:B------:R-:W2:Y:S01]  /*cda0*/  LDC R252, c[0x0][0x230] ;  /* 0x00008c00fffc7b82 */ /* 0x000ea20000000800 */
[----:B------:R-:W-:Y:S01]  /*cdb0*/  ISETP.GE.U32.AND P5, PT, R4, 0x7fffff52, PT ;  /* 0x7fffff520400780c */ /* 0x000fe20003fa6070 */
[----:B------:R-:W-:-:S05]  /*cdc0*/  VIADD R4, R247, 0xffffff90 ;  /* 0xffffff90f7047836 */ /* 0x000fca0000000000 */
[----:B------:R-:W-:Y:S01]  /*cdd0*/  ISETP.GE.U32.AND P3, PT, R4, 0x7fffff51, PT ;  /* 0x7fffff510400780c */ /* 0x000fe20003f66070 */
[----:B------:R-:W2:Y:S04]  /*cde0*/  LDC R242, c[0x0][0x230] ;  /* 0x00008c00fff27b82 */ /* 0x000ea80000000800 */
[----:B------:R1:W-:Y:S04]  /*cdf0*/  LDGSTS.E [R248+0x18004], desc[UR16][R30.64], !P6 ;  /* 0x180040001ef87fae */ /* 0x0003e8000f121850 */
[----:B------:R4:W-:Y:S01]  /*ce00*/  LDGSTS.E [R248+0x1c004], desc[UR16][R28.64], !P6 ;  /* 0x1c0040001cf87fae */ /* 0x0009e2000f121850 */
[----:B------:R-:W-:Y:S01]  /*ce10*/  VIADD R4, R25, 0xffffffaa ;  /* 0xffffffaa19047836 */ /* 0x000fe20000000000 */
[----:B------:R-:W2:Y:S01]  /*ce20*/  LDC R247, c[0x0][0x230] ;  /* 0x00008c00fff77b82 */ /* 0x000ea20000000800 */
[----:B---3--:R-:W-:-:S04]  /*ce30*/  IMAD.WIDE R22, R2, 0x4, R22 ;  /* 0x0000000402167825 */ /* 0x008fc800078e0216 */
[C---:B-1----:R-:W-:Y:S01]  /*ce40*/  IMAD.WIDE R30, R2.reuse, 0x4, R54 ;  /* 0x00000004021e7825 */ /* 0x042fe200078e0236 */
[----:B------:R1:W-:Y:S04]  /*ce50*/  STL.64 [R1+0x8f0], R22 ;  /* 0x0008f01601007387 */ /* 0x0003e80000100a00 */
[----:B------:R3:W-:Y:S04]  /*ce60*/  STL.64 [R1+0x928], R30 ;  /* 0x0009281e01007387 */ /* 0x0007e80000100a00 */
[----:B------:R-:W3:Y:S01]  /*ce70*/  LDL.LU.64 R54, [R1+0x2e8] ;  /* 0x0002e80001367983 */ /* 0x000ee20000300a00 */
[----:B----4-:R-:W-:-:S03]  /*ce80*/  IMAD.WIDE R28, R2, 0x4, R46 ;  /* 0x00000004021c7825 */ /* 0x010fc600078e022e */
[----:B------:R-:W-:Y:S01]  /*ce90*/  LDGSTS.E [R248+0x18008], desc[UR16][R22.64], !P5 ;  /* 0x1800800016f87fae */ /* 0x000fe2000e921850 */
[----:B--2---:R-:W-:-:S03]  /*cea0*/  IMAD.WIDE R20, R2, 0x4, R20 ;  /* 0x0000000402147825 */ /* 0x004fc600078e0214 */
[----:B------:R-:W2:Y:S04]  /*ceb0*/  LDL.LU.64 R46, [R1+0x2e0] ;  /* 0x0002e000012e7983 */ /* 0x000ea80000300a00 */
[----:B------:R4:W-:Y:S04]  /*cec0*/  STL.64 [R1+0x958], R28 ;  /* 0x0009581c01007387 */ /* 0x0009e80000100a00 */
[----:B------:R4:W-:Y:S04]  /*ced0*/  STL.64 [R1+0x978], R20 ;  /* 0x0009781401007387 */ /* 0x0009e80000100a00 */
[----:B-1----:R-:W2:Y:S04]  /*cee0*/  LDL.LU.64 R22, [R1+0x2d8] ;  /* 0x0002d80001167983 */ /* 0x002ea80000300a00 */
[----:B------:R3:W-:Y:S01]  /*cef0*/  LDGSTS.E [R248+0x1c008], desc[UR16][R30.64], !P5 ;  /* 0x1c0080001ef87fae */ /* 0x0007e2000e921850 */
[----:B------:R-:W-:-:S03]  /*cf00*/  IMAD.WIDE R12, R2, 0x4, R12 ;  /* 0x00000004020c7825 */ /* 0x000fc600078e020c */
[----:B------:R4:W-:Y:S04]  /*cf10*/  LDGSTS.E [R248+0x1800c], desc[UR16][R28.64], !P3 ;  /* 0x1800c0001cf87fae */ /* 0x0009e8000d921850 */
[----:B------:R1:W-:Y:S01]  /*cf20*/  LDGSTS.E [R248+0x1c00c], desc[UR16][R20.64], !P3 ;  /* 0x1c00c00014f87fae */ /* 0x0003e2000d921850 */
[----:B------:R-:W-:Y:S01]  /*cf30*/  ISETP.GE.U32.AND P3, PT, R4, 0x7fffff6b, PT ;  /* 0x7fffff6b0400780c */ /* 0x000fe20003f66070 */
[----:B---3--:R-:W-:Y:S02]  /*cf40*/  IMAD.WIDE R30, R2, 0x4, R26 ;  /* 0x00000004021e7825 */ /* 0x008fe400078e021a */
[----:B------:R-:W-:Y:S02]  /*cf50*/  LDGSTS.E [R249+0x10000], desc[UR16][R12.64], !P0 ;  /* 0x100000000cf97fae */ /* 0x000fe4000c121850 */
[----:B------:R-:W-:-:S02]  /*cf60*/  VIADD R4, R24, 0xffffff8f ;  /* 0xffffff8f18047836 */ /* 0x000fc40000000000 */
[----:B------:R2:W-:Y:S01]  /*cf70*/  LDGSTS.E [R249+0x14000], desc[UR16][R30.64], !P0 ;  /* 0x140000001ef97fae */ /* 0x0005e2000c121850 */
[----:B----4-:R-:W-:-:S03]  /*cf80*/  IMAD.WIDE R28, R2, 0x4, R60 ;  /* 0x00000004021c7825 */ /* 0x010fc600078e023c */
[----:B------:R-:W3:Y:S01]  /*cf90*/  LDL.LU.64 R20, [R1+0x2d0] ;  /* 0x0002d00001147983 */ /* 0x000ee20000300a00 */
[----:B-1----:R-:W1:Y:S03]  /*cfa0*/  LDC R248, c[0x0][0x230] ;  /* 0x00008c00fff87b82 */ /* 0x002e660000000800 */
[----:B------:R4:W-:Y:S04]  /*cfb0*/  STL.64 [R1+0x640], R12 ;  /* 0x0006400c01007387 */ /* 0x0009e80000100a00 */
[----:B------:R2:W-:Y:S01]  /*cfc0*/  STL.64 [R1+0x668], R30 ;  /* 0x0006681e01007387 */ /* 0x0005e20000100a00 */
[----:B------:R-:W-:Y:S02]  /*cfd0*/  VIADD R240, R241, 0xffffffac ;  /* 0xffffffacf1f07836 */ /* 0x000fe40000000000 */
[----:B------:R-:W1:Y:S01]  /*cfe0*/  LDC R241, c[0x0][0x230] ;  /* 0x00008c00fff17b82 */ /* 0x000e620000000800 */
[----:B------:R2:W-:Y:S01]  /*cff0*/  LDGSTS.E [R249+0x10004], desc[UR16][R28.64], !P2 ;  /* 0x100040001cf97fae */ /* 0x0005e2000d121850 */
[----:B------:R-:W-:-:S03]  /*d000*/  IMAD.WIDE R24, R2, 0x4, R14 ;  /* 0x0000000402187825 */ /* 0x000fc600078e020e */
[----:B------:R-:W3:Y:S04]  /*d010*/  LDL.LU.64 R14, [R1+0x188] ;  /* 0x00018800010e7983 */ /* 0x000ee80000300a00 */
[----:B------:R-:W3:Y:S04]  /*d020*/  LDL.LU.64 R26, [R1+0x180] ;  /* 0x00018000011a7983 */ /* 0x000ee80000300a00 */
[----:B------:R2:W-:Y:S04]  /*d030*/  STL.64 [R1+0x688], R28 ;  /* 0x0006881c01007387 */ /* 0x0005e80000100a00 */
[----:B------:R3:W-:Y:S04]  /*d040*/  STL.64 [R1+0x6b0], R24 ;  /* 0x0006b01801007387 */ /* 0x0007e80000100a00 */
[----:B----4-:R-:W4:Y:S04]  /*d050*/  LDL.LU.64 R12, [R1+0x178] ;  /* 0x00017800010c7983 */ /* 0x010f280000300a00 */
[----:B------:R-:W4:Y:S01]  /*d060*/  LDL.LU.64 R60, [R1+0x170] ;  /* 0x00017000013c7983 */ /* 0x000f220000300a00 */
[----:B------:R-:W-:-:S03]  /*d070*/  ISETP.GE.U32.AND P6, PT, R240, 0x7fffff6d, PT ;  /* 0x7fffff6df000780c */ /* 0x000fc60003fc6070 */
[----:B------:R3:W-:Y:S01]  /*d080*/  LDGSTS.E [R249+0x14004], desc[UR16][R24.64], !P2 ;  /* 0x1400400018f97fae */ /* 0x0007e2000d121850 */
[----:B------:R-:W-:Y:S01]  /*d090*/  ISETP.GE.U32.AND P2, PT, R4, 0x7fffff50, PT ;  /* 0x7fffff500400780c */ /* 0x000fe20003f46070 */
[----:B------:R-:W-:-:S05]  /*d0a0*/  IMAD.WIDE R36, R2, 0x4, R54 ;  /* 0x0000000402247825 */ /* 0x000fca00078e0236 */
[----:B------:R-:W-:Y:S01]  /*d0b0*/  STL.64 [R1+0x6d8], R36 ;  /* 0x0006d82401007387 */ /* 0x000fe20000100a00 */
[----:B--2---:R-:W-:-:S03]  /*d0c0*/  IMAD.WIDE R30, R2, 0x4, R46 ;  /* 0x00000004021e7825 */ /* 0x004fc600078e022e */
[----:B------:R-:W2:Y:S04]  /*d0d0*/  LDL.LU.64 R54, [R1+0x168] ;  /* 0x0001680001367983 */ /* 0x000ea80000300a00 */
[----:B------:R1:W-:Y:S04]  /*d0e0*/  STL.64 [R1+0x708], R30 ;  /* 0x0007081e01007387 */ /* 0x0003e80000100a00 */
[----:B------:R-:W-:Y:S01]  /*d0f0*/  LDGSTS.E [R249+0x10008], desc[UR16][R36.64], !P1 ;  /* 0x1000800024f97fae */ /* 0x000fe2000c921850 */
[----:B------:R-:W-:-:S03]  /*d100*/  IMAD.WIDE R28, R2, 0x4, R22 ;  /* 0x00000004021c7825 */ /* 0x000fc600078e0216 */
[----:B------:R1:W-:Y:S04]  /*d110*/  LDGSTS.E [R249+0x14008], desc[UR16][R30.64], !P1 ;  /* 0x140080001ef97fae */ /* 0x0003e8000c921850 */
[----:B------:R-:W2:Y:S04]  /*d120*/  LDL.LU.64 R22, [R1+0x160] ;  /* 0x0001600001167983 */ /* 0x000ea80000300a00 */
[----:B------:R4:W-:Y:S04]  /*d130*/  STL.64 [R1+0x730], R28 ;  /* 0x0007301c01007387 */ /* 0x0009e80000100a00 */
[----:B------:R4:W-:Y:S01]  /*d140*/  LDGSTS.E [R249+0x1000c], desc[UR16][R28.64], !P6 ;  /* 0x1000c0001cf97fae */ /* 0x0009e2000f121850 */
[----:B---3--:R-:W-:-:S03]  /*d150*/  IMAD.WIDE R24, R2, 0x4, R20 ;  /* 0x0000000402187825 */ /* 0x008fc600078e0214 */
[----:B------:R-:W3:Y:S04]  /*d160*/  LDL.LU.64 R20, [R1+0x158] ;  /* 0x0001580001147983 */ /* 0x000ee80000300a00 */
[----:B------:R4:W-:Y:S04]  /*d170*/  STL.64 [R1+0x758], R24 ;  /* 0x0007581801007387 */ /* 0x0009e80000100a00 */
[----:B------:R-:W3:Y:S04]  /*d180*/  LDL.LU.64 R46, [R1+0x150] ;  /* 0x00015000012e7983 */ /* 0x000ee80000300a00 */
[----:B------:R4:W-:Y:S01]  /*d190*/  LDGSTS.E [R249+0x1400c], desc[UR16][R24.64], !P6 ;  /* 0x1400c00018f97fae */ /* 0x0009e2000f121850 */
[----:B------:R-:W-:-:S04]  /*d1a0*/  IMAD.WIDE R14, R2, 0x4, R14 ;  /* 0x00000004020e7825 */ /* 0x000fc800078e020e */
[C---:B-1----:R-:W-:Y:S01]  /*d1b0*/  IMAD.WIDE R30, R2.reuse, 0x4, R26 ;  /* 0x00000004021e7825 */ /* 0x042fe200078e021a */
[----:B------:R1:W-:Y:S04]  /*d1c0*/  STL.64 [R1+0x7f8], R14 ;  /* 0x0007f80e01007387 */ /* 0x0003e80000100a00 */
[----:B------:R2:W-:Y:S04]  /*d1d0*/  STL.64 [R1+0x808], R30 ;  /* 0x0008081e01007387 */ /* 0x0005e80000100a00 */
[----:B------:R-:W3:Y:S01]  /*d1e0*/  LDL.LU.64 R26, [R1+0x2c8] ;  /* 0x0002c800011a7983 */ /* 0x000ee20000300a00 */
[----:B----4-:R-:W-:-:S03]  /*d1f0*/  IMAD.WIDE R28, R2, 0x4, R12 ;  /* 0x00000004021c7825 */ /* 0x010fc600078e020c */
[----:B------:R-:W-:Y:S01]  /*d200*/  LDGSTS.E [R249+0x18000], desc[UR16][R14.64], !P2 ;  /* 0x180000000ef97fae */ /* 0x000fe2000d121850 */
[----:B------:R-:W-:-:S03]  /*d210*/  IMAD.WIDE R24, R2, 0x4, R60 ;  /* 0x0000000402187825 */ /* 0x000fc600078e023c */
[----:B------:R-:W4:Y:S04]  /*d220*/  LDL.LU.64 R12, [R1+0x2c0] ;  /* 0x0002c000010c7983 */ /* 0x000f280000300a00 */
[----:B------:R3:W-:Y:S04]  /*d230*/  STL.64 [R1+0x850], R28 ;  /* 0x0008501c01007387 */ /* 0x0007e80000100a00 */
[----:B------:R3:W-:Y:S04]  /*d240*/  STL.64 [R1+0x880], R24 ;  /* 0x0008801801007387 */ /* 0x0007e80000100a00 */
[----:B------:R-:W4:Y:S04]  /*d250*/  LDL.LU.64 R60, [R1+0x2b8] ;  /* 0x0002b800013c7983 */ /* 0x000f280000300a00 */
[----:B-1----:R-:W4:Y:S01]  /*d260*/  LDL.LU.64 R14, [R1+0x2b0] ;  /* 0x0002b000010e7983 */ /* 0x002f220000300a00 */
[----:B------:R-:W-:-:S02]  /*d270*/  IADD3 R240, R246, -0x55, RZ ;  /* 0xffffffabf6f07810 */ /* 0x000fc40007ffe0ff */
[----:B------:R-:W1:Y:S01]  /*d280*/  LDC R246, c[0x0][0x230] ;  /* 0x00008c00fff67b82 */ /* 0x000e620000000800 */
[----:B------:R-:W-:Y:S01]  /*d290*/  IADD3 R4, R252, -0x73, RZ ;  /* 0xffffff8dfc047810 */ /* 0x000fe20007ffe0ff */
[----:B------:R2:W-:Y:S01]  /*d2a0*/  LDGSTS.E [R249+0x1c000], desc[UR16][R30.64], !P2 ;  /* 0x1c0000001ef97fae */ /* 0x0005e2000d121850 */
[----:B------:R-:W-:Y:S01]  /*d2b0*/  ISETP.GE.U32.AND P5, PT, R240, 0x7fffff6c, PT ;  /* 0x7fffff6cf000780c */ /* 0x000fe20003fa6070 */
[----:B------:R-:W-:Y:S01]  /*d2c0*/  VIADD R240, R244, 0xffffffa9 ;  /* 0xffffffa9f4f07836 */ /* 0x000fe20000000000 */
[----:B------:R-:W-:-:S03]  /*d2d0*/  ISETP.GE.U32.AND P6, PT, R4, 0x7fffff4e, PT ;  /* 0x7fffff4e0400780c */ /* 0x000fc60003fc6070 */
[----:B------:R-:W4:Y:S01]  /*d2e0*/  LDC R252, c[0x0][0x230] ;  /* 0x00008c00fffc7b82 */ /* 0x000f220000000800 */
[----:B------:R-:W-:Y:S01]  /*d2f0*/  ISETP.GE.U32.AND P0, PT, R240, 0x7fffff6a, PT ;  /* 0x7fffff6af000780c */ /* 0x000fe20003f06070 */
[----:B------:R-:W-:-:S05]  /*d300*/  VIADD R240, R243, 0xffffff8e ;  /* 0xffffff8ef3f07836 */ /* 0x000fca0000000000 */
[----:B------:R-:W-:Y:S01]  /*d310*/  ISETP.GE.U32.AND P1, PT, R240, 0x7fffff4f, PT ;  /* 0x7fffff4ff000780c */ /* 0x000fe20003f26070 */
[----:B------:R-:W-:Y:S01]  /*d320*/  VIADD R240, R242, 0xffffffa8 ;  /* 0xffffffa8f2f07836 */ /* 0x000fe20000000000 */
[----:B------:R-:W4:Y:S01]  /*d330*/  LDC R243, c[0x0][0x230] ;  /* 0x00008c00fff37b82 */ /* 0x000f220000000800 */
[----:B-1----:R-:W-:-:S07]  /*d340*/  VIADD R4, R246, 0xffffff8c ;  /* 0xffffff8cf6047836 */ /* 0x002fce0000000000 */
[----:B------:R-:W1:Y:S03]  /*d350*/  LDC R244, c[0x0][0x230] ;  /* 0x00008c00fff47b82 */ /* 0x000e660000000800 */
[----:B------:R3:W-:Y:S01]  /*d360*/  LDGSTS.E [R249+0x18004], desc[UR16][R28.64], !P1 ;  /* 0x180040001cf97fae */ /* 0x0007e2000c921850 */
[----:B------:R-:W-:-:S03]  /*d370*/  ISETP.GE.U32.AND P2, PT, R4, 0x7fffff4d, PT ;  /* 0x7fffff4d0400780c */ /* 0x000fc60003f46070 */
[----:B------:R3:W-:Y:S01]  /*d380*/  LDGSTS.E [R249+0x1c004], desc[UR16][R24.64], !P1 ;  /* 0x1c00400018f97fae */ /* 0x0007e2000c921850 */
[----:B------:R-:W-:Y:S01]  /*d390*/  ISETP.GE.U32.AND P1, PT, R240, 0x7fffff69, PT ;  /* 0x7fffff69f000780c */ /* 0x000fe20003f26070 */
[----:B------:R-:W-:Y:S01]  /*d3a0*/  VIADD R240, R241, 0xffffffa7 ;  /* 0xffffffa7f1f07836 */ /* 0x000fe20000000000 */
[----:B------:R-:W1:Y:S01]  /*d3b0*/  LDC R246, c[0x0][0x230] ;  /* 0x00008c00fff67b82 */ /* 0x000e620000000800 */
[----:B--2---:R-:W-:-:S05]  /*d3c0*/  IMAD.WIDE R36, R2, 0x4, R54 ;  /* 0x0000000402247825 */ /* 0x004fca00078e0236 */
[----:B------:R-:W-:Y:S04]  /*d3d0*/  STL.64 [R1+0x8b0], R36 ;  /* 0x0008b02401007387 */ /* 0x000fe80000100a00 */
[----:B------:R-:W-:Y:S01]  /*d3e0*/  LDGSTS.E [R249+0x18008], desc[UR16][R36.64], !P6 ;  /* 0x1800800024f97fae */ /* 0x000fe2000f121850 */
[----:B------:R-:W-:-:S03]  /*d3f0*/  IMAD.WIDE R30, R2, 0x4, R22 ;  /* 0x00000004021e7825 */ /* 0x000fc600078e0216 */
[----:B------:R-:W2:Y:S04]  /*d400*/  LDL.LU.64 R22, [R1+0x2a8] ;  /* 0x0002a80001167983 */ /* 0x000ea80000300a00 */
[----:B------:R-:W-:Y:S04]  /*d410*/  STL.64 [R1+0x8e8], R30 ;  /* 0x0008e81e01007387 */ /* 0x000fe80000100a00 */
[----:B------:R-:W-:Y:S01]  /*d420*/  LDGSTS.E [R249+0x1c008], desc[UR16][R30.64], !P6 ;  /* 0x1c0080001ef97fae */ /* 0x000fe2000f121850 */
[----:B---3--:R-:W-:-:S03]  /*d430*/  IMAD.WIDE R28, R2, 0x4, R20 ;  /* 0x00000004021c7825 */ /* 0x008fc600078e0214 */
[----:B------:R-:W3:Y:S04]  /*d440*/  LDL.LU.64 R20, [R1+0x2a0] ;  /* 0x0002a00001147983 */ /* 0x000ee80000300a00 */
[----:B------:R1:W-:Y:S01]  /*d450*/  STL.64 [R1+0x920], R28 ;  /* 0x0009201c01007387 */ /* 0x0003e20000100a00 */
[----:B------:R-:W-:-:S03]  /*d460*/  IMAD.WIDE R24, R2, 0x4, R46 ;  /* 0x0000000402187825 */ /* 0x000fc600078e022e */
[----:B------:R-:W3:Y:S04]  /*d470*/  LDL.LU.64 R54, [R1+0x298] ;  /* 0x0002980001367983 */ /* 0x000ee80000300a00 */
[----:B------:R-:W3:Y:S01]  /*d480*/  LDL.LU.64 R46, [R1+0x290] ;  /* 0x00029000012e7983 */ /* 0x000ee20000300a00 */
[----:B------:R-:W-:-:S03]  /*d490*/  ISETP.GE.U32.AND P6, PT, R240, 0x7fffff68, PT ;  /* 0x7fffff68f000780c */ /* 0x000fc60003fc6070 */
[----:B------:R-:W-:Y:S04]  /*d4a0*/  LDGSTS.E [R249+0x1800c], desc[UR16][R28.64], !P2 ;  /* 0x1800c0001cf97fae */ /* 0x000fe8000d121850 */
[----:B------:R1:W-:Y:S04]  /*d4b0*/  STL.64 [R1+0x950], R24 ;  /* 0x0009501801007387 */ /* 0x0003e80000100a00 */
[----:B------:R1:W-:Y:S01]  /*d4c0*/  LDGSTS.E [R249+0x1c00c], desc[UR16][R24.64], !P2 ;  /* 0x1c00c00018f97fae */ /* 0x0003e2000d121850 */
[----:B------:R-:W-:-:S05]  /*d4d0*/  IMAD.WIDE R240, R2, 0x4, R26 ;  /* 0x0000000402f07825 */ /* 0x000fca00078e021a */
[----:B------:R-:W-:Y:S01]  /*d4e0*/  LDGSTS.E [R250+0x10000], desc[UR16][R240.64], !P5 ;  /* 0x10000000f0fa7fae */ /* 0x000fe2000e921850 */
[C---:B----4-:R-:W-:Y:S01]  /*d4f0*/  IMAD.WIDE R12, R2.reuse, 0x4, R12 ;  /* 0x00000004020c7825 */ /* 0x050fe200078e020c */
[----:B-1----:R-:W1:Y:S04]  /*d500*/  LDC R249, c[0x0][0x230] ;  /* 0x00008c00fff97b82 */ /* 0x002e680000000800 */
[----:B------:R4:W-:Y:S04]  /*d510*/  STL.64 [R1+0x608], R12 ;  /* 0x0006080c01007387 */ /* 0x0009e80000100a00 */
[----:B------:R-:W3:Y:S01]  /*d520*/  LDL.LU.64 R26, [R1+0x148] ;  /* 0x00014800011a7983 */ /* 0x000ee20000300a00 */
[----:B------:R-:W-:-:S03]  /*d530*/  IMAD.WIDE R28, R2, 0x4, R60 ;  /* 0x00000004021c7825 */ /* 0x000fc600078e023c */
[----:B------:R-:W-:Y:S01]  /*d540*/  LDGSTS.E [R250+0x14000], desc[UR16][R12.64], !P5 ;  /* 0x140000000cfa7fae */ /* 0x000fe2000e921850 */
[----:B------:R-:W-:-:S03]  /*d550*/  IMAD.WIDE R24, R2, 0x4, R14 ;  /* 0x0000000402187825 */ /* 0x000fc600078e020e */
[----:B------:R3:W-:Y:S04]  /*d560*/  LDGSTS.E [R250+0x10004], desc[UR16][R28.64], !P3 ;  /* 0x100040001cfa7fae */ /* 0x0007e8000d921850 */
[----:B------:R-:W3:Y:S04]  /*d570*/  LDL.LU.64 R14, [R1+0x140] ;  /* 0x00014000010e7983 */ /* 0x000ee80000300a00 */
[----:B------:R3:W-:Y:S04]  /*d580*/  STL.64 [R1+0x660], R28 ;  /* 0x0006601c01007387 */ /* 0x0007e80000100a00 */
[----:B------:R1:W-:Y:S04]  /*d590*/  STL.64 [R1+0x680], R24 ;  /* 0x0006801801007387 */ /* 0x0003e80000100a00 */
[----:B----4-:R-:W4:Y:S04]  /*d5a0*/  LDL.LU.64 R12, [R1+0x138] ;  /* 0x00013800010c7983 */ /* 0x010f280000300a00 */
[----:B------:R-:W4:Y:S01]  /*d5b0*/  LDL.LU.64 R60, [R1+0x130] ;  /* 0x00013000013c7983 */ /* 0x000f220000300a00 */
[----:B------:R-:W-:-:S02]  /*d5c0*/  VIADD R4, R247, 0xffffffa6 ;  /* 0xffffffa6f7047836 */ /* 0x000fc40000000000 */
[----:B------:R-:W4:Y:S01]  /*d5d0*/  LDC R247, c[0x0][0x230] ;  /* 0x00008c00fff77b82 */ /* 0x000f220000000800 */
[----:B------:R1:W-:Y:S02]  /*d5e0*/  LDGSTS.E [R250+0x14004], desc[UR16][R24.64], !P3 ;  /* 0x1400400018fa7fae */ /* 0x0003e4000d921850 */
[----:B------:R-:W-:Y:S01]  /*d5f0*/  ISETP.GE.U32.AND P2, PT, R4, 0x7fffff67, PT ;  /* 0x7fffff670400780c */ /* 0x000fe20003f46070 */
[----:B------:R-:W-:Y:S01]  /*d600*/  VIADD R4, R252, 0xffffff8b ;  /* 0xffffff8bfc047836 */ /* 0x000fe20000000000 */
[----:B------:R-:W-:-:S03]  /*d610*/  IADD3 R242, R244, -0x5b, RZ ;  /* 0xffffffa5f4f27810 */ /* 0x000fc60007ffe0ff */
[----:B------:R-:W4:Y:S01]  /*d620*/  LDC R244, c[0x0][0x230] ;  /* 0x00008c00fff47b82 */ /* 0x000f220000000800 */
[----:B------:R-:W-:Y:S01]  /*d630*/  ISETP.GE.U32.AND P3, PT, R4, 0x7fffff4c, PT ;  /* 0x7fffff4c0400780c */ /* 0x000fe20003f66070 */
[----:B--2---:R-:W-:-:S06]  /*d640*/  IMAD.WIDE R22, R2, 0x4, R22 ;  /* 0x0000000402167825 */ /* 0x004fcc00078e0216 */
[----:B------:R-:W2:Y:S01]  /*d650*/  LDC R252, c[0x0][0x230] ;  /* 0x00008c00fffc7b82 */ /* 0x000ea20000000800 */
[----:B------:R1:W-:Y:S04]  /*d660*/  STL.64 [R1+0x6a8], R22 ;  /* 0x0006a81601007387 */ /* 0x0003e80000100a00 */
[----:B------:R-:W-:Y:S01]  /*d670*/  LDGSTS.E [R250+0x10008], desc[UR16][R22.64], !P0 ;  /* 0x1000800016fa7fae */ /* 0x000fe2000c121850 */
[----:B---3--:R-:W-:-:S04]  /*d680*/  IMAD.WIDE R20, R2, 0x4, R20 ;  /* 0x0000000402147825 */ /* 0x008fc800078e0214 */
[C---:B------:R-:W-:Y:S01]  /*d690*/  IMAD.WIDE R28, R2.reuse, 0x4, R54 ;  /* 0x00000004021c7825 */ /* 0x040fe200078e0236 */
[----:B------:R3:W-:Y:S03]  /*d6a0*/  STL.64 [R1+0x6d0], R20 ;  /* 0x0006d01401007387 */ /* 0x0007e60000100a00 */
[C---:B-1----:R-:W-:Y:S01]  /*d6b0*/  IMAD.WIDE R24, R2.reuse, 0x4, R46 ;  /* 0x0000000402187825 */ /* 0x042fe200078e022e */
[----:B------:R4:W-:Y:S04]  /*d6c0*/  STL.64 [R1+0x700], R28 ;  /* 0x0007001c01007387 */ /* 0x0009e80000100a00 */
[----:B------:R-:W2:Y:S04]  /*d6d0*/  LDL.LU.64 R54, [R1+0x128] ;  /* 0x0001280001367983 */ /* 0x000ea80000300a00 */
[----:B------:R1:W-:Y:S04]  /*d6e0*/  STL.64 [R1+0x728], R24 ;  /* 0x0007281801007387 */ /* 0x0003e80000100a00 */
[----:B------:R-:W2:Y:S04]  /*d6f0*/  LDL.LU.64 R46, [R1+0x120] ;  /* 0x00012000012e7983 */ /* 0x000ea80000300a00 */
[----:B------:R-:W-:Y:S04]  /*d700*/  LDGSTS.E [R250+0x14008], desc[UR16][R20.64], !P0 ;  /* 0x1400800014fa7fae */ /* 0x000fe8000c121850 */
[----:B------:R-:W2:Y:S04]  /*d710*/  LDL.LU.64 R22, [R1+0x118] ;  /* 0x0001180001167983 */ /* 0x000ea80000300a00 */
[----:B------:R4:W-:Y:S04]  /*d720*/  LDGSTS.E [R250+0x1000c], desc[UR16][R28.64], !P1 ;  /* 0x1000c0001cfa7fae */ /* 0x0009e8000c921850 */
[----:B---3--:R-:W3:Y:S01]  /*d730*/  LDL.LU.64 R20, [R1+0x110] ;  /* 0x0001100001147983 */ /* 0x008ee20000300a00 */
[----:B------:R-:W-:-:S03]  /*d740*/  IMAD.WIDE R30, R2, 0x4, R26 ;  /* 0x00000004021e7825 */ /* 0x000fc600078e021a */
[----:B------:R1:W-:Y:S04]  /*d750*/  LDGSTS.E [R250+0x1400c], desc[UR16][R24.64], !P1 ;  /* 0x1400c00018fa7fae */ /* 0x0003e8000c921850 */
[----:B------:R-:W3:Y:S01]  /*d760*/  LDL.LU.64 R26, [R1+0x288] ;  /* 0x00028800011a7983 */ /* 0x000ee20000300a00 */
[----:B------:R-:W-:-:S03]  /*d770*/  IMAD.WIDE R14, R2, 0x4, R14 ;  /* 0x00000004020e7825 */ /* 0x000fc600078e020e */
[----:B------:R-:W-:Y:S04]  /*d780*/  STL.64 [R1+0x7d0], R30 ;  /* 0x0007d01e01007387 */ /* 0x000fe80000100a00 */
[----:B------:R1:W-:Y:S04]  /*d790*/  STL.64 [R1+0x7f0], R14 ;  /* 0x0007f00e01007387 */ /* 0x0003e80000100a00 */
[----:B------:R-:W-:Y:S01]  /*d7a0*/  LDGSTS.E [R250+0x18000], desc[UR16][R30.64], !P3 ;  /* 0x180000001efa7fae */ /* 0x000fe2000d921850 */
[----:B----4-:R-:W-:-:S03]  /*d7b0*/  IMAD.WIDE R28, R2, 0x4, R12 ;  /* 0x00000004021c7825 */ /* 0x010fc600078e020c */
[----:B------:R-:W-:Y:S01]  /*d7c0*/  LDGSTS.E [R250+0x1c000], desc[UR16][R14.64], !P3 ;  /* 0x1c0000000efa7fae */ /* 0x000fe2000d921850 */
[----:B-1----:R-:W-:-:S03]  /*d7d0*/  IMAD.WIDE R24, R2, 0x4, R60 ;  /* 0x0000000402187825 */ /* 0x002fc600078e023c */
[----:B------:R-:W4:Y:S04]  /*d7e0*/  LDL.LU.64 R12, [R1+0x280] ;  /* 0x00028000010c7983 */ /* 0x000f280000300a00 */
[----:B------:R-:W-:Y:S04]  /*d7f0*/  STL.64 [R1+0x800], R28 ;  /* 0x0008001c01007387 */ /* 0x000fe80000100a00 */
[----:B------:R-:W4:Y:S04]  /*d800*/  LDL.LU.64 R14, [R1+0x278] ;  /* 0x00027800010e7983 */ /* 0x000f280000300a00 */
[----:B------:R1:W-:Y:S04]  /*d810*/  STL.64 [R1+0x848], R24 ;  /* 0x0008481801007387 */ /* 0x0003e80000100a00 */
[----:B------:R-:W4:Y:S01]  /*d820*/  LDL.LU.64 R60, [R1+0x270] ;  /* 0x00027000013c7983 */ /* 0x000f220000300a00 */
[----:B------:R-:W-:-:S02]  /*d830*/  VIADD R4, R248, 0xffffff8a ;  /* 0xffffff8af8047836 */ /* 0x000fc40000000000 */
[----:B------:R-:W3:Y:S03]  /*d840*/  LDC R248, c[0x0][0x230] ;  /* 0x00008c00fff87b82 */ /* 0x000ee60000000800 */
[----:B------:R-:W-:Y:S01]  /*d850*/  ISETP.GE.U32.AND P0, PT, R4, 0x7fffff4b, PT ;  /* 0x7fffff4b0400780c */ /* 0x000fe20003f06070 */
[----:B------:R-:W-:-:S04]  /*d860*/  VIADD R4, R243, 0xffffff89 ;  /* 0xffffff89f3047836 */ /* 0x000fc80000000000 */
[----:B------:R-:W1:Y:S01]  /*d870*/  LDC R243, c[0x0][0x230] ;  /* 0x00008c00fff37b82 */ /* 0x000e620000000800 */
[----:B------:R-:W-:Y:S02]  /*d880*/  ISETP.GE.U32.AND P1, PT, R4, 0x7fffff4a, PT ;  /* 0x7fffff4a0400780c */ /* 0x000fe40003f26070 */
[----:B------:R-:W-:-:S04]  /*d890*/  IADD3 R4, R249, -0x78, RZ ;  /* 0xffffff88f9047810 */ /* 0x000fc80007ffe0ff */
[----:B------:R-:W-:Y:S01]  /*d8a0*/  ISETP.GE.U32.AND P3, PT, R4, 0x7fffff49, PT ;  /* 0x7fffff490400780c */ /* 0x000fe20003f66070 */
[----:B------:R-:W-:Y:S01]  /*d8b0*/  LDGSTS.E [R250+0x18004], desc[UR16][R28.64], !P0 ;  /* 0x180040001cfa7fae */ /* 0x000fe2000c121850 */
[----:B------:R-:W-:-:S03]  /*d8c0*/  ISETP.GE.U32.AND P5, PT, R242, 0x7fffff66, PT ;  /* 0x7fffff66f200780c */ /* 0x000fc60003fa6070 */
[----:B------:R1:W-:Y:S01]  /*d8d0*/  LDGSTS.E [R250+0x1c004], desc[UR16][R24.64], !P0 ;  /* 0x1c00400018fa7fae */ /* 0x0003e2000c121850 */
[----:B------:R-:W-:-:S05]  /*d8e0*/  VIADD R242, R246, 0xffffffa4 ;  /* 0xffffffa4f6f27836 */ /* 0x000fca0000000000 */
[----:B------:R-:W-:Y:S01]  /*d8f0*/  ISETP.GE.U32.AND P0, PT, R242, 0x7fffff65, PT ;  /* 0x7fffff65f200780c */ /* 0x000fe20003f06070 */
[----:B------:R-:W-:Y:S02]  /*d900*/  VIADD R242, R247, 0xffffff87 ;  /* 0xffffff87f7f27836 */ /* 0x000fe40000000000 */
[----:B-1----:R-:W-:Y:S01]  /*d910*/  VIADD R4, R243, 0xffffff86 ;  /* 0xffffff86f3047836 */ /* 0x002fe20000000000 */
[----:B------:R-:W1:Y:S01]  /*d920*/  LDC R25, c[0x0][0x230] ;  /* 0x00008c00ff197b82 */ /* 0x000e620000000800 */
[----:B------:R-:W-:-:S07]  /*d930*/  VIADD R244, R244, 0xffffff85 ;  /* 0xffffff85f4f47836 */ /* 0x000fce0000000000 */
[----:B------:R-:W1:Y:S01]  /*d940*/  LDC R24, c[0x0][0x230] ;  /* 0x00008c00ff187b82 */ /* 0x000e620000000800 */
[----:B--2---:R-:W-:-:S04]  /*d950*/  IMAD.WIDE R30, R2, 0x4, R54 ;  /* 0x00000004021e7825 */ /* 0x004fc800078e0236 */
[C---:B------:R-:W-:Y:S01]  /*d960*/  IMAD.WIDE R28, R2.reuse, 0x4, R46 ;  /* 0x00000004021c7825 */ /* 0x040fe200078e022e */
[----:B------:R-:W-:Y:S04]  /*d970*/  STL.64 [R1+0x878], R30 ;  /* 0x0008781e01007387 */ /* 0x000fe80000100a00 */
[----:B------:R-:W-:Y:S01]  /*d980*/  LDGSTS.E [R250+0x18008], desc[UR16][R30.64], !P1 ;  /* 0x180080001efa7fae */ /* 0x000fe2000c921850 */
[----:B------:R-:W-:-:S03]  /*d990*/  IMAD.WIDE R22, R2, 0x4, R22 ;  /* 0x0000000402167825 */ /* 0x000fc600078e0216 */
[----:B------:R-:W-:Y:S04]  /*d9a0*/  STL.64 [R1+0x8a8], R28 ;  /* 0x0008a81c01007387 */ /* 0x000fe80000100a00 */
[----:B------:R-:W-:Y:S01]  /*d9b0*/  LDGSTS.E [R250+0x1c008], desc[UR16][R28.64], !P1 ;  /* 0x1c0080001cfa7fae */ /* 0x000fe2000c921850 */
[----:B---3--:R-:W-:-:S03]  /*d9c0*/  IMAD.WIDE R20, R2, 0x4, R20 ;  /* 0x0000000402147825 */ /* 0x008fc600078e0214 */
[----:B------:R-:W-:Y:S04]  /*d9d0*/  STL.64 [R1+0x8e0], R22 ;  /* 0x0008e01601007387 */ /* 0x000fe80000100a00 */
[----:B------:R-:W-:Y:S04]  /*d9e0*/  LDGSTS.E [R250+0x1800c], desc[UR16][R22.64], !P3 ;  /* 0x1800c00016fa7fae */ /* 0x000fe8000d921850 */
[----:B------:R2:W-:Y:S04]  /*d9f0*/  STL.64 [R1+0x918], R20 ;  /* 0x0009181401007387 */ /* 0x0005e80000100a00 */
[----:B------:R3:W-:Y:S01]  /*da00*/  LDGSTS.E [R250+0x1c00c], desc[UR16][R20.64], !P3 ;  /* 0x1c00c00014fa7fae */ /* 0x0007e2000d921850 */
[----:B------:R-:W-:Y:S01]  /*da10*/  ISETP.GE.U32.AND P1, PT, R4, 0x7fffff47, PT ;  /* 0x7fffff470400780c */ /* 0x000fe20003f26070 */
[----:B------:R-:W-:-:S02]  /*da20*/  VIADD R4, R248, 0xffffff84 ;  /* 0xffffff84f8047836 */ /* 0x000fc40000000000 */
[----:B--2---:R-:W2:Y:S01]  /*da30*/  LDL.LU.64 R20, [R1+0x268] ;  /* 0x0002680001147983 */ /* 0x004ea20000300a00 */
[----:B---3--:R-:W3:Y:S03]  /*da40*/  LDC R250, c[0x0][0x230] ;  /* 0x00008c00fffa7b82 */ /* 0x008ee60000000800 */
[----:B------:R-:W3:Y:S04]  /*da50*/  LDL.LU.64 R40, [R1+0x258] ;  /* 0x0002580001287983 */ /* 0x000ee80000300a00 */
[----:B------:R-:W3:Y:S01]  /*da60*/  LDL.LU.64 R46, [R1+0x108] ;  /* 0x00010800012e7983 */ /* 0x000ee20000300a00 */
[----:B----4-:R-:W-:-:S03]  /*da70*/  IMAD.WIDE R246, R2, 0x4, R12 ;  /* 0x0000000402f67825 */ /* 0x010fc600078e020c */
[----:B------:R-:W4:Y:S04]  /*da80*/  LDL.LU.64 R22, [R1+0xf8] ;  /* 0x0000f80001167983 */ /* 0x000f280000300a00 */
[----:B------:R-:W4:Y:S01]  /*da90*/  LDL.LU.64 R54, [R1+0xe8] ;  /* 0x0000e80001367983 */ /* 0x000f220000300a00 */
[----:B------:R-:W-:-:S03]  /*daa0*/  IMAD.WIDE R248, R2, 0x4, R14 ;  /* 0x0000000402f87825 */ /* 0x000fc600078e020e */
[----:B------:R-:W4:Y:S01]  /*dab0*/  LDL.LU.64 R30, [R1+0xd8] ;  /* 0x0000d800011e7983 */ /* 0x000f220000300a00 */
[----:B------:R-:W-:-:S03]  /*dac0*/  IMAD.WIDE R12, R2, 0x4, R60 ;  /* 0x00000004020c7825 */ /* 0x000fc600078e023c */
[----:B------:R-:W4:Y:S01]  /*dad0*/  LDL.LU.64 R28, [R1+0x260] ;  /* 0x00026000011c7983 */ /* 0x000f220000300a00 */
[----:B------:R-:W-:-:S03]  /*dae0*/  ISETP.GE.U32.AND P3, PT, R242, 0x7fffff48, PT ;  /* 0x7fffff48f200780c */ /* 0x000fc60003f66070 */
[----:B------:R-:W4:Y:S01]  /*daf0*/  LDL.LU.64 R14, [R1+0x250] ;  /* 0x00025000010e7983 */ /* 0x000f220000300a00 */
[----:B------:R-:W-:-:S03]  /*db00*/  IMAD.WIDE R242, R2, 0x4, R26 ;  /* 0x0000000402f27825 */ /* 0x000fc600078e021a */
[----:B------:R-:W4:Y:S04]  /*db10*/  LDL.LU.64 R118, [R1+0x100] ;  /* 0x0001000001767983 */ /* 0x000f280000300a00 */
[----:B------:R-:W4:Y:S04]  /*db20*/  LDL.LU.64 R60, [R1+0xf0] ;  /* 0x0000f000013c7983 */ /* 0x000f280000300a00 */
[----:B------:R-:W4:Y:S04]  /*db30*/  LDL.LU.64 R36, [R1+0xe0] ;  /* 0x0000e00001247983 */ /* 0x000f280000300a00 */
[----:B------:R1:W-:Y:S04]  /*db40*/  STL.64 [R1+0x658], R12 ;  /* 0x0006580c01007387 */ /* 0x0003e80000100a00 */
[----:B------:R-:W4:Y:S04]  /*db50*/  LDL.LU.64 R26, [R1+0xd0] ;  /* 0x0000d000011a7983 */ /* 0x000f280000300a00 */
[----:B------:R-:W-:Y:S04]  /*db60*/  LDGSTS.E [R251+0x10000], desc[UR16][R242.64], !P6 ;  /* 0x10000000f2fb7fae */ /* 0x000fe8000f121850 */
[----:B------:R-:W-:Y:S04]  /*db70*/  LDGSTS.E [R251+0x14000], desc[UR16][R246.64], !P6 ;  /* 0x14000000f6fb7fae */ /* 0x000fe8000f121850 */
[----:B------:R-:W-:Y:S04]  /*db80*/  LDGSTS.E [R251+0x10004], desc[UR16][R248.64], !P2 ;  /* 0x10004000f8fb7fae */ /* 0x000fe8000d121850 */
[----:B------:R1:W-:Y:S01]  /*db90*/  LDGSTS.E [R251+0x14004], desc[UR16][R12.64], !P2 ;  /* 0x140040000cfb7fae */ /* 0x0003e2000d121850 */
[C---:B--2---:R-:W-:Y:S01]  /*dba0*/  IMAD.WIDE R20, R2.reuse, 0x4, R20 ;  /* 0x0000000402147825 */ /* 0x044fe200078e0214 */
[----:B-1----:R-:W1:Y:S03]  /*dbb0*/  LDC R13, c[0x0][0x230] ;  /* 0x00008c00ff0d7b82 */ /* 0x002e660000000800 */
[C---:B---3--:R-:W-:Y:S01]  /*dbc0*/  IMAD.WIDE R40, R2.reuse, 0x4, R40 ;  /* 0x0000000402287825 */ /* 0x048fe200078e0228 */
[----:B------:R2:W-:Y:S03]  /*dbd0*/  STL.64 [R1+0x678], R20 ;  /* 0x0006781401007387 */ /* 0x0005e60000100a00 */
[C---:B------:R-:W-:Y:S01]  /*dbe0*/  IMAD.WIDE R46, R2.reuse, 0x4, R46 ;  /* 0x00000004022e7825 */ /* 0x040fe200078e022e */
[----:B------:R-:W-:Y:S01]  /*dbf0*/  STL.64 [R1+0x6f8], R40 ;  /* 0x0006f82801007387 */ /* 0x000fe20000100a00 */
[----:B------:R-:W3:Y:S02]  /*dc00*/  LDC R12, c[0x0][0x230] ;  /* 0x00008c00ff0c7b82 */ /* 0x000ee40000000800 */
[C---:B----4-:R-:W-:Y:S01]  /*dc10*/  IMAD.WIDE R22, R2.reuse, 0x4, R22 ;  /* 0x0000000402167825 */ /* 0x050fe200078e0216 */
[----:B------:R-:W-:Y:S03]  /*dc20*/  STL.64 [R1+0x7e0], R46 ;  /* 0x0007e02e01007387 */ /* 0x000fe60000100a00 */
[C---:B------:R-:W-:Y:S01]  /*dc30*/  IMAD.WIDE R54, R2.reuse, 0x4, R54 ;  /* 0x0000000402367825 */ /* 0x040fe200078e0236 */
[----:B------:R-:W-:Y:S03]  /*dc40*/  STL.64 [R1+0x870], R22 ;  /* 0x0008701601007387 */ /* 0x000fe60000100a00 */
[----:B------:R-:W-:-:S04]  /*dc50*/  IMAD.WIDE R30, R2, 0x4, R30 ;  /* 0x00000004021e7825 */ /* 0x000fc800078e021e */
[C---:B------:R-:W-:Y:S01]  /*dc60*/  IMAD.WIDE R28, R2.reuse, 0x4, R28 ;  /* 0x00000004021c7825 */ /* 0x040fe200078e021c */
[----:B------:R-:W-:Y:S03]  /*dc70*/  STL.64 [R1+0x910], R54 ;  /* 0x0009103601007387 */ /* 0x000fe60000100a00 */
[C---:B------:R-:W-:Y:S01]  /*dc80*/  IMAD.WIDE R14, R2.reuse, 0x4, R14 ;  /* 0x00000004020e7825 */ /* 0x040fe200078e020e */
[----:B------:R4:W-:Y:S03]  /*dc90*/  STL.64 [R1+0x600], R28 ;  /* 0x0006001c01007387 */ /* 0x0009e60000100a00 */
[C---:B------:R-:W-:Y:S01]  /*dca0*/  IMAD.WIDE R118, R2.reuse, 0x4, R118 ;  /* 0x0000000402767825 */ /* 0x040fe200078e0276 */
[----:B------:R-:W-:Y:S03]  /*dcb0*/  STL.64 [R1+0x998], R30 ;  /* 0x0009981e01007387 */ /* 0x000fe60000100a00 */
[C---:B------:R-:W-:Y:S01]  /*dcc0*/  IMAD.WIDE R60, R2.reuse, 0x4, R60 ;  /* 0x00000004023c7825 */ /* 0x040fe200078e023c */
[----:B------:R1:W-:Y:S03]  /*dcd0*/  STL.64 [R1+0x650], R14 ;  /* 0x0006500e01007387 */ /* 0x0003e60000100a00 */
[C---:B------:R-:W-:Y:S01]  /*dce0*/  IMAD.WIDE R36, R2.reuse, 0x4, R36 ;  /* 0x0000000402247825 */ /* 0x040fe200078e0224 */
[----:B------:R-:W-:Y:S04]  /*dcf0*/  STL.64 [R1+0x7d8], R118 ;  /* 0x0007d87601007387 */ /* 0x000fe80000100a00 */
[----:B------:R-:W-:Y:S01]  /*dd00*/  LDGSTS.E [R251+0x10008], desc[UR16][R20.64], !P5 ;  /* 0x1000800014fb7fae */ /* 0x000fe2000e921850 */
[----:B------:R-:W-:-:S03]  /*dd10*/  IMAD.WIDE R26, R2, 0x4, R26 ;  /* 0x00000004021a7825 */ /* 0x000fc600078e021a */
[----:B------:R-:W-:Y:S04]  /*dd20*/  STL.64 [R1+0x7e8], R60 ;  /* 0x0007e83c01007387 */ /* 0x000fe80000100a00 */
[----:B------:R-:W-:Y:S04]  /*dd30*/  LDGSTS.E [R251+0x14008], desc[UR16][R28.64], !P5 ;  /* 0x140080001cfb7fae */ /* 0x000fe8000e921850 */
[----:B--2---:R-:W2:Y:S04]  /*dd40*/  LDL.LU.64 R20, [R1+0x88] ;  /* 0x0000880001147983 */ /* 0x004ea80000300a00 */
[----:B------:R-:W-:Y:S04]  /*dd50*/  STL.64 [R1+0x840], R36 ;  /* 0x0008402401007387 */ /* 0x000fe80000100a00 */
[----:B------:R3:W-:Y:S04]  /*dd60*/  STL.64 [R1+0x8d8], R26 ;  /* 0x0008d81a01007387 */ /* 0x0007e80000100a00 */
[----:B----4-:R-:W4:Y:S04]  /*dd70*/  LDL.LU.64 R28, [R1+0x80] ;  /* 0x00008000011c7983 */ /* 0x010f280000300a00 */
[----:B------:R-:W-:Y:S04]  /*dd80*/  LDGSTS.E [R251+0x1000c], desc[UR16][R40.64], !P0 ;  /* 0x1000c00028fb7fae */ /* 0x000fe8000c121850 */
[----:B------:R-:W-:Y:S04]  /*dd90*/  LDGSTS.E [R251+0x1400c], desc[UR16][R14.64], !P0 ;  /* 0x1400c0000efb7fae */ /* 0x000fe8000c121850 */
[----:B------:R-:W-:Y:S04]  /*dda0*/  LDGSTS.E [R251+0x18000], desc[UR16][R46.64], !P3 ;  /* 0x180000002efb7fae */ /* 0x000fe8000d921850 */
[----:B------:R-:W4:Y:S04]  /*ddb0*/  LDL.LU.64 R40, [R1+0xe60] ;  /* 0x000e600001287983 */ /* 0x000f280000300a00 */
[----:B-1----:R-:W4:Y:S04]  /*ddc0*/  LDL.LU.64 R14, [R1+0xe58] ;  /* 0x000e5800010e7983 */ /* 0x002f280000300a00 */
[----:B------:R-:W4:Y:S04]  /*ddd0*/  LDL.LU.64 R46, [R1+0x78] ;  /* 0x00007800012e7983 */ /* 0x000f280000300a00 */
[----:B------:R-:W-:Y:S04]  /*dde0*/  LDGSTS.E [R251+0x1c000], desc[UR16][R118.64], !P3 ;  /* 0x1c00000076fb7fae */ /* 0x000fe8000d921850 */
[----:B------:R-:W-:Y:S01]  /*ddf0*/  LDGSTS.E [R251+0x18004], desc[UR16][R22.64], !P1 ;  /* 0x1800400016fb7fae */ /* 0x000fe2000c921850 */
[----:B------:R-:W-:-:S02]  /*de00*/  ISETP.GE.U32.AND P6, PT, R244, 0x7fffff46, PT ;  /* 0x7fffff46f400780c */ /* 0x000fc40003fc6070 */
[----:B------:R-:W-:Y:S01]  /*de10*/  ISETP.GE.U32.AND P2, PT, R4, 0x7fffff45, PT ;  /* 0x7fffff450400780c */ /* 0x000fe20003f46070 */
[----:B------:R-:W-:Y:S04]  /*de20*/  LDGSTS.E [R251+0x1c004], desc[UR16][R60.64], !P1 ;  /* 0x1c0040003cfb7fae */ /* 0x000fe8000c921850 */
[----:B------:R-:W4:Y:S01]  /*de30*/  LDL.LU.64 R22, [R1+0x70] ;  /* 0x0000700001167983 */ /* 0x000f220000300a00 */
[----:B------:R-:W-:-:S05]  /*de40*/  IADD3 R244, R252, -0x5d, RZ ;  /* 0xffffffa3fcf47810 */ /* 0x000fca0007ffe0ff */
[----:B------:R-:W-:Y:S01]  /*de50*/  LDGSTS.E [R251+0x18008], desc[UR16][R54.64], !P6 ;  /* 0x1800800036fb7fae */ /* 0x000fe2000f121850 */
[----:B------:R-:W-:-:S03]  /*de60*/  VIADD R4, R25, 0xffffffa2 ;  /* 0xffffffa219047836 */ /* 0x000fc60000000000 */
[----:B------:R-:W-:Y:S04]  /*de70*/  LDGSTS.E [R251+0x1c008], desc[UR16][R36.64], !P6 ;  /* 0x1c00800024fb7fae */ /* 0x000fe8000f121850 */
[----:B------:R-:W-:Y:S01]  /*de80*/  LDGSTS.E [R251+0x1800c], desc[UR16][R30.64], !P2 ;  /* 0x1800c0001efb7fae */ /* 0x000fe2000d121850 */
[----:B------:R-:W-:-:S03]  /*de90*/  ISETP.GE.U32.AND P6, PT, R244, 0x7fffff64, PT ;  /* 0x7fffff64f400780c */ /* 0x000fc60003fc6070 */
[----:B------:R1:W-:Y:S01]  /*dea0*/  LDGSTS.E [R251+0x1c00c], desc[UR16][R26.64], !P2 ;  /* 0x1c00c0001afb7fae */ /* 0x0003e2000d121850 */
[----:B------:R-:W-:Y:S01]  /*deb0*/  ISETP.GE.U32.AND P0, PT, R4, 0x7fffff63, PT ;  /* 0x7fffff630400780c */ /* 0x000fe20003f06070 */
[----:B------:R-:W-:Y:S01]  /*dec0*/  VIADD R244, R13, 0xffffff83 ;  /* 0xffffff830df47836 */ /* 0x000fe20000000000 */
[----:B---3--:R-:W-:Y:S01]  /*ded0*/  IADD3 R4, R12, -0x7e, RZ ;  /* 0xffffff820c047810 */ /* 0x008fe20007ffe0ff */
[----:B------:R-:W3:Y:S01]  /*dee0*/  LDL.LU.64 R30, [R1+0x248] ;  /* 0x00024800011e7983 */ /* 0x000ee20000300a00 */
[----:B-1----:R-:W-:Y:S02]  /*def0*/  VIADD R251, R250, 0xffffffa1 ;  /* 0xffffffa1fafb7836 */ /* 0x002fe40000000000 */
[----:B------:R-:W-:Y:S02]  /*df00*/  VIADD R250, R24, 0xffffffa0 ;  /* 0xffffffa018fa7836 */ /* 0x000fe40000000000 */
[----:B------:R-:W3:Y:S01]  /*df10*/  LDL.LU.64 R24, [R1+0x238] ;  /* 0x0002380001187983 */ /* 0x000ee20000300a00 */
[----:B------:R-:W-:-:S02]  /*df20*/  ISETP.GE.U32.AND P1, PT, R251, 0x7fffff62, PT ;  /* 0x7fffff62fb00780c */ /* 0x000fc40003f26070 */
[----:B------:R-:W-:Y:S01]  /*df30*/  ISETP.GE.U32.AND P2, PT, R250, 0x7fffff61, PT ;  /* 0x7fffff61fa00780c */ /* 0x000fe20003f46070 */
[----:B------:R-:W3:Y:S04]  /*df40*/  LDL.LU.64 R54, [R1+0xc8] ;  /* 0x0000c80001367983 */ /* 0x000ee80000300a00 */
[----:B------:R-:W3:Y:S04]  /*df50*/  LDL.LU.64 R26, [R1+0xb8] ;  /* 0x0000b800011a7983 */ /* 0x000ee80000300a00 */
[----:B------:R-:W3:Y:S01]  /*df60*/  LDL.LU.64 R12, [R1+0xa8] ;  /* 0x0000a800010c7983 */ /* 0x000ee20000300a00 */
[----:B------:R-:W-:-:S03]  /*df70*/  ISETP.GE.U32.AND P5, PT, R4, 0x7fffff43, PT ;  /* 0x7fffff430400780c */ /* 0x000fc60003fa6070 */
[----:B------:R-:W3:Y:S01]  /*df80*/  LDL.LU.64 R60, [R1+0x98] ;  /* 0x00009800013c7983 */ /* 0x000ee20000300a00 */
[----:B------:R-:W-:-:S03]  /*df90*/  VIADD R4, R62, 0xffffff81 ;  /* 0xffffff813e047836 */ /* 0x000fc60000000000 */
[----:B------:R-:W3:Y:S01]  /*dfa0*/  LDL.LU.64 R36, [R1+0x240] ;  /* 0x0002400001247983 */ /* 0x000ee20000300a00 */
[----:B------:R-:W-:Y:S01]  /*dfb0*/  ISETP.GE.U32.AND P3, PT, R244, 0x7fffff44, PT ;  /* 0x7fffff44f400780c */ /* 0x000fe20003f66070 */
[----:B--2---:R-:W-:-:S04]  /*dfc0*/  IMAD.WIDE R20, R2, 0x4, R20 ;  /* 0x0000000402147825 */ /* 0x004fc800078e0214 */
[C---:B----4-:R-:W-:Y:S02]  /*dfd0*/  IMAD.WIDE R250, R2.reuse, 0x4, R28 ;  /* 0x0000000402fa7825 */ /* 0x050fe400078e021c */
[----:B------:R-:W2:Y:S04]  /*dfe0*/  LDL.LU.64 R28, [R1+0x230] ;  /* 0x00023000011c7983 */ /* 0x000ea80000300a00 */
[----:B------:R1:W-:Y:S04]  /*dff0*/  STL.64 [R1+0x610], R20 ;  /* 0x0006101401007387 */ /* 0x0003e80000100a00 */
[----:B------:R-:W-:Y:S04]  /*e000*/  STL.64 [R1+0x618], R250 ;  /* 0x000618fa01007387 */ /* 0x000fe80000100a00 */
[----:B------:R4:W-:Y:S01]  /*e010*/  LDGSTS.E [R14+0x10000], desc[UR16][R20.64], !P6 ;  /* 0x10000000140e7fae */ /* 0x0009e2000f121850 */
[----:B------:R-:W-:-:S03]  /*e020*/  IMAD.WIDE R118, R2, 0x4, R46 ;  /* 0x0000000402767825 */ /* 0x000fc600078e022e */
[----:B------:R-:W-:Y:S04]  /*e030*/  LDGSTS.E [R14+0x14000], desc[UR16][R250.64], !P6 ;  /* 0x14000000fa0e7fae */ /* 0x000fe8000f121850 */
[----:B------:R-:W4:Y:S01]  /*e040*/  LDL.LU.64 R46, [R1+0xc0] ;  /* 0x0000c000012e7983 */ /* 0x000f220000300a00 */
[----:B------:R-:W-:-:S03]  /*e050*/  ISETP.GE.U32.AND P6, PT, R4, 0x7fffff42, PT ;  /* 0x7fffff420400780c */ /* 0x000fc60003fc6070 */
[----:B------:R1:W-:Y:S01]  /*e060*/  STL.64 [R1+0x620], R118 ;  /* 0x0006207601007387 */ /* 0x0003e20000100a00 */
[----:B------:R-:W-:-:S03]  /*e070*/  IMAD.SHL.U32 R4, R245, 0x40, RZ ;  /* 0x00000040f5047824 */ /* 0x000fc600078e00ff */
[----:B------:R4:W-:Y:S01]  /*e080*/  LDGSTS.E [R14+0x10004], desc[UR16][R118.64], !P0 ;  /* 0x10004000760e7fae */ /* 0x0009e2000c121850 */
[----:B------:R-:W-:-:S03]  /*e090*/  IMAD.WIDE R62, R2, 0x4, R22 ;  /* 0x00000004023e7825 */ /* 0x000fc600078e0216 */
[----:B------:R-:W4:Y:S04]  /*e0a0*/  LDL.LU.64 R22, [R1+0xb0] ;  /* 0x0000b00001167983 */ /* 0x000f280000300a00 */
[----:B-1----:R-:W4:Y:S04]  /*e0b0*/  LDL.LU.64 R20, [R1+0xa0] ;  /* 0x0000a00001147983 */ /* 0x002f280000300a00 */
[----:B------:R1:W-:Y:S04]  /*e0c0*/  STL.64 [R1+0x628], R62 ;  /* 0x0006283e01007387 */ /* 0x0003e80000100a00 */
[----:B------:R-:W4:Y:S01]  /*e0d0*/  LDL.LU.64 R244, [R1+0x90] ;  /* 0x0000900001f47983 */ /* 0x000f220000300a00 */
[----:B------:R-:W-:-:S03]  /*e0e0*/  VIADD R252, R160, 0xffffff80 ;  /* 0xffffff80a0fc7836 */ /* 0x000fc60000000000 */
[----:B------:R4:W-:Y:S04]  /*e0f0*/  LDGSTS.E [R14+0x14004], desc[UR16][R62.64], !P0 ;  /* 0x140040003e0e7fae */ /* 0x0009e8000c121850 */
[----:B------:R-:W4:Y:S01]  /*e100*/  LDL.LU.64 R118, [R1+0x68] ;  /* 0x0000680001767983 */ /* 0x000f220000300a00 */
[----:B---3--:R-:W-:-:S04]  /*e110*/  IMAD.WIDE R30, R2, 0x4, R30 ;  /* 0x00000004021e7825 */ /* 0x008fc800078e021e */
[C---:B------:R-:W-:Y:S01]  /*e120*/  IMAD.WIDE R24, R2.reuse, 0x4, R24 ;  /* 0x0000000402187825 */ /* 0x040fe200078e0218 */
[----:B-1----:R-:W3:Y:S03]  /*e130*/  LDL.LU.64 R62, [R1+0x48] ;  /* 0x00004800013e7983 */ /* 0x002ee60000300a00 */
[C---:B------:R-:W-:Y:S01]  /*e140*/  IMAD.WIDE R54, R2.reuse, 0x4, R54 ;  /* 0x0000000402367825 */ /* 0x040fe200078e0236 */
[----:B------:R-:W3:Y:S03]  /*e150*/  LDL.LU.64 R250, [R1+0x28] ;  /* 0x0000280001fa7983 */ /* 0x000ee60000300a00 */
[C---:B------:R-:W-:Y:S01]  /*e160*/  IMAD.WIDE R26, R2.reuse, 0x4, R26 ;  /* 0x00000004021a7825 */ /* 0x040fe200078e021a */
[----:B------:R-:W3:Y:S03]  /*e170*/  LDL.LU.64 R160, [R1+0x8] ;  /* 0x0000080001a07983 */ /* 0x000ee60000300a00 */
[C---:B------:R-:W-:Y:S01]  /*e180*/  IMAD.WIDE R12, R2.reuse, 0x4, R12 ;  /* 0x00000004020c7825 */ /* 0x040fe200078e020c */
[----:B------:R1:W-:Y:S03]  /*e190*/  STL.64 [R1+0x630], R30 ;  /* 0x0006301e01007387 */ /* 0x0003e60000100a00 */
[C---:B------:R-:W-:Y:S01]  /*e1a0*/  IMAD.WIDE R60, R2.reuse, 0x4, R60 ;  /* 0x00000004023c7825 */ /* 0x040fe200078e023c */
[----:B------:R-:W-:Y:S03]  /*e1b0*/  STL.64 [R1+0x6a0], R24 ;  /* 0x0006a01801007387 */ /* 0x000fe60000100a00 */
[----:B------:R-:W-:Y:S01]  /*e1c0*/  IMAD.WIDE R36, R2, 0x4, R36 ;  /* 0x0000000402247825 */ /* 0x000fe200078e0224 */
[----:B------:R-:W-:Y:S04]  /*e1d0*/  STL.64 [R1+0x810], R54 ;  /* 0x0008103601007387 */ /* 0x000fe80000100a00 */
[----:B------:R-:W-:Y:S04]  /*e1e0*/  STL.64 [R1+0x820], R26 ;  /* 0x0008201a01007387 */ /* 0x000fe80000100a00 */
[----:B------:R-:W-:Y:S01]  /*e1f0*/  STL.64 [R1+0x8a0], R12 ;  /* 0x0008a00c01007387 */ /* 0x000fe20000100a00 */
[----:B------:R-:W-:-:S03]  /*e200*/  ISETP.GE.U32.AND P0, PT, R252, 0x7fffff41, PT ;  /* 0x7fffff41fc00780c */ /* 0x000fc60003f06070 */
[----:B------:R1:W-:Y:S04]  /*e210*/  STL.64 [R1+0x638], R36 ;  /* 0x0006382401007387 */ /* 0x0003e80000100a00 */
[----:B------:R-:W-:Y:S04]  /*e220*/  STL.64 [R1+0x948], R60 ;  /* 0x0009483c01007387 */ /* 0x000fe80000100a00 */
[----:B------:R-:W-:Y:S04]  /*e230*/  LDGSTS.E [R14+0x10008], desc[UR16][R30.64], !P1 ;  /* 0x100080001e0e7fae */ /* 0x000fe8000c921850 */
[----:B------:R-:W-:Y:S04]  /*e240*/  LDGSTS.E [R14+0x14008], desc[UR16][R36.64], !P1 ;  /* 0x14008000240e7fae */ /* 0x000fe8000c921850 */
[----:B------:R-:W-:Y:S01]  /*e250*/  LDGSTS.E [R14+0x1000c], desc[UR16][R24.64], !P2 ;  /* 0x1000c000180e7fae */ /* 0x000fe2000d121850 */
[----:B--2---:R-:W-:-:S05]  /*e260*/  IMAD.WIDE R28, R2, 0x4, R28 ;  /* 0x00000004021c7825 */ /* 0x004fca00078e021c */
[----:B------:R2:W-:Y:S04]  /*e270*/  STL.64 [R1+0x648], R28 ;  /* 0x0006481c01007387 */ /* 0x0005e80000100a00 */
[----:B------:R-:W-:Y:S04]  /*e280*/  LDGSTS.E [R14+0x1400c], desc[UR16][R28.64], !P2 ;  /* 0x1400c0001c0e7fae */ /* 0x000fe8000d121850 */
[----:B------:R-:W-:Y:S01]  /*e290*/  LDGSTS.E [R14+0x18000], desc[UR16][R54.64], !P3 ;  /* 0x18000000360e7fae */ /* 0x000fe2000d921850 */
[----:B----4-:R-:W-:-:S05]  /*e2a0*/  IMAD.WIDE R46, R2, 0x4, R46 ;  /* 0x00000004022e7825 */ /* 0x010fca00078e022e */
[----:B------:R4:W-:Y:S04]  /*e2b0*/  STL.64 [R1+0x818], R46 ;  /* 0x0008182e01007387 */ /* 0x0009e80000100a00 */
[----:B-1----:R-:W3:Y:S04]  /*e2c0*/  LDL.LU.64 R30, [R1+0xe50] ;  /* 0x000e5000011e7983 */ /* 0x002ee80000300a00 */
[----:B------:R-:W-:Y:S01]  /*e2d0*/  LDGSTS.E [R14+0x1c000], desc[UR16][R46.64], !P3 ;  /* 0x1c0000002e0e7fae */ /* 0x000fe2000d921850 */
[----:B------:R-:W-:-:S03]  /*e2e0*/  IMAD.WIDE R22, R2, 0x4, R22 ;  /* 0x0000000402167825 */ /* 0x000fc600078e0216 */
[----:B------:R-:W-:Y:S01]  /*e2f0*/  LDGSTS.E [R14+0x18004], desc[UR16][R26.64], !P5 ;  /* 0x180040001a0e7fae */ /* 0x000fe2000e921850 */
[----:B------:R-:W-:-:S03]  /*e300*/  IMAD.WIDE R20, R2, 0x4, R20 ;  /* 0x0000000402147825 */ /* 0x000fc600078e0214 */
[----:B------:R1:W-:Y:S04]  /*e310*/  STL.64 [R1+0x828], R22 ;  /* 0x0008281601007387 */ /* 0x0003e80000100a00 */
[----:B------:R-:W3:Y:S01]  /*e320*/  LDL.LU.64 R36, [R1+0xe48] ;  /* 0x000e480001247983 */ /* 0x000ee20000300a00 */
[----:B------:R-:W-:-:S03]  /*e330*/  IMAD.WIDE R244, R2, 0x4, R244 ;  /* 0x0000000402f47825 */ /* 0x000fc600078e02f4 */
[----:B------:R1:W-:Y:S04]  /*e340*/  STL.64 [R1+0x838], R20 ;  /* 0x0008381401007387 */ /* 0x0003e80000100a00 */
[----:B------:R-:W3:Y:S04]  /*e350*/  LDL.LU.64 R24, [R1+0xe40] ;  /* 0x000e400001187983 */ /* 0x000ee80000300a00 */
[----:B------:R3:W-:Y:S04]  /*e360*/  STL.64 [R1+0x868], R244 ;  /* 0x000868f401007387 */ /* 0x0007e80000100a00 */
[----:B--2---:R-:W2:Y:S04]  /*e370*/  LDL.LU.64 R28, [R1+0xe38] ;  /* 0x000e3800011c7983 */ /* 0x004ea80000300a00 */
[----:B------:R-:W2:Y:S04]  /*e380*/  LDL.LU.64 R54, [R1+0xe30] ;  /* 0x000e300001367983 */ /* 0x000ea80000300a00 */
[----:B----4-:R-:W4:Y:S04]  /*e390*/  LDL.LU.64 R46, [R1+0xe28] ;  /* 0x000e2800012e7983 */ /* 0x010f280000300a00 */
[----:B------:R-:W4:Y:S04]  /*e3a0*/  LDL.LU.64 R26, [R1+0xe20] ;  /* 0x000e2000011a7983 */ /* 0x000f280000300a00 */
[----:B------:R-:W-:Y:S04]  /*e3b0*/  LDGSTS.E [R14+0x1c004], desc[UR16][R22.64], !P5 ;  /* 0x1c004000160e7fae */ /* 0x000fe8000e921850 */
[----:B------:R-:W-:Y:S04]  /*e3c0*/  LDGSTS.E [R14+0x18008], desc[UR16][R12.64], !P6 ;  /* 0x180080000c0e7fae */ /* 0x000fe8000f121850 */
[----:B------:R-:W-:Y:S04]  /*e3d0*/  LDGSTS.E [R14+0x1c008], desc[UR16][R20.64], !P6 ;  /* 0x1c008000140e7fae */ /* 0x000fe8000f121850 */
[----:B-1----:R-:W4:Y:S04]  /*e3e0*/  LDL.LU.64 R22, [R1+0xe18] ;  /* 0x000e180001167983 */ /* 0x002f280000300a00 */
[----:B------:R-:W4:Y:S04]  /*e3f0*/  LDL.LU.64 R12, [R1+0xe10] ;  /* 0x000e1000010c7983 */ /* 0x000f280000300a00 */
[----:B------:R-:W4:Y:S04]  /*e400*/  LDL.LU.64 R20, [R1+0xe08] ;  /* 0x000e080001147983 */ /* 0x000f280000300a00 */
[----:B------:R-:W-:Y:S01]  /*e410*/  LDGSTS.E [R14+0x1800c], desc[UR16][R60.64], !P0 ;  /* 0x1800c0003c0e7fae */ /* 0x000fe2000c121850 */
[----:B------:R-:W-:-:S03]  /*e420*/  IMAD.WIDE R118, R4, 0x4, R118 ;  /* 0x0000000404767825 */ /* 0x000fc600078e0276 */
[----:B------:R1:W-:Y:S01]  /*e430*/  LDGSTS.E [R14+0x1c00c], desc[UR16][R244.64], !P0 ;  /* 0x1c00c000f40e7fae */ /* 0x0003e2000c121850 */
[----:B---3--:R-:W-:-:S03]  /*e440*/  IMAD.WIDE R62, R4, 0x4, R62 ;  /* 0x00000004043e7825 */ /* 0x008fc600078e023e */
[----:B------:R-:W0:Y:S04]  /*e450*/  LDGDEPBAR ;  /* 0x00000000000079af */ /* 0x000e280000000000 */
[----:B------:R-:W3:Y:S01]  /*e460*/  LDL.LU.64 R60, [R1+0xe00] ;  /* 0x000e0000013c7983 */ /* 0x000ee20000300a00 */
[----:B------:R-:W-:-:S03]  /*e470*/  IMAD.WIDE R250, R4, 0x4, R250 ;  /* 0x0000000404fa7825 */ /* 0x000fc600078e02fa */
[----:B------:R-:W-:Y:S01]  /*e480*/  STL [R1+0x400], RZ ;  /* 0x000400ff01007387 */ /* 0x000fe20000100800 */
[----:B-1----:R-:W-:-:S03]  /*e490*/  IMAD.WIDE R244, R4, 0x4, R160 ;  /* 0x0000000404f47825 */ /* 0x002fc600078e02a0 */
[----:B------:R-:W-:Y:S04]  /*e4a0*/  STL [R1+0x404], RZ ;  /* 0x000404ff01007387 */ /* 0x000fe80000100800 */
[----:B------:R1:W-:Y:S04]  /*e4b0*/  STL.64 [R1+0xab0], R118 ;  /* 0x000ab07601007387 */ /* 0x0003e80000100a00 */
[----:B------:R1:W-:Y:S04]  /*e4c0*/  STL.64 [R1+0xad0], R62 ;  /* 0x000ad03e01007387 */ /* 0x0003e80000100a00 */
[----:B------:R-:W-:Y:S04]  /*e4d0*/  STL.64 [R1+0xaf0], R250 ;  /* 0x000af0fa01007387 */ /* 0x000fe80000100a00 */
[----:B------:R1:W-:Y:S01]  /*e4e0*/  STL.64 [R1+0xb10], R244 ;  /* 0x000b10f401007387 */ /* 0x0003e20000100a00 */
[----:B------:R-:W-:-:S03]  /*e4f0*/  IMAD.WIDE R40, R4, 0x4, R40 ;  /* 0x0000000404287825 */ /* 0x000fc600078e0228 */
[----:B------:R-:W-:Y:S01]  /*e500*/  LDGSTS.E [R0+0x40000], desc[UR16][R118.64], P4 ;  /* 0x4000000076007fae */ /* 0x000fe2000a121850 */
[----:B------:R-:W-:-:S03]  /*e510*/  IMAD.WIDE R10, R4, 0x4, R10 ;  /* 0x00000004040a7825 */ /* 0x000fc600078e020a */
[----:B------:R-:W-:Y:S01]  /*e520*/  LDGSTS.E [R0+0x40400], desc[UR16][R62.64], P4 ;  /* 0x404000003e007fae */ /* 0x000fe2000a121850 */
[----:B------:R-:W-:-:S03]  /*e530*/  IMAD.WIDE R44, R4, 0x4, R44 ;  /* 0x00000004042c7825 */ /* 0x000fc600078e022c */
[----:B------:R-:W-:Y:S01]  /*e540*/  LDGSTS.E [R0+0x40800], desc[UR16][R250.64], P4 ;  /* 0x40800000fa007fae */ /* 0x000fe2000a121850 */
[----:B------:R-:W-:-:S03]  /*e550*/  IMAD.WIDE R34, R4, 0x4, R34 ;  /* 0x0000000404227825 */ /* 0x000fc600078e0222 */
[----:B------:R-:W-:Y:S01]  /*e560*/  LDGSTS.E [R0+0x40c00], desc[UR16][R244.64], P4 ;  /* 0x40c00000f4007fae */ /* 0x000fe2000a121850 */
[----:B------:R-:W-:-:S04]  /*e570*/  IMAD.WIDE R42, R4, 0x4, R42 ;  /* 0x00000004042a7825 */ /* 0x000fc800078e022a */
        /* <DEDUP_REMOVED lines=15> */
[----:B--2---:R-:W-:-:S04]  /*e670*/  IMAD.WIDE R28, R4, 0x4, R28 ;  /* 0x00000004041c7825 */ /* 0x004fc800078e021c */
[----:B------:R-:W-:-:S04]  /*e680*/  IMAD.WIDE R54, R4, 0x4, R54 ;  /* 0x0000000404367825 */ /* 0x000fc800078e0236 */
[----:B----4-:R-:W-:-:S04]  /*e690*/  IMAD.WIDE R46, R4, 0x4, R46 ;  /* 0x00000004042e7825 */ /* 0x010fc800078e022e */
[----:B------:R-:W-:-:S04]  /*e6a0*/  IMAD.WIDE R26, R4, 0x4, R26 ;  /* 0x00000004041a7825 */ /* 0x000fc800078e021a */
[----:B------:R-:W-:-:S04]  /*e6b0*/  IMAD.WIDE R22, R4, 0x4, R22 ;  /* 0x0000000404167825 */ /* 0x000fc800078e0216 */
[----:B------:R-:W-:-:S04]  /*e6c0*/  IMAD.WIDE R12, R4, 0x4, R12 ;  /* 0x00000004040c7825 */ /* 0x000fc800078e020c */
[----:B------:R-:W-:-:S04]  /*e6d0*/  IMAD.WIDE R160, R4, 0x4, R20 ;  /* 0x0000000404a07825 */ /* 0x000fc800078e0214 */
[----:B---3--:R-:W-:-:S05]  /*e6e0*/  IMAD.WIDE R60, R4, 0x4, R60 ;  /* 0x00000004043c7825 */ /* 0x008fca00078e023c */
[----:B------:R2:W-:Y:S04]  /*e6f0*/  STL.64 [R1+0xb30], R60 ;  /* 0x000b303c01007387 */ /* 0x0005e80000100a00 */
[----:B------:R3:W-:Y:S04]  /*e700*/  STL.64 [R1+0xb50], R160 ;  /* 0x000b50a001007387 */ /* 0x0007e80000100a00 */
[----:B------:R-:W-:Y:S04]  /*e710*/  STL.64 [R1+0xb70], R12 ;  /* 0x000b700c01007387 */ /* 0x000fe80000100a00 */
        /* <DEDUP_REMOVED lines=23> */
[----:B-1----:R-:W4:Y:S04]  /*e890*/  LDL.LU.64 R118, [R1+0xdf8] ;  /* 0x000df80001767983 */ /* 0x002f280000300a00 */
[----:B------:R1:W-:Y:S04]  /*e8a0*/  STL.64 [R1+0xdd0], R72 ;  /* 0x000dd04801007387 */ /* 0x0003e80000100a00 */
[----:B------:R-:W4:Y:S04]  /*e8b0*/  LDL.LU.64 R62, [R1+0xdf0] ;  /* 0x000df000013e7983 */ /* 0x000f280000300a00 */
[----:B------:R4:W-:Y:S04]  /*e8c0*/  STL.64 [R1+0xdd8], R104 ;  /* 0x000dd86801007387 */ /* 0x0009e80000100a00 */
[----:B------:R-:W4:Y:S04]  /*e8d0*/  LDL.LU.64 R244, [R1+0x60] ;  /* 0x0000600001f47983 */ /* 0x000f280000300a00 */
[----:B------:R-:W-:Y:S04]  /*e8e0*/  LDGSTS.E [R0+0x41000], desc[UR16][R60.64], P4 ;  /* 0x410000003c007fae */ /* 0x000fe8000a121850 */
[----:B------:R-:W4:Y:S04]  /*e8f0*/  LDL.LU.64 R20, [R1+0x40] ;  /* 0x0000400001147983 */ /* 0x000f280000300a00 */
[----:B------:R-:W-:Y:S04]  /*e900*/  LDGSTS.E [R0+0x41400], desc[UR16][R160.64], P4 ;  /* 0x41400000a0007fae */ /* 0x000fe8000a121850 */
[----:B--2---:R-:W2:Y:S04]  /*e910*/  LDL.LU.64 R60, [R1+0x20] ;  /* 0x00002000013c7983 */ /* 0x004ea80000300a00 */
[----:B------:R-:W2:Y:S04]  /*e920*/  LDL.LU.64 R250, [R1] ;  /* 0x0000000001fa7983 */ /* 0x000ea80000300a00 */
[----:B---3--:R-:W3:Y:S04]  /*e930*/  LDL.LU.64 R160, [R1+0xde8] ;  /* 0x000de80001a07983 */ /* 0x008ee80000300a00 */
        /* <DEDUP_REMOVED lines=24> */
[----:B------:R1:W-:Y:S04]  /*eac0*/  LDGSTS.E [R0+0x47800], desc[UR16][R72.64], P4 ;  /* 0x4780000048007fae */ /* 0x0003e8000a121850 */
[----:B------:R4:W-:Y:S01]  /*ead0*/  LDGSTS.E [R0+0x47c00], desc[UR16][R104.64], P4 ;  /* 0x47c0000068007fae */ /* 0x0009e2000a121850 */
[----:B------:R-:W-:-:S04]  /*eae0*/  IMAD.WIDE R66, R4, 0x4, R66 ;  /* 0x0000000404427825 */ /* 0x000fc800078e0242 */
[----:B------:R-:W-:-:S04]  /*eaf0*/  IMAD.WIDE R70, R4, 0x4, R70 ;  /* 0x0000000404467825 */ /* 0x000fc800078e0246 */
[----:B-1----:R-:W-:-:S04]  /*eb00*/  IMAD.WIDE R72, R4, 0x4, R100 ;  /* 0x0000000404487825 */ /* 0x002fc800078e0264 */
        /* <DEDUP_REMOVED lines=21> */
[----:B----4-:R-:W-:-:S04]  /*ec60*/  IMAD.WIDE R76, R4, 0x4, R118 ;  /* 0x00000004044c7825 */ /* 0x010fc800078e0276 */
[----:B------:R-:W-:-:S04]  /*ec70*/  IMAD.WIDE R62, R4, 0x4, R62 ;  /* 0x00000004043e7825 */ /* 0x000fc800078e023e */
[----:B------:R-:W-:-:S04]  /*ec80*/  IMAD.WIDE R244, R4, 0x4, R244 ;  /* 0x0000000404f47825 */ /* 0x000fc800078e02f4 */
[C---:B------:R-:W-:Y:S01]  /*ec90*/  IMAD.WIDE R104, R4.reuse, 0x4, R20 ;  /* 0x0000000404687825 */ /* 0x040fe200078e0214 */
[----:B------:R-:W-:Y:S03]  /*eca0*/  STL.64 [R1+0xa40], R244 ;  /* 0x000a40f401007387 */ /* 0x000fe60000100a00 */
[C---:B--2---:R-:W-:Y:S01]  /*ecb0*/  IMAD.WIDE R92, R4.reuse, 0x4, R60 ;  /* 0x00000004045c7825 */ /* 0x044fe200078e023c */
[----:B------:R-:W-:Y:S03]  /*ecc0*/  STL.64 [R1+0xa58], R104 ;  /* 0x000a586801007387 */ /* 0x000fe60000100a00 */
[C---:B------:R-:W-:Y:S01]  /*ecd0*/  IMAD.WIDE R60, R4.reuse, 0x4, R250 ;  /* 0x00000004043c7825 */ /* 0x040fe200078e02fa */
[----:B------:R-:W-:Y:S03]  /*ece0*/  STL.64 [R1+0xa70], R92 ;  /* 0x000a705c01007387 */ /* 0x000fe60000100a00 */
[C---:B---3--:R-:W-:Y:S01]  /*ecf0*/  IMAD.WIDE R84, R4.reuse, 0x4, R160 ;  /* 0x0000000404547825 */ /* 0x048fe200078e02a0 */
[----:B------:R1:W-:Y:S04]  /*ed00*/  STL.64 [R1+0xa88], R60 ;  /* 0x000a883c01007387 */ /* 0x0003e80000100a00 */
[----:B------:R-:W-:Y:S04]  /*ed10*/  STL.64 [R1+0xaa0], R84 ;  /* 0x000aa05401007387 */ /* 0x000fe80000100a00 */
[----:B------:R-:W-:Y:S04]  /*ed20*/  STL.64 [R1+0xac0], R62 ;  /* 0x000ac03e01007387 */ /* 0x000fe80000100a00 */
[----:B------:R-:W-:Y:S04]  /*ed30*/  STL.64 [R1+0xae0], R76 ;  /* 0x000ae04c01007387 */ /* 0x000fe80000100a00 */
[----:B------:R2:W-:Y:S04]  /*ed40*/  STL.64 [R1+0xb00], R66 ;  /* 0x000b004201007387 */ /* 0x0005e80000100a00 */
[----:B------:R-:W-:Y:S04]  /*ed50*/  STL.64 [R1+0xb20], R72 ;  /* 0x000b204801007387 */ /* 0x000fe80000100a00 */
[----:B------:R3:W-:Y:S04]  /*ed60*/  STL.64 [R1+0xb40], R70 ;  /* 0x000b404601007387 */ /* 0x0007e80000100a00 */
        /* <DEDUP_REMOVED lines=10> */
[----:B------:R4:W-:Y:S01]  /*ee10*/  STL.64 [R1+0xcb0], R40 ;  /* 0x000cb02801007387 */ /* 0x0009e20000100a00 */
[----:B------:R-:W-:-:S03]  /*ee20*/  IMAD.WIDE R20, R4, 0x4, R132 ;  /* 0x0000000404147825 */ /* 0x000fc600078e0284 */
        /* <DEDUP_REMOVED lines=8> */
[----:B------:R-:W-:Y:S04]  /*eeb0*/  LDGSTS.E [R3+0x40100], desc[UR16][R244.64], P4 ;  /* 0x40100000f4037fae */ /* 0x000fe8000a121850 */
[----:B------:R4:W-:Y:S04]  /*eec0*/  STL.64 [R1+0xd90], R20 ;  /* 0x000d901401007387 */ /* 0x0009e80000100a00 */
[----:B------:R-:W-:Y:S04]  /*eed0*/  LDGSTS.E [R3+0x40500], desc[UR16][R104.64], P4 ;  /* 0x4050000068037fae */ /* 0x000fe8000a121850 */
[----:B------:R4:W-:Y:S04]  /*eee0*/  STL.64 [R1+0xda0], R12 ;  /* 0x000da00c01007387 */ /* 0x0009e80000100a00 */
[----:B------:R-:W-:Y:S04]  /*eef0*/  LDGSTS.E [R3+0x40900], desc[UR16][R92.64], P4 ;  /* 0x409000005c037fae */ /* 0x000fe8000a121850 */
[----:B------:R4:W-:Y:S04]  /*ef00*/  STL.64 [R1+0xdb0], R10 ;  /* 0x000db00a01007387 */ /* 0x0009e80000100a00 */
[----:B------:R-:W-:Y:S04]  /*ef10*/  LDGSTS.E [R3+0x40d00], desc[UR16][R60.64], P4 ;  /* 0x40d000003c037fae */ /* 0x000fe8000a121850 */
[----:B------:R-:W-:Y:S04]  /*ef20*/  LDGSTS.E [R3+0x41100], desc[UR16][R84.64], P4 ;  /* 0x4110000054037fae */ /* 0x000fe8000a121850 */
[----:B------:R-:W-:Y:S04]  /*ef30*/  LDGSTS.E [R3+0x41500], desc[UR16][R62.64], P4 ;  /* 0x415000003e037fae */ /* 0x000fe8000a121850 */
[----:B-1----:R-:W4:Y:S04]  /*ef40*/  LDL.LU.64 R60, [R1+0x58] ;  /* 0x00005800013c7983 */ /* 0x002f280000300a00 */
[----:B------:R-:W4:Y:S04]  /*ef50*/  LDL.LU.64 R244, [R1+0x38] ;  /* 0x0000380001f47983 */ /* 0x000f280000300a00 */
[----:B------:R-:W4:Y:S04]  /*ef60*/  LDL.LU.64 R250, [R1+0x18] ;  /* 0x0000180001fa7983 */ /* 0x000f280000300a00 */
[----:B------:R-:W-:Y:S04]  /*ef70*/  LDGSTS.E [R3+0x41900], desc[UR16][R76.64], P4 ;  /* 0x419000004c037fae */ /* 0x000fe8000a121850 */
[----:B------:R2:W-:Y:S04]  /*ef80*/  LDGSTS.E [R3+0x41d00], desc[UR16][R66.64], P4 ;  /* 0x41d0000042037fae */ /* 0x0005e8000a121850 */
[----:B------:R-:W-:Y:S04]  /*ef90*/  LDGSTS.E [R3+0x42100], desc[UR16][R72.64], P4 ;  /* 0x4210000048037fae */ /* 0x000fe8000a121850 */
[----:B------:R3:W-:Y:S01]  /*efa0*/  LDGSTS.E [R3+0x42500], desc[UR16][R70.64], P4 ;  /* 0x4250000046037fae */ /* 0x0007e2000a121850 */
[----:B------:R-:W-:-:S03]  /*efb0*/  IMAD.WIDE R64, R4, 0x4, R186 ;  /* 0x0000000404407825 */ /* 0x000fc600078e02ba */
[----:B------:R4:W-:Y:S01]  /*efc0*/  LDGSTS.E [R3+0x42900], desc[UR16][R68.64], P4 ;  /* 0x4290000044037fae */ /* 0x0009e2000a121850 */
[----:B--2---:R-:W-:-:S03]  /*efd0*/  IMAD.WIDE R66, R4, 0x4, R228 ;  /* 0x0000000404427825 */ /* 0x004fc600078e02e4 */
[----:B------:R1:W-:Y:S01]  /*efe0*/  LDGSTS.E [R3+0x42d00], desc[UR16][R58.64], P4 ;  /* 0x42d000003a037fae */ /* 0x0003e2000a121850 */
[----:B---3--:R-:W-:-:S03]  /*eff0*/  IMAD.WIDE R70, R4, 0x4, R122 ;  /* 0x0000000404467825 */ /* 0x008fc600078e027a */
[----:B------:R2:W-:Y:S01]  /*f000*/  LDGSTS.E [R3+0x43100], desc[UR16][R56.64], P4 ;  /* 0x4310000038037fae */ /* 0x0005e2000a121850 */
[----:B----4-:R-:W-:-:S03]  /*f010*/  IMAD.WIDE R68, R4, 0x4, R116 ;  /* 0x0000000404447825 */ /* 0x010fc600078e0274 */
[----:B------:R3:W-:Y:S01]  /*f020*/  LDGSTS.E [R3+0x43500], desc[UR16][R54.64], P4 ;  /* 0x4350000036037fae */ /* 0x0007e2000a121850 */
[----:B------:R-:W-:-:S03]  /*f030*/  IMAD.WIDE R62, R4, 0x4, R120 ;  /* 0x00000004043e7825 */ /* 0x000fc600078e0278 */
[----:B------:R4:W-:Y:S01]  /*f040*/  LDGSTS.E [R3+0x43900], desc[UR16][R52.64], P4 ;  /* 0x4390000034037fae */ /* 0x0009e2000a121850 */
[----:B------:R-:W-:-:S03]  /*f050*/  IMAD.WIDE R32, R4, 0x4, R32 ;  /* 0x0000000404207825 */ /* 0x000fc600078e0220 */
[----:B------:R4:W-:Y:S01]  /*f060*/  LDGSTS.E [R3+0x43d00], desc[UR16][R50.64], P4 ;  /* 0x43d0000032037fae */ /* 0x0009e2000a121850 */
[----:B-1----:R-:W-:-:S03]  /*f070*/  IMAD.WIDE R58, R4, 0x4, R156 ;  /* 0x00000004043a7825 */ /* 0x002fc600078e029c */
        /* <DEDUP_REMOVED lines=23> */
[----:B------:R-:W-:-:S03]  /*f1f0*/  IMAD.WIDE R16, R4, 0x4, R16 ;  /* 0x0000000404107825 */ /* 0x000fc600078e0210 */
[----:B------:R2:W-:Y:S01]  /*f200*/  LDGSTS.E [R3+0x47100], desc[UR16][R22.64], P4 ;  /* 0x4710000016037fae */ /* 0x0005e2000a121850 */
[----:B---3--:R-:W-:-:S03]  /*f210*/  IMAD.WIDE R34, R4, 0x4, R202 ;  /* 0x0000000404227825 */ /* 0x008fc600078e02ca */
[----:B------:R3:W-:Y:S01]  /*f220*/  LDGSTS.E [R3+0x47500], desc[UR16][R20.64], P4 ;  /* 0x4750000014037fae */ /* 0x0007e2000a121850 */
[----:B----4-:R-:W-:-:S03]  /*f230*/  IMAD.WIDE R30, R4, 0x4, R150 ;  /* 0x00000004041e7825 */ /* 0x010fc600078e0296 */
[----:B------:R4:W-:Y:S01]  /*f240*/  LDGSTS.E [R3+0x47900], desc[UR16][R12.64], P4 ;  /* 0x479000000c037fae */ /* 0x0009e2000a121850 */
[----:B------:R-:W-:-:S03]  /*f250*/  IMAD.WIDE R28, R4, 0x4, R180 ;  /* 0x00000004041c7825 */ /* 0x000fc600078e02b4 */
[----:B------:R4:W-:Y:S01]  /*f260*/  LDGSTS.E [R3+0x47d00], desc[UR16][R10.64], P4 ;  /* 0x47d000000a037fae */ /* 0x0009e2000a121850 */
[----:B-1----:R-:W-:-:S04]  /*f270*/  IMAD.WIDE R26, R4, 0x4, R154 ;  /* 0x00000004041a7825 */ /* 0x002fc800078e029a */
[----:B--2---:R-:W-:-:S04]  /*f280*/  IMAD.WIDE R24, R4, 0x4, R184 ;  /* 0x0000000404187825 */ /* 0x004fc800078e02b8 */
[----:B------:R-:W-:-:S04]  /*f290*/  IMAD.WIDE R22, R4, 0x4, R158 ;  /* 0x0000000404167825 */ /* 0x000fc800078e029e */
[----:B---3--:R-:W-:-:S04]  /*f2a0*/  IMAD.WIDE R20, R4, 0x4, R216 ;  /* 0x0000000404147825 */ /* 0x008fc800078e02d8 */
[----:B----4-:R-:W-:-:S04]  /*f2b0*/  IMAD.WIDE R12, R4, 0x4, R162 ;  /* 0x00000004040c7825 */ /* 0x010fc800078e02a2 */
[----:B------:R-:W-:-:S04]  /*f2c0*/  IMAD.WIDE R10, R4, 0x4, R166 ;  /* 0x00000004040a7825 */ /* 0x000fc800078e02a6 */
[----:B------:R-:W-:-:S04]  /*f2d0*/  IMAD.WIDE R76, R4, 0x4, R60 ;  /* 0x00000004044c7825 */ /* 0x000fc800078e023c */
[C---:B------:R-:W-:Y:S01]  /*f2e0*/  IMAD.WIDE R74, R4.reuse, 0x4, R244 ;  /* 0x00000004044a7825 */ /* 0x040fe200078e02f4 */
[----:B------:R-:W-:Y:S03]  /*f2f0*/  STL.64 [R1+0x9f8], R76 ;  /* 0x0009f84c01007387 */ /* 0x000fe60000100a00 */
[C---:B------:R-:W-:Y:S01]  /*f300*/  IMAD.WIDE R72, R4.reuse, 0x4, R250 ;  /* 0x0000000404487825 */ /* 0x040fe200078e02fa */
[----:B------:R-:W-:Y:S04]  /*f310*/  STL.64 [R1+0xa08], R74 ;  /* 0x000a084a01007387 */ /* 0x000fe80000100a00 */
[----:B------:R-:W-:Y:S01]  /*f320*/  STL.64 [R1+0xa18], R72 ;  /* 0x000a184801007387 */ /* 0x000fe20000100a00 */
[----:B------:R-:W-:-:S03]  /*f330*/  IMAD.WIDE R60, R4, 0x4, R124 ;  /* 0x00000004043c7825 */ /* 0x000fc600078e027c */
        /* <DEDUP_REMOVED lines=29> */
[----:B------:R-:W4:Y:S04]  /*f510*/  LDL.LU.64 R244, [R1+0x50] ;  /* 0x0000500001f47983 */ /* 0x000f280000300a00 */
[----:B------:R-:W4:Y:S04]  /*f520*/  LDL.LU.64 R250, [R1+0x30] ;  /* 0x0000300001fa7983 */ /* 0x000f280000300a00 */
        /* <DEDUP_REMOVED lines=38> */
[----:B------:R-:W-:-:S04]  /*f790*/  IMAD.WIDE R32, R4, 0x4, R172 ;  /* 0x0000000404207825 */ /* 0x000fc800078e02ac */
[----:B-1----:R-:W-:-:S04]  /*f7a0*/  IMAD.WIDE R26, R4, 0x4, R170 ;  /* 0x00000004041a7825 */ /* 0x002fc800078e02aa */
[----:B------:R-:W-:Y:S02]  /*f7b0*/  IMAD.MOV.U32 R208, RZ, RZ, R30 ;  /* 0x000000ffffd07224 */ /* 0x000fe400078e001e */
[----:B------:R-:W-:Y:S02]  /*f7c0*/  IMAD.MOV.U32 R209, RZ, RZ, R31 ;  /* 0x000000ffffd17224 */ /* 0x000fe400078e001f */
[----:B--2---:R-:W-:-:S04]  /*f7d0*/  IMAD.WIDE R24, R4, 0x4, R182 ;  /* 0x0000000404187825 */ /* 0x004fc800078e02b6 */
[----:B------:R-:W-:-:S04]  /*f7e0*/  IMAD.WIDE R40, R4, 0x4, R192 ;  /* 0x0000000404287825 */ /* 0x000fc800078e02c0 */
[----:B------:R-:W-:Y:S01]  /*f7f0*/  IMAD.WIDE R30, R4, 0x4, R210 ;  /* 0x00000004041e7825 */ /* 0x000fe200078e02d2 */
[----:B------:R-:W-:-:S03]  /*f800*/  MOV R210, R28 ;  /* 0x0000001c00d27202 */ /* 0x000fc60000000f00 */
[----:B------:R-:W-:-:S04]  /*f810*/  IMAD.WIDE R38, R4, 0x4, R194 ;  /* 0x0000000404267825 */ /* 0x000fc800078e02c2 */
[----:B------:R-:W-:Y:S02]  /*f820*/  IMAD.MOV.U32 R211, RZ, RZ, R29 ;  /* 0x000000ffffd37224 */ /* 0x000fe400078e001d */
[----:B------:R-:W-:-:S04]  /*f830*/  IMAD.WIDE R36, R4, 0x4, R218 ;  /* 0x0000000404247825 */ /* 0x000fc800078e02da */
[----:B------:R-:W-:-:S04]  /*f840*/  IMAD.WIDE R28, R4, 0x4, R234 ;  /* 0x00000004041c7825 */ /* 0x000fc800078e02ea */
[----:B---3--:R-:W-:-:S04]  /*f850*/  IMAD.WIDE R22, R4, 0x4, R212 ;  /* 0x0000000404167825 */ /* 0x008fc800078e02d4 */
[----:B------:R-:W-:Y:S02]  /*f860*/  IMAD.MOV.U32 R214, RZ, RZ, R32 ;  /* 0x000000ffffd67224 */ /* 0x000fe400078e0020 */
[----:B------:R-:W-:Y:S02]  /*f870*/  IMAD.MOV.U32 R215, RZ, RZ, R33 ;  /* 0x000000ffffd77224 */ /* 0x000fe400078e0021 */
[----:B------:R-:W-:-:S04]  /*f880*/  IMAD.WIDE R34, R4, 0x4, R206 ;  /* 0x0000000404227825 */ /* 0x000fc800078e02ce */
[----:B------:R-:W-:Y:S02]  /*f890*/  IMAD.MOV.U32 R234, RZ, RZ, R26 ;  /* 0x000000ffffea7224 */ /* 0x000fe400078e001a */
[----:B------:R-:W-:Y:S02]  /*f8a0*/  IMAD.MOV.U32 R235, RZ, RZ, R27 ;  /* 0x000000ffffeb7224 */ /* 0x000fe400078e001b */
[----:B------:R-:W-:-:S04]  /*f8b0*/  IMAD.WIDE R32, R4, 0x4, R196 ;  /* 0x0000000404207825 */ /* 0x000fc800078e02c4 */
[----:B------:R-:W-:Y:S01]  /*f8c0*/  IMAD.WIDE R26, R4, 0x4, R224 ;  /* 0x00000004041a7825 */ /* 0x000fe200078e02e0 */
[----:B------:R-:W-:-:S03]  /*f8d0*/  MOV R225, R25 ;  /* 0x0000001900e17202 */ /* 0x000fc60000000f00 */
[----:B------:R-:W-:-:S04]  /*f8e0*/  IMAD.WIDE R18, R4, 0x4, R18 ;  /* 0x0000000404127825 */ /* 0x000fc800078e0212 */
[----:B----4-:R-:W-:-:S04]  /*f8f0*/  IMAD.WIDE R20, R4, 0x4, R200 ;  /* 0x0000000404147825 */ /* 0x010fc800078e02c8 */
[----:B------:R-:W-:Y:S02]  /*f900*/  IMAD.MOV.U32 R224, RZ, RZ, R24 ;  /* 0x000000ffffe07224 */ /* 0x000fe400078e0018 */
[----:B------:R-:W-:-:S04]  /*f910*/  IMAD.WIDE R16, R4, 0x4, R174 ;  /* 0x0000000404107825 */ /* 0x000fc800078e02ae */
[----:B------:R-:W-:-:S04]  /*f920*/  IMAD.WIDE R24, R4, 0x4, R238 ;  /* 0x0000000404187825 */ /* 0x000fc800078e02ee */
[----:B------:R-:W-:Y:S02]  /*f930*/  IMAD.MOV.U32 R238, RZ, RZ, R22 ;  /* 0x000000ffffee7224 */ /* 0x000fe400078e0016 */
[----:B------:R-:W-:Y:S02]  /*f940*/  IMAD.MOV.U32 R239, RZ, RZ, R23 ;  /* 0x000000ffffef7224 */ /* 0x000fe400078e0017 */
[----:B------:R-:W-:-:S04]  /*f950*/  IMAD.WIDE R22, R4, 0x4, R220 ;  /* 0x0000000404167825 */ /* 0x000fc800078e02dc */
[----:B------:R-:W-:Y:S02]  /*f960*/  IMAD.MOV.U32 R220, RZ, RZ, R20 ;  /* 0x000000ffffdc7224 */ /* 0x000fe400078e0014 */
[----:B------:R-:W-:Y:S02]  /*f970*/  IMAD.MOV.U32 R221, RZ, RZ, R21 ;  /* 0x000000ffffdd7224 */ /* 0x000fe400078e0015 */
[----:B------:R-:W-:Y:S01]  /*f980*/  IMAD.WIDE R20, R4, 0x4, R232 ;  /* 0x0000000404147825 */ /* 0x000fe200078e02e8 */
[----:B------:R-:W-:-:S03]  /*f990*/  MOV R232, R16 ;  /* 0x0000001000e87202 */ /* 0x000fc60000000f00 */
[----:B------:R-:W-:Y:S02]  /*f9a0*/  IMAD.MOV.U32 R233, RZ, RZ, R17 ;  /* 0x000000ffffe97224 */ /* 0x000fe400078e0011 */
[----:B------:R-:W-:-:S04]  /*f9b0*/  IMAD.WIDE R16, R4, 0x4, R230 ;  /* 0x0000000404107825 */ /* 0x000fc800078e02e6 */
[----:B------:R-:W-:-:S04]  /*f9c0*/  IMAD.WIDE R12, R4, 0x4, R250 ;  /* 0x00000004040c7825 */ /* 0x000fc800078e02fa */
[C---:B------:R-:W-:Y:S02]  /*f9d0*/  IMAD.WIDE R250, R4.reuse, 0x4, R6 ;  /* 0x0000000404fa7825 */ /* 0x040fe400078e0206 */
[----:B------:R-:W5:Y:S04]  /*f9e0*/  LDL.LU.64 R6, [R1+0xde0] ;  /* 0x000de00001067983 */ /* 0x000f680000300a00 */
[----:B------:R-:W-:Y:S04]  /*f9f0*/  STL.64 [R1+0xae8], R48 ;  /* 0x000ae83001007387 */ /* 0x000fe80000100a00 */
[----:B------:R-:W-:Y:S04]  /*fa00*/  STL.64 [R1+0xb08], R46 ;  /* 0x000b082e01007387 */ /* 0x000fe80000100a00 */
[----:B------:R-:W-:Y:S04]  /*fa10*/  STL.64 [R1+0xb28], R44 ;  /* 0x000b282c01007387 */ /* 0x000fe80000100a00 */
[----:B------:R-:W-:Y:S01]  /*fa20*/  STL.64 [R1+0xb48], R42 ;  /* 0x000b482a01007387 */ /* 0x000fe20000100a00 */
[----:B------:R-:W-:-:S03]  /*fa30*/  IMAD.WIDE R10, R4, 0x4, R244 ;  /* 0x00000004040a7825 */ /* 0x000fc600078e02f4 */
[----:B------:R-:W-:Y:S01]  /*fa40*/  STL.64 [R1+0xb68], R40 ;  /* 0x000b682801007387 */ /* 0x000fe20000100a00 */
[----:B------:R-:W-:-:S03]  /*fa50*/  IMAD.WIDE R244, R4, 0x4, R226 ;  /* 0x0000000404f47825 */ /* 0x000fc600078e02e2 */
[----:B------:R-:W-:Y:S01]  /*fa60*/  STL.64 [R1+0xb88], R38 ;  /* 0x000b882601007387 */ /* 0x000fe20000100a00 */
[----:B------:R-:W-:-:S03]  /*fa70*/  IMAD.MOV.U32 R226, RZ, RZ, R18 ;  /* 0x000000ffffe27224 */ /* 0x000fc600078e0012 */
[----:B------:R-:W-:Y:S01]  /*fa80*/  STL.64 [R1+0xba8], R36 ;  /* 0x000ba82401007387 */ /* 0x000fe20000100a00 */
[----:B------:R-:W-:-:S03]  /*fa90*/  MOV R227, R19 ;  /* 0x0000001300e37202 */ /* 0x000fc60000000f00 */
[----:B------:R-:W-:Y:S01]  /*faa0*/  STL.64 [R1+0xbc8], R34 ;  /* 0x000bc82201007387 */ /* 0x000fe20000100a00 */
[----:B------:R-:W-:-:S03]  /*fab0*/  IMAD.WIDE R18, R4, 0x4, R222 ;  /* 0x0000000404127825 */ /* 0x000fc600078e02de */
        /* <DEDUP_REMOVED lines=9> */
[----:B------:R2:W-:Y:S04]  /*fb50*/  STL [R1+0x408], RZ ;  /* 0x000408ff01007387 */ /* 0x0005e80000100800 */
        /* <DEDUP_REMOVED lines=253> */
[----:B------:R2:W-:Y:S04]  /*10b30*/  STL [R1], RZ ;  /* 0x000000ff01007387 */ /* 0x0005e80000100800 */
        /* <DEDUP_REMOVED lines=127> */
[----:B------:R-:W3:Y:S01]  /*11330*/  LDL R14, [R1+0xc4c] ;  /* 0x000c4c00010e7983 */ /* 0x000ee20000100800 */
[----:B------:R-:W-:-:S03]  /*11340*/  IMAD.WIDE R50, R4, 0x4, R236 ;  /* 0x0000000404327825 */ /* 0x000fc600078e02ec */
[----:B------:R-:W-:Y:S04]  /*11350*/  LDGSTS.E [R9+0x40300], desc[UR16][R10.64], P4 ;  /* 0x403000000a097fae */ /* 0x000fe8000a121850 */
[----:B------:R-:W-:Y:S04]  /*11360*/  LDGSTS.E [R9+0x40700], desc[UR16][R12.64], P4 ;  /* 0x407000000c097fae */ /* 0x000fe8000a121850 */
[----:B------:R-:W-:Y:S04]  /*11370*/  LDGSTS.E [R9+0x40b00], desc[UR16][R250.64], P4 ;  /* 0x40b00000fa097fae */ /* 0x000fe8000a121850 */
[----:B------:R-:W-:Y:S01]  /*11380*/  LDGSTS.E [R9+0x40f00], desc[UR16][R214.64], P4 ;  /* 0x40f00000d6097fae */ /* 0x000fe2000a121850 */
[----:B------:R-:W-:-:S03]  /*11390*/  IMAD.MOV.U32 R230, RZ, RZ, R50 ;  /* 0x000000ffffe67224 */ /* 0x000fc600078e0032 */
[----:B------:R-:W-:Y:S01]  /*113a0*/  LDGSTS.E [R9+0x41300], desc[UR16][R234.64], P4 ;  /* 0x41300000ea097fae */ /* 0x000fe2000a121850 */
[----:B------:R-:W-:-:S03]  /*113b0*/  IMAD.MOV.U32 R231, RZ, RZ, R51 ;  /* 0x000000ffffe77224 */ /* 0x000fc600078e0033 */
[----:B------:R-:W-:Y:S01]  /*113c0*/  LDGSTS.E [R9+0x41700], desc[UR16][R226.64], P4 ;  /* 0x41700000e2097fae */ /* 0x000fe2000a121850 */
[----:B------:R-:W-:-:S03]  /*113d0*/  IMAD.WIDE R186, R4, 0x4, R204 ;  /* 0x0000000404ba7825 */ /* 0x000fc600078e02cc */
        /* <DEDUP_REMOVED lines=23> */
[----:B------:R2:W-:Y:S04]  /*11550*/  LDGSTS.E [R9+0x47700], desc[UR16][R20.64], P4 ;  /* 0x4770000014097fae */ /* 0x0005e8000a121850 */
[----:B------:R2:W-:Y:S04]  /*11560*/  LDGSTS.E [R9+0x47b00], desc[UR16][R18.64], P4 ;  /* 0x47b0000012097fae */ /* 0x0005e8000a121850 */
[----:B------:R2:W-:Y:S04]  /*11570*/  LDGSTS.E [R9+0x47f00], desc[UR16][R16.64], P4 ;  /* 0x47f0000010097fae */ /* 0x0005e8000a121850 */
[----:B------:R-:W0:Y:S01]  /*11580*/  LDGDEPBAR ;  /* 0x00000000000079af */ /* 0x000e220000000000 */
[----:B-1----:R-:W-:-:S02]  /*11590*/  CS2R R24, SRZ ;  /* 0x0000000000187805 */ /* 0x002fc4000001ff00 */
[----:B------:R-:W-:Y:S02]  /*115a0*/  CS2R R26, SRZ ;  /* 0x00000000001a7805 */ /* 0x000fe4000001ff00 */
[----:B------:R-:W-:Y:S02]  /*115b0*/  CS2R R28, SRZ ;  /* 0x00000000001c7805 */ /* 0x000fe4000001ff00 */
[----:B------:R-:W-:Y:S02]  /*115c0*/  CS2R R30, SRZ ;  /* 0x00000000001e7805 */ /* 0x000fe4000001ff00 */
[----:B------:R-:W-:Y:S02]  /*115d0*/  CS2R R32, SRZ ;  /* 0x0000000000207805 */ /* 0x000fe4000001ff00 */
[----:B------:R-:W-:Y:S02]  /*115e0*/  CS2R R34, SRZ ;  /* 0x0000000000227805 */ /* 0x000fe4000001ff00 */
[----:B------:R-:W-:-:S02]  /*115f0*/  CS2R R36, SRZ ;  /* 0x0000000000247805 */ /* 0x000fc4000001ff00 */
        /* <DEDUP_REMOVED lines=26> */
[----:B------:R-:W-:Y:S01]  /*117a0*/  CS2R R90, SRZ ;  /* 0x00000000005a7805 */ /* 0x000fe2000001ff00 */
[----:B------:R-:W-:Y:S01]  /*117b0*/  IMAD.MOV.U32 R92, RZ, RZ, RZ ;  /* 0x000000ffff5c7224 */ /* 0x000fe200078e00ff */
[----:B---3--:R-:W-:Y:S02]  /*117c0*/  ISETP.GE.AND P0, PT, R14, 0x40, PT ;  /* 0x000000400e00780c */ /* 0x008fe40003f06270 */
[----:B------:R-:W-:Y:S02]  /*117d0*/  MOV R93, RZ ;  /* 0x000000ff005d7202 */ /* 0x000fe40000000f00 */
        /* <DEDUP_REMOVED lines=28> */
[----:B------:R-:W-:Y:S01]  /*119a0*/  CS2R R150, SRZ ;  /* 0x0000000000967805 */ /* 0x000fe2000001ff00 */
[----:B--2---:R-:W-:Y:S06]  /*119b0*/  @!P0 BRA `(.L_x_0) ;  /* 0x0000012400588947 */ /* 0x004fec0003800000 */
[----:B------:R-:W2:Y:S04]  /*119c0*/  LDL.LU.64 R228, [R1+0x9d0] ;  /* 0x0009d00001e47983 */ /* 0x000ea80000300a00 */
[----:B------:R-:W3:Y:S04]  /*119d0*/  LDL.LU.64 R20, [R1+0x9d8] ;  /* 0x0009d80001147983 */ /* 0x000ee80000300a00 */
[----:B------:R-:W4:Y:S04]  /*119e0*/  LDL.LU.64 R22, [R1+0x750] ;  /* 0x0007500001167983 */ /* 0x000f280000300a00 */
[----:B------:R-:W4:Y:S04]  /*119f0*/  LDL.LU.64 R152, [R1+0x778] ;  /* 0x0007780001987983 */ /* 0x000f280000300a00 */
[----:B------:R-:W4:Y:S04]  /*11a00*/  LDL.LU.64 R202, [R1+0x798] ;  /* 0x0007980001ca7983 */ /* 0x000f280000300a00 */
[----:B------:R-:W4:Y:S04]  /*11a10*/  LDL.LU.64 R156, [R1+0x7b0] ;  /* 0x0007b000019c7983 */ /* 0x000f280000300a00 */
[----:B------:R-:W4:Y:S04]  /*11a20*/  LDL.LU.64 R180, [R1+0x7c0] ;  /* 0x0007c00001b47983 */ /* 0x000f280000300a00 */
[----:B------:R-:W4:Y:S04]  /*11a30*/  LDL.LU.64 R160, [R1+0x7c8] ;  /* 0x0007c80001a07983 */ /* 0x000f280000300a00 */
[----:B------:R-:W4:Y:S04]  /*11a40*/  LDL.LU.64 R168, [R1+0x6c8] ;  /* 0x0006c80001a87983 */ /* 0x000f280000300a00 */
[----:B------:R-:W4:Y:S04]  /*11a50*/  LDL.LU.64 R164, [R1+0x6f0] ;  /* 0x0006f00001a47983 */ /* 0x000f280000300a00 */
[----:B------:R-:W4:Y:S01]  /*11a60*/  LDL.LU.64 R188, [R1+0x720] ;  /* 0x0007200001bc7983 */ /* 0x000f220000300a00 */
[----:B--2---:R-:W-:-:S02]  /*11a70*/  IMAD.MOV.U32 R17, RZ, RZ, R228 ;  /* 0x000000ffff117224 */ /* 0x004fc400078e00e4 */
[----:B------:R-:W-:Y:S02]  /*11a80*/  IMAD.MOV.U32 R16, RZ, RZ, R229 ;  /* 0x000000ffff107224 */ /* 0x000fe400078e00e5 */
[----:B------:R-:W2:Y:S01]  /*11a90*/  LDL.LU.64 R228, [R1+0x748] ;  /* 0x0007480001e47983 */ /* 0x000ea20000300a00 */
[----:B---3--:R-:W-:Y:S02]  /*11aa0*/  IMAD.MOV.U32 R19, RZ, RZ, R20 ;  /* 0x000000ffff137224 */ /* 0x008fe400078e0014 */
[----:B------:R-:W-:Y:S01]  /*11ab0*/  IMAD.MOV.U32 R18, RZ, RZ, R21 ;  /* 0x000000ffff127224 */ /* 0x000fe200078e0015 */
[----:B------:R-:W3:Y:S01]  /*11ac0*/  LDL.LU.64 R170, [R1+0x770] ;  /* 0x0007700001aa7983 */ /* 0x000ee20000300a00 */
[----:B----4-:R-:W-:Y:S01]  /*11ad0*/  MOV R21, R22 ;  /* 0x0000001600157202 */ /* 0x010fe20000000f00 */
[----:B------:R-:W-:Y:S02]  /*11ae0*/  IMAD.MOV.U32 R20, RZ, RZ, R23 ;  /* 0x000000ffff147224 */ /* 0x000fe400078e0017 */
[----:B------:R-:W4:Y:S01]  /*11af0*/  LDL.LU.64 R172, [R1+0x790] ;  /* 0x0007900001ac7983 */ /* 0x000f220000300a00 */
[----:B------:R-:W-:-:S02]  /*11b00*/  IMAD.MOV.U32 R23, RZ, RZ, R152 ;  /* 0x000000ffff177224 */ /* 0x000fc400078e0098 */
[----:B------:R-:W-:Y:S01]  /*11b10*/  IMAD.MOV.U32 R22, RZ, RZ, R153 ;  /* 0x000000ffff167224 */ /* 0x000fe200078e0099 */
[----:B------:R-:W4:Y:S01]  /*11b20*/  LDL.LU.64 R216, [R1+0x7a8] ;  /* 0x0007a80001d87983 */ /* 0x000f220000300a00 */
[----:B------:R-:W-:Y:S01]  /*11b30*/  IMAD.MOV.U32 R153, RZ, RZ, R202 ;  /* 0x000000ffff997224 */ /* 0x000fe200078e00ca */
[----:B------:R-:W-:Y:S02]  /*11b40*/  MOV R152, R203 ;  /* 0x000000cb00987202 */ /* 0x000fe40000000f00 */
[----:B------:R-:W4:Y:S01]  /*11b50*/  LDL.LU.64 R176, [R1+0x7b8] ;  /* 0x0007b80001b07983 */ /* 0x000f220000300a00 */
[----:B------:R-:W-:Y:S02]  /*11b60*/  IMAD.MOV.U32 R155, RZ, RZ, R156 ;  /* 0x000000ffff9b7224 */ /* 0x000fe400078e009c */
[----:B------:R-:W-:Y:S01]  /*11b70*/  IMAD.MOV.U32 R154, RZ, RZ, R157 ;  /* 0x000000ffff9a7224 */ /* 0x000fe200078e009d */
[----:B------:R-:W4:Y:S01]  /*11b80*/  LDL.LU.64 R202, [R1+0x698] ;  /* 0x0006980001ca7983 */ /* 0x000f220000300a00 */
[----:B------:R-:W-:-:S02]  /*11b90*/  IMAD.MOV.U32 R157, RZ, RZ, R180 ;  /* 0x000000ffff9d7224 */ /* 0x000fc400078e00b4 */
[----:B------:R-:W-:Y:S02]  /*11ba0*/  IMAD.MOV.U32 R156, RZ, RZ, R181 ;  /* 0x000000ffff9c7224 */ /* 0x000fe400078e00b5 */
[----:B------:R-:W4:Y:S01]  /*11bb0*/  LDL.LU.64 R180, [R1+0x6c0] ;  /* 0x0006c00001b47983 */ /* 0x000f220000300a00 */
[----:B------:R-:W-:Y:S01]  /*11bc0*/  MOV R159, R160 ;  /* 0x000000a0009f7202 */ /* 0x000fe20000000f00 */
[----:B------:R-:W-:Y:S02]  /*11bd0*/  IMAD.MOV.U32 R158, RZ, RZ, R161 ;  /* 0x000000ffff9e7224 */ /* 0x000fe400078e00a1 */
[----:B------:R-:W4:Y:S01]  /*11be0*/  LDL.LU.64 R182, [R1+0x6e8] ;  /* 0x0006e80001b67983 */ /* 0x000f220000300a00 */
[----:B------:R-:W-:Y:S02]  /*11bf0*/  IMAD.MOV.U32 R161, RZ, RZ, R168 ;  /* 0x000000ffffa17224 */ /* 0x000fe400078e00a8 */
[----:B------:R-:W-:Y:S01]  /*11c00*/  IMAD.MOV.U32 R163, RZ, RZ, R164 ;  /* 0x000000ffffa37224 */ /* 0x000fe200078e00a4 */
[----:B------:R-:W4:Y:S01]  /*11c10*/  LDL.LU.64 R184, [R1+0x718] ;  /* 0x0007180001b87983 */ /* 0x000f220000300a00 */
[----:B------:R-:W-:Y:S01]  /*11c20*/  MOV R162, R165 ;  /* 0x000000a500a27202 */ /* 0x000fe20000000f00 */
[----:B------:R-:W-:-:S02]  /*11c30*/  IMAD.MOV.U32 R160, RZ, RZ, R169 ;  /* 0x000000ffffa07224 */ /* 0x000fc400078e00a9 */
[----:B------:R-:W4:Y:S01]  /*11c40*/  LDL.LU.64 R190, [R1+0x740] ;  /* 0x0007400001be7983 */ /* 0x000f220000300a00 */
[----:B------:R-:W-:Y:S02]  /*11c50*/  IMAD.MOV.U32 R165, RZ, RZ, R188 ;  /* 0x000000ffffa57224 */ /* 0x000fe400078e00bc */
[----:B------:R-:W-:Y:S02]  /*11c60*/  IMAD.MOV.U32 R164, RZ, RZ, R189 ;  /* 0x000000ffffa47224 */ /* 0x000fe400078e00bd */
[----:B------:R-:W4:Y:S04]  /*11c70*/  LDL.LU.64 R188, [R1+0x768] ;  /* 0x0007680001bc7983 */ /* 0x000f280000300a00 */
[----:B------:R-:W4:Y:S01]  /*11c80*/  LDL.LU.64 R212, [R1+0x788] ;  /* 0x0007880001d47983 */ /* 0x000f220000300a00 */
[----:B--2---:R-:W-:-:S02]  /*11c90*/  IMAD.MOV.U32 R167, RZ, RZ, R228 ;  /* 0x000000ffffa77224 */ /* 0x004fc400078e00e4 */
[----:B------:R-:W-:Y:S02]  /*11ca0*/  IMAD.MOV.U32 R166, RZ, RZ, R229 ;  /* 0x000000ffffa67224 */ /* 0x000fe400078e00e5 */
[----:B------:R-:W2:Y:S04]  /*11cb0*/  LDL.LU.64 R228, [R1+0x7a0] ;  /* 0x0007a00001e47983 */ /* 0x000ea80000300a00 */
[----:B------:R-:W2:Y:S04]  /*11cc0*/  LDL.LU.64 R198, [R1+0x670] ;  /* 0x0006700001c67983 */ /* 0x000ea80000300a00 */
[----:B------:R-:W2:Y:S01]  /*11cd0*/  LDL.LU.64 R236, [R1+0x690] ;  /* 0x0006900001ec7983 */ /* 0x000ea20000300a00 */
[----:B---3--:R-:W-:Y:S01]  /*11ce0*/  MOV R169, R170 ;  /* 0x000000aa00a97202 */ /* 0x008fe20000000f00 */
[----:B------:R-:W-:-:S02]  /*11cf0*/  IMAD.MOV.U32 R168, RZ, RZ, R171 ;  /* 0x000000ffffa87224 */ /* 0x000fc400078e00ab */
[----:B----4-:R-:W-:Y:S01]  /*11d00*/  IMAD.MOV.U32 R171, RZ, RZ, R172 ;  /* 0x000000ffffab7224 */ /* 0x010fe200078e00ac */
[----:B------:R-:W-:Y:S01]  /*11d10*/  MOV R172, R217 ;  /* 0x000000d900ac7202 */ /* 0x000fe20000000f00 */
[----:B------:R-:W-:Y:S02]  /*11d20*/  IMAD.MOV.U32 R170, RZ, RZ, R173 ;  /* 0x000000ffffaa7224 */ /* 0x000fe400078e00ad */
[----:B------:R-:W-:Y:S02]  /*11d30*/  IMAD.MOV.U32 R173, RZ, RZ, R216 ;  /* 0x000000ffffad7224 */ /* 0x000fe400078e00d8 */
[----:B------:R-:W3:Y:S01]  /*11d40*/  LDL.LU.64 R216, [R1+0x6b8] ;  /* 0x0006b80001d87983 */ /* 0x000ee20000300a00 */
[----:B------:R-:W-:Y:S02]  /*11d50*/  IMAD.MOV.U32 R175, RZ, RZ, R176 ;  /* 0x000000ffffaf7224 */ /* 0x000fe400078e00b0 */
[----:B------:R-:W-:Y:S01]  /*11d60*/  IMAD.MOV.U32 R174, RZ, RZ, R177 ;  /* 0x000000ffffae7224 */ /* 0x000fe200078e00b1 */
[----:B------:R-:W4:Y:S01]  /*11d70*/  LDL.LU.64 R200, [R1+0x6e0] ;  /* 0x0006e00001c87983 */ /* 0x000f220000300a00 */
[----:B------:R-:W-:Y:S01]  /*11d80*/  IMAD.MOV.U32 R177, RZ, RZ, R202 ;  /* 0x000000ffffb17224 */ /* 0x000fe200078e00ca */
[----:B------:R-:W-:Y:S01]  /*11d90*/  MOV R179, R180 ;  /* 0x000000b400b37202 */ /* 0x000fe20000000f00 */
[----:B------:R-:W-:-:S02]  /*11da0*/  IMAD.MOV.U32 R176, RZ, RZ, R203 ;  /* 0x000000ffffb07224 */ /* 0x000fc400078e00cb */
[----:B------:R-:W4:Y:S01]  /*11db0*/  LDL.LU.64 R202, [R1+0x710] ;  /* 0x0007100001ca7983 */ /* 0x000f220000300a00 */
[----:B------:R-:W-:Y:S02]  /*11dc0*/  IMAD.MOV.U32 R178, RZ, RZ, R181 ;  /* 0x000000ffffb27224 */ /* 0x000fe400078e00b5 */
[----:B------:R-:W-:Y:S01]  /*11dd0*/  IMAD.MOV.U32 R181, RZ, RZ, R182 ;  /* 0x000000ffffb57224 */ /* 0x000fe200078e00b6 */
[----:B------:R-:W4:Y:S01]  /*11de0*/  LDL.LU.64 R204, [R1+0x738] ;  /* 0x0007380001cc7983 */ /* 0x000f220000300a00 */
[----:B------:R-:W-:Y:S01]  /*11df0*/  IMAD.MOV.U32 R180, RZ, RZ, R183 ;  /* 0x000000ffffb47224 */ /* 0x000fe200078e00b7 */
[----:B------:R-:W-:Y:S01]  /*11e00*/  MOV R182, R185 ;  /* 0x000000b900b67202 */ /* 0x000fe20000000f00 */
[----:B------:R-:W-:Y:S01]  /*11e10*/  IMAD.MOV.U32 R148, RZ, RZ, R186 ;  /* 0x000000ffff947224 */ /* 0x000fe200078e00ba */
[----:B------:R-:W4:Y:S01]  /*11e20*/  LDL.LU.64 R206, [R1+0x760] ;  /* 0x0007600001ce7983 */ /* 0x000f220000300a00 */
[----:B------:R-:W-:Y:S02]  /*11e30*/  IMAD.MOV.U32 R149, RZ, RZ, R187 ;  /* 0x000000ffff957224 */ /* 0x000fe400078e00bb */
[----:B------:R-:W-:Y:S01]  /*11e40*/  IMAD.MOV.U32 R183, RZ, RZ, R184 ;  /* 0x000000ffffb77224 */ /* 0x000fe200078e00b8 */
[----:B------:R-:W-:Y:S01]  /*11e50*/  MOV R187, R188 ;  /* 0x000000bc00bb7202 */ /* 0x000fe20000000f00 */
[----:B------:R-:W-:Y:S01]  /*11e60*/  IMAD.MOV.U32 R186, RZ, RZ, R189 ;  /* 0x000000ffffba7224 */ /* 0x000fe200078e00bd */
[----:B------:R-:W4:Y:S01]  /*11e70*/  LDL.LU.64 R146, [R1+0x780] ;  /* 0x0007800001927983 */ /* 0x000f220000300a00 */
[----:B------:R-:W-:-:S02]  /*11e80*/  IMAD.MOV.U32 R185, RZ, RZ, R190 ;  /* 0x000000ffffb97224 */ /* 0x000fc400078e00be */
[----:B------:R-:W-:Y:S02]  /*11e90*/  IMAD.MOV.U32 R184, RZ, RZ, R191 ;  /* 0x000000ffffb87224 */ /* 0x000fe400078e00bf */
[----:B------:R-:W-:Y:S02]  /*11ea0*/  IMAD.MOV.U32 R189, RZ, RZ, R212 ;  /* 0x000000ffffbd7224 */ /* 0x000fe400078e00d4 */
[----:B------:R-:W-:Y:S02]  /*11eb0*/  IMAD.MOV.U32 R188, RZ, RZ, R213 ;  /* 0x000000ffffbc7224 */ /* 0x000fe400078e00d5 */
[----:B------:R-:W4:Y:S01]  /*11ec0*/  LDL.LU.64 R212, [R1+0x640] ;  /* 0x0006400001d47983 */ /* 0x000f220000300a00 */
[----:B--2---:R-:W-:Y:S01]  /*11ed0*/  IMAD.MOV.U32 R191, RZ, RZ, R228 ;  /* 0x000000ffffbf7224 */ /* 0x004fe200078e00e4 */
[----:B------:R-:W-:Y:S02]  /*11ee0*/  MOV R190, R229 ;  /* 0x000000e500be7202 */ /* 0x000fe40000000f00 */
[----:B------:R-:W2:Y:S01]  /*11ef0*/  LDL.LU.64 R228, [R1+0x668] ;  /* 0x0006680001e47983 */ /* 0x000ea20000300a00 */
[----:B------:R-:W-:-:S02]  /*11f00*/  IMAD.MOV.U32 R195, RZ, RZ, R236 ;  /* 0x000000ffffc37224 */ /* 0x000fc400078e00ec */
[----:B------:R-:W-:Y:S02]  /*11f10*/  IMAD.MOV.U32 R194, RZ, RZ, R237 ;  /* 0x000000ffffc27224 */ /* 0x000fe400078e00ed */
[----:B------:R-:W2:Y:S01]  /*11f20*/  LDL.LU.64 R236, [R1+0x688] ;  /* 0x0006880001ec7983 */ /* 0x000ea20000300a00 */
[----:B------:R-:W-:Y:S01]  /*11f30*/  IMAD.MOV.U32 R136, RZ, RZ, R210 ;  /* 0x000000ffff887224 */ /* 0x000fe200078e00d2 */
[----:B---3--:R-:W-:Y:S01]  /*11f40*/  MOV R197, R216 ;  /* 0x000000d800c57202 */ /* 0x008fe20000000f00 */
[----:B------:R-:W-:Y:S02]  /*11f50*/  IMAD.MOV.U32 R196, RZ, RZ, R217 ;  /* 0x000000ffffc47224 */ /* 0x000fe400078e00d9 */
[----:B------:R-:W3:Y:S01]  /*11f60*/  LDL.LU.64 R216, [R1+0x6b0] ;  /* 0x0006b00001d87983 */ /* 0x000ee20000300a00 */
[----:B------:R-:W-:-:S03]  /*11f70*/  IMAD.MOV.U32 R137, RZ, RZ, R211 ;  /* 0x000000ffff897224 */ /* 0x000fc600078e00d3 */
[----:B------:R-:W3:Y:S01]  /*11f80*/  LDL.LU.64 R218, [R1+0x6d8] ;  /* 0x0006d80001da7983 */ /* 0x000ee20000300a00 */
[----:B------:R-:W-:-:S03]  /*11f90*/  IMAD.MOV.U32 R193, RZ, RZ, R198 ;  /* 0x000000ffffc17224 */ /* 0x000fc600078e00c6 */
[----:B------:R-:W3:Y:S01]  /*11fa0*/  LDL.LU.64 R150, [R1+0x708] ;  /* 0x0007080001967983 */ /* 0x000ee20000300a00 */
[----:B------:R-:W-:-:S03]  /*11fb0*/  IMAD.MOV.U32 R192, RZ, RZ, R199 ;  /* 0x000000ffffc07224 */ /* 0x000fc600078e00c7 */
[----:B------:R-:W3:Y:S01]  /*11fc0*/  LDL.LU.64 R222, [R1+0x730] ;  /* 0x0007300001de7983 */ /* 0x000ee20000300a00 */
[----:B----4-:R-:W-:Y:S01]  /*11fd0*/  IMAD.MOV.U32 R199, RZ, RZ, R200 ;  /* 0x000000ffffc77224 */ /* 0x010fe200078e00c8 */
[----:B------:R-:W-:Y:S01]  /*11fe0*/  MOV R200, R203 ;  /* 0x000000cb00c87202 */ /* 0x000fe20000000f00 */
[----:B------:R-:W-:Y:S01]  /*11ff0*/  IMAD.MOV.U32 R198, RZ, RZ, R201 ;  /* 0x000000ffffc67224 */ /* 0x000fe200078e00c9 */
[----:B------:R-:W4:Y:S01]  /*12000*/  LDL.LU.64 R132, [R1+0x758] ;  /* 0x0007580001847983 */ /* 0x000f220000300a00 */
[----:B------:R-:W-:Y:S01]  /*12010*/  IMAD.MOV.U32 R142, RZ, RZ, R230 ;  /* 0x000000ffff8e7224 */ /* 0x000fe200078e00e6 */
[----:B------:R-:W-:Y:S01]  /*12020*/  MOV R135, R233 ;  /* 0x000000e900877202 */ /* 0x000fe20000000f00 */
[----:B------:R-:W-:Y:S01]  /*12030*/  IMAD.MOV.U32 R143, RZ, RZ, R231 ;  /* 0x000000ffff8f7224 */ /* 0x000fe200078e00e7 */
[----:B------:R-:W-:Y:S01]  /*12040*/  MOV R140, R208 ;  /* 0x000000d0008c7202 */ /* 0x000fe20000000f00 */
[----:B------:R-:W-:Y:S02]  /*12050*/  IMAD.MOV.U32 R201, RZ, RZ, R202 ;  /* 0x000000ffffc97224 */ /* 0x000fe400078e00ca */
[----:B------:R-:W-:-:S02]  /*12060*/  IMAD.MOV.U32 R134, RZ, RZ, R232 ;  /* 0x000000ffff867224 */ /* 0x000fc400078e00e8 */
[----:B------:R-:W-:Y:S02]  /*12070*/  IMAD.MOV.U32 R141, RZ, RZ, R209 ;  /* 0x000000ffff8d7224 */ /* 0x000fe400078e00d1 */
[----:B------:R-:W-:Y:S02]  /*12080*/  IMAD.MOV.U32 R203, RZ, RZ, R204 ;  /* 0x000000ffffcb7224 */ /* 0x000fe400078e00cc */
[----:B------:R-:W-:Y:S01]  /*12090*/  IMAD.MOV.U32 R202, RZ, RZ, R205 ;  /* 0x000000ffffca7224 */ /* 0x000fe200078e00cd */
[----:B------:R-:W-:Y:S01]  /*120a0*/  MOV R208, R213 ;  /* 0x000000d500d07202 */ /* 0x000fe20000000f00 */
[----:B------:R-:W-:Y:S02]  /*120b0*/  IMAD.MOV.U32 R138, RZ, RZ, R234 ;  /* 0x000000ffff8a7224 */ /* 0x000fe400078e00ea */
[----:B------:R-:W-:Y:S02]  /*120c0*/  IMAD.MOV.U32 R139, RZ, RZ, R235 ;  /* 0x000000ffff8b7224 */ /* 0x000fe400078e00eb */
[----:B------:R-:W-:-:S02]  /*120d0*/  IMAD.MOV.U32 R209, RZ, RZ, R212 ;  /* 0x000000ffffd17224 */ /* 0x000fc400078e00d4 */
[----:B------:R-:W-:Y:S02]  /*120e0*/  IMAD.MOV.U32 R205, RZ, RZ, R206 ;  /* 0x000000ffffcd7224 */ /* 0x000fe400078e00ce */
[----:B------:R-:W-:Y:S01]  /*120f0*/  IMAD.MOV.U32 R204, RZ, RZ, R207 ;  /* 0x000000ffffcc7224 */ /* 0x000fe200078e00cf */
[----:B------:R-:W-:Y:S01]  /*12100*/  MOV R207, R146 ;  /* 0x0000009200cf7202 */ /* 0x000fe20000000f00 */
[----:B------:R-:W-:Y:S02]  /*12110*/  IMAD.MOV.U32 R206, RZ, RZ, R147 ;  /* 0x000000ffffce7224 */ /* 0x000fe400078e0093 */
[----:B--2---:R-:W-:Y:S02]  /*12120*/  IMAD.MOV.U32 R211, RZ, RZ, R228 ;  /* 0x000000ffffd37224 */ /* 0x004fe400078e00e4 */
[----:B------:R-:W-:Y:S02]  /*12130*/  IMAD.MOV.U32 R210, RZ, RZ, R229 ;  /* 0x000000ffffd27224 */ /* 0x000fe400078e00e5 */
[----:B------:R-:W2:Y:S04]  /*12140*/  LDL.LU.64 R228, [R1+0x608] ;  /* 0x0006080001e47983 */ /* 0x000ea80000300a00 */
[----:B------:R-:W2:Y:S01]  /*12150*/  LDL.LU.64 R230, [R1+0x660] ;  /* 0x0006600001e67983 */ /* 0x000ea20000300a00 */
[----:B------:R-:W-:-:S02]  /*12160*/  IMAD.MOV.U32 R213, RZ, RZ, R236 ;  /* 0x000000ffffd57224 */ /* 0x000fc400078e00ec */
[----:B------:R-:W-:Y:S01]  /*12170*/  IMAD.MOV.U32 R212, RZ, RZ, R237 ;  /* 0x000000ffffd47224 */ /* 0x000fe200078e00ed */
[----:B------:R-:W2:Y:S04]  /*12180*/  LDL.LU.64 R232, [R1+0x680] ;  /* 0x0006800001e87983 */ /* 0x000ea80000300a00 */
        /* <DEDUP_REMOVED lines=9> */
[----:B------:R-:W2:Y:S01]  /*12220*/  LDL.LU.64 R122, [R1+0x610] ;  /* 0x00061000017a7983 */ /* 0x000ea20000300a00 */
[----:B------:R-:W-:-:S02]  /*12230*/  IMAD.MOV.U32 R144, RZ, RZ, R214 ;  /* 0x000000ffff907224 */ /* 0x000fc400078e00d6 */
[----:B------:R-:W-:Y:S01]  /*12240*/  IMAD.MOV.U32 R145, RZ, RZ, R215 ;  /* 0x000000ffff917224 */ /* 0x000fe200078e00d7 */
[----:B---3--:R-:W-:Y:S01]  /*12250*/  MOV R215, R216 ;  /* 0x000000d800d77202 */ /* 0x008fe20000000f00 */
[----:B------:R-:W-:Y:S01]  /*12260*/  IMAD.MOV.U32 R214, RZ, RZ, R217 ;  /* 0x000000ffffd67224 */ /* 0x000fe200078e00d9 */
[----:B------:R-:W3:Y:S01]  /*12270*/  LDL.LU.64 R118, [R1+0x618] ;  /* 0x0006180001767983 */ /* 0x000ee20000300a00 */
[----:B------:R-:W-:Y:S01]  /*12280*/  IMAD.MOV.U32 R217, RZ, RZ, R218 ;  /* 0x000000ffffd97224 */ /* 0x000fe200078e00da */
[----:B------:R-:W-:Y:S01]  /*12290*/  MOV R218, R151 ;  /* 0x0000009700da7202 */ /* 0x000fe20000000f00 */
[----:B------:R-:W-:Y:S02]  /*122a0*/  IMAD.MOV.U32 R216, RZ, RZ, R219 ;  /* 0x000000ffffd87224 */ /* 0x000fe400078e00db */
[----:B------:R-:W-:Y:S02]  /*122b0*/  IMAD.MOV.U32 R219, RZ, RZ, R150 ;  /* 0x000000ffffdb7224 */ /* 0x000fe400078e0096 */
[----:B------:R-:W-:-:S02]  /*122c0*/  IMAD.MOV.U32 R150, RZ, RZ, R220 ;  /* 0x000000ffff967224 */ /* 0x000fc400078e00dc */
[----:B------:R-:W-:Y:S02]  /*122d0*/  IMAD.MOV.U32 R151, RZ, RZ, R221 ;  /* 0x000000ffff977224 */ /* 0x000fe400078e00dd */
[----:B------:R-:W-:Y:S02]  /*122e0*/  IMAD.MOV.U32 R221, RZ, RZ, R222 ;  /* 0x000000ffffdd7224 */ /* 0x000fe400078e00de */
[----:B------:R-:W-:Y:S01]  /*122f0*/  IMAD.MOV.U32 R220, RZ, RZ, R223 ;  /* 0x000000ffffdc7224 */ /* 0x000fe200078e00df */
[----:B----4-:R-:W-:Y:S01]  /*12300*/  MOV R223, R132 ;  /* 0x0000008400df7202 */ /* 0x010fe20000000f00 */
[----:B------:R-:W-:Y:S01]  /*12310*/  IMAD.MOV.U32 R222, RZ, RZ, R133 ;  /* 0x000000ffffde7224 */ /* 0x000fe200078e0085 */
[----:B------:R-:W-:Y:S01]  /*12320*/  MOV R133, R137 ;  /* 0x0000008900857202 */ /* 0x000fe20000000f00 */
[----:B------:R-:W-:Y:S02]  /*12330*/  IMAD.MOV.U32 R132, RZ, RZ, R136 ;  /* 0x000000ffff847224 */ /* 0x000fe400078e0088 */
[----:B------:R-:W-:-:S02]  /*12340*/  IMAD.MOV.U32 R136, RZ, RZ, R224 ;  /* 0x000000ffff887224 */ /* 0x000fc400078e00e0 */
[----:B------:R-:W-:Y:S02]  /*12350*/  IMAD.MOV.U32 R137, RZ, RZ, R225 ;  /* 0x000000ffff897224 */ /* 0x000fe400078e00e1 */
[----:B------:R-:W-:Y:S02]  /*12360*/  IMAD.MOV.U32 R225, RZ, RZ, R240 ;  /* 0x000000ffffe17224 */ /* 0x000fe400078e00f0 */
[----:B------:R-:W-:Y:S02]  /*12370*/  IMAD.MOV.U32 R224, RZ, RZ, R241 ;  /* 0x000000ffffe07224 */ /* 0x000fe400078e00f1 */
[----:B------:R-:W-:Y:S02]  /*12380*/  IMAD.MOV.U32 R241, RZ, RZ, R242 ;  /* 0x000000fffff17224 */ /* 0x000fe400078e00f2 */
[----:B------:R-:W-:Y:S01]  /*12390*/  IMAD.MOV.U32 R240, RZ, RZ, R243 ;  /* 0x000000fffff07224 */ /* 0x000fe200078e00f3 */
[----:B------:R-:W-:Y:S01]  /*123a0*/  MOV R243, R246 ;  /* 0x000000f600f37202 */ /* 0x000fe20000000f00 */
[----:B------:R-:W-:Y:S01]  /*123b0*/  IMAD.MOV.U32 R242, RZ, RZ, R247 ;  /* 0x000000fffff27224 */ /* 0x000fe200078e00f7 */
[----:B--2---:R-:W-:Y:S01]  /*123c0*/  MOV R247, R120 ;  /* 0x0000007800f77202 */ /* 0x004fe20000000f00 */
[----:B------:R-:W-:-:S02]  /*123d0*/  IMAD.MOV.U32 R246, RZ, RZ, R121 ;  /* 0x000000fffff67224 */ /* 0x000fc400078e0079 */
[----:B------:R-:W2:Y:S04]  /*123e0*/  LDL.LU.64 R120, [R1+0x620] ;  /* 0x0006200001787983 */ /* 0x000ea80000300a00 */
[----:B------:R-:W4:Y:S04]  /*123f0*/  LDL.LU.64 R110, [R1+0x628] ;  /* 0x00062800016e7983 */ /* 0x000f280000300a00 */
[----:B------:R-:W4:Y:S01]  /*12400*/  LDL.LU.64 R114, [R1+0x630] ;  /* 0x0006300001727983 */ /* 0x000f220000300a00 */
[----:B------:R-:W-:Y:S02]  /*12410*/  IMAD.MOV.U32 R130, RZ, RZ, R134 ;  /* 0x000000ffff827224 */ /* 0x000fe400078e0086 */
[----:B------:R-:W-:-:S02]  /*12420*/  IMAD.MOV.U32 R131, RZ, RZ, R135 ;  /* 0x000000ffff837224 */ /* 0x000fc400078e0087 */
[----:B------:R-:W-:Y:S01]  /*12430*/  IMAD.MOV.U32 R134, RZ, RZ, R144 ;  /* 0x000000ffff867224 */ /* 0x000fe200078e0090 */
[----:B------:R-:W-:Y:S01]  /*12440*/  MOV R144, R226 ;  /* 0x000000e200907202 */ /* 0x000fe20000000f00 */
[----:B------:R-:W-:Y:S01]  /*12450*/  IMAD.MOV.U32 R135, RZ, RZ, R145 ;  /* 0x000000ffff877224 */ /* 0x000fe200078e0091 */
[----:B------:R-:W-:Y:S01]  /*12460*/  MOV R226, R229 ;  /* 0x000000e500e27202 */ /* 0x000fe20000000f00 */
[----:B------:R-:W-:Y:S02]  /*12470*/  IMAD.MOV.U32 R145, RZ, RZ, R227 ;  /* 0x000000ffff917224 */ /* 0x000fe400078e00e3 */
[----:B------:R-:W-:Y:S02]  /*12480*/  IMAD.MOV.U32 R227, RZ, RZ, R228 ;  /* 0x000000ffffe37224 */ /* 0x000fe400078e00e4 */
[----:B------:R-:W-:Y:S02]  /*12490*/  IMAD.MOV.U32 R229, RZ, RZ, R230 ;  /* 0x000000ffffe57224 */ /* 0x000fe400078e00e6 */
[----:B------:R-:W-:-:S02]  /*124a0*/  IMAD.MOV.U32 R228, RZ, RZ, R231 ;  /* 0x000000ffffe47224 */ /* 0x000fc400078e00e7 */
[----:B------:R-:W-:Y:S02]  /*124b0*/  IMAD.MOV.U32 R231, RZ, RZ, R232 ;  /* 0x000000ffffe77224 */ /* 0x000fe400078e00e8 */
[----:B------:R-:W-:Y:S01]  /*124c0*/  IMAD.MOV.U32 R230, RZ, RZ, R233 ;  /* 0x000000ffffe67224 */ /* 0x000fe200078e00e9 */
[----:B------:R-:W-:Y:S01]  /*124d0*/  MOV R233, R234 ;  /* 0x000000ea00e97202 */ /* 0x000fe20000000f00 */
[----:B------:R-:W-:Y:S02]  /*124e0*/  IMAD.MOV.U32 R232, RZ, RZ, R235 ;  /* 0x000000ffffe87224 */ /* 0x000fe400078e00eb */
        /* <DEDUP_REMOVED lines=9> */
[----:B------:R-:W-:Y:S01]  /*12580*/  IMAD.MOV.U32 R129, RZ, RZ, R131 ;  /* 0x000000ffff817224 */ /* 0x000fe200078e0083 */
[----:B------:R1:W-:Y:S01]  /*12590*/  STL [R1+0x600], R124 ;  /* 0x0006007c01007387 */ /* 0x0003e20000100800 */
[----:B------:R-:W-:Y:S01]  /*125a0*/  IMAD.MOV.U32 R130, RZ, RZ, R140 ;  /* 0x000000ffff827224 */ /* 0x000fe200078e008c */
[----:B------:R-:W-:Y:S01]  /*125b0*/  MOV R140, R244 ;  /* 0x000000f4008c7202 */ /* 0x000fe20000000f00 */
[----:B------:R-:W-:Y:S01]  /*125c0*/  IMAD.MOV.U32 R131, RZ, RZ, R141 ;  /* 0x000000ffff837224 */ /* 0x000fe200078e008d */
[----:B------:R-:W-:Y:S01]  /*125d0*/  MOV R252, R125 ;  /* 0x0000007d00fc7202 */ /* 0x000fe20000000f00 */
[----:B------:R-:W-:-:S02]  /*125e0*/  IMAD.MOV.U32 R141, RZ, RZ, R245 ;  /* 0x000000ffff8d7224 */ /* 0x000fc400078e00f5 */
[----:B------:R-:W-:Y:S02]  /*125f0*/  IMAD.MOV.U32 R245, RZ, RZ, R248 ;  /* 0x000000fffff57224 */ /* 0x000fe400078e00f8 */
[----:B------:R-:W-:Y:S02]  /*12600*/  IMAD.MOV.U32 R244, RZ, RZ, R249 ;  /* 0x000000fffff47224 */ /* 0x000fe400078e00f9 */
[----:B------:R-:W-:Y:S01]  /*12610*/  IMAD.MOV.U32 R249, RZ, RZ, R126 ;  /* 0x000000fffff97224 */ /* 0x000fe200078e007e */
[----:B-1----:R-:W4:Y:S01]  /*12620*/  LDL.LU.64 R124, [R1+0x638] ;  /* 0x00063800017c7983 */ /* 0x002f220000300a00 */
[----:B------:R-:W-:Y:S01]  /*12630*/  IMAD.MOV.U32 R248, RZ, RZ, R127 ;  /* 0x000000fffff87224 */ /* 0x000fe200078e007f */
[----:B------:R-:W-:Y:S01]  /*12640*/  MOV R126, R250 ;  /* 0x000000fa007e7202 */ /* 0x000fe20000000f00 */
[----:B------:R-:W-:Y:S01]  /*12650*/  IMAD.MOV.U32 R127, RZ, RZ, R251 ;  /* 0x000000ffff7f7224 */ /* 0x000fe200078e00fb */
[----:B------:R-:W-:Y:S01]  /*12660*/  STL [R1+0x608], R112 ;  /* 0x0006087001007387 */ /* 0x000fe20000100800 */
[----:B------:R-:W-:-:S02]  /*12670*/  IMAD.MOV.U32 R251, RZ, RZ, R116 ;  /* 0x000000fffffb7224 */ /* 0x000fc400078e0074 */
[----:B------:R-:W-:Y:S02]  /*12680*/  IMAD.MOV.U32 R250, RZ, RZ, R117 ;  /* 0x000000fffffa7224 */ /* 0x000fe400078e0075 */
[----:B------:R-:W4:Y:S01]  /*12690*/  LDL.LU.64 R116, [R1+0x6a0] ;  /* 0x0006a00001747983 */ /* 0x000f220000300a00 */
[----:B------:R-:W-:-:S05]  /*126a0*/  IMAD.MOV.U32 R0, RZ, RZ, R113 ;  /* 0x000000ffff007224 */ /* 0x000fca00078e0071 */
[----:B------:R1:W-:Y:S04]  /*126b0*/  STL [R1+0x604], R0 ;  /* 0x0006040001007387 */ /* 0x0003e80000100800 */
[----:B------:R3:W-:Y:S01]  /*126c0*/  STL [R1+0x610], R122 ;  /* 0x0006107a01007387 */ /* 0x0007e20000100800 */
[----:B-1----:R-:W-:-:S05]  /*126d0*/  IMAD.MOV.U32 R0, RZ, RZ, R123 ;  /* 0x000000ffff007224 */ /* 0x002fca00078e007b */
[----:B------:R1:W-:Y:S04]  /*126e0*/  STL [R1+0x60c], R0 ;  /* 0x00060c0001007387 */ /* 0x0003e80000100800 */
[----:B---3--:R-:W3:Y:S04]  /*126f0*/  LDL.LU.64 R122, [R1+0x648] ;  /* 0x00064800017a7983 */ /* 0x008ee80000300a00 */
[----:B------:R1:W-:Y:S04]  /*12700*/  STL [R1+0x618], R118 ;  /* 0x0006187601007387 */ /* 0x0003e80000100800 */
[----:B------:R-:W3:Y:S01]  /*12710*/  LDL.LU.64 R112, [R1+0x8d0] ;  /* 0x0008d00001707983 */ /* 0x000ee20000300a00 */
[----:B-1----:R-:W-:-:S03]  /*12720*/  IMAD.MOV.U32 R0, RZ, RZ, R119 ;  /* 0x000000ffff007224 */ /* 0x002fc600078e0077 */
[----:B------:R-:W3:Y:S04]  /*12730*/  LDL.LU.64 R118, [R1+0x908] ;  /* 0x0009080001767983 */ /* 0x000ee80000300a00 */
[----:B------:R2:W-:Y:S02]  /*12740*/  STL [R1+0x614], R0 ;  /* 0x0006140001007387 */ /* 0x0005e40000100800 */
[----:B--2---:R-:W-:Y:S02]  /*12750*/  MOV R0, R121 ;  /* 0x0000007900007202 */ /* 0x004fe40000000f00 */
[----:B------:R1:W-:Y:S04]  /*12760*/  STL [R1+0x620], R120 ;  /* 0x0006207801007387 */ /* 0x0003e80000100800 */
[----:B----4-:R-:W-:Y:S04]  /*12770*/  STL [R1+0x628], R110 ;  /* 0x0006286e01007387 */ /* 0x010fe80000100800 */
[----:B------:R2:W-:Y:S04]  /*12780*/  STL [R1+0x61c], R0 ;  /* 0x00061c0001007387 */ /* 0x0005e80000100800 */
[----:B-1----:R-:W4:Y:S01]  /*12790*/  LDL.LU.64 R120, [R1+0x940] ;  /* 0x0009400001787983 */ /* 0x002f220000300a00 */
[----:B--2---:R-:W-:-:S05]  /*127a0*/  IMAD.MOV.U32 R0, RZ, RZ, R111 ;  /* 0x000000ffff007224 */ /* 0x004fca00078e006f */
[----:B------:R1:W-:Y:S04]  /*127b0*/  STL [R1+0x624], R0 ;  /* 0x0006240001007387 */ /* 0x0003e80000100800 */
[----:B------:R2:W-:Y:S01]  /*127c0*/  STL [R1+0x630], R114 ;  /* 0x0006307201007387 */ /* 0x0005e20000100800 */
[----:B-1----:R-:W-:-:S03]  /*127d0*/  IMAD.MOV.U32 R0, RZ, RZ, R115 ;  /* 0x000000ffff007224 */ /* 0x002fc600078e0073 */
[----:B--2---:R-:W2:Y:S04]  /*127e0*/  LDL.LU.64 R114, [R1+0x970] ;  /* 0x0009700001727983 */ /* 0x004ea80000300a00 */
[----:B------:R1:W-:Y:S02]  /*127f0*/  STL [R1+0x62c], R0 ;  /* 0x00062c0001007387 */ /* 0x0003e40000100800 */
[----:B-1----:R-:W-:Y:S02]  /*12800*/  IMAD.MOV.U32 R0, RZ, RZ, R125 ;  /* 0x000000ffff007224 */ /* 0x002fe400078e007d */
[----:B------:R1:W-:Y:S04]  /*12810*/  STL [R1+0x638], R124 ;  /* 0x0006387c01007387 */ /* 0x0003e80000100800 */
[----:B------:R-:W-:Y:S04]  /*12820*/  STL [R1+0x640], R116 ;  /* 0x0006407401007387 */ /* 0x000fe80000100800 */
[----:B------:R1:W-:Y:S04]  /*12830*/  STL [R1+0x634], R0 ;  /* 0x0006340001007387 */ /* 0x0003e80000100800 */
[----:B-1----:R-:W2:Y:S01]  /*12840*/  LDL.LU.64 R124, [R1+0x990] ;  /* 0x00099000017c7983 */ /* 0x002ea20000300a00 */
[----:B------:R-:W-:-:S05]  /*12850*/  MOV R0, R117 ;  /* 0x0000007500007202 */ /* 0x000fca0000000f00 */
[----:B------:R3:W-:Y:S04]  /*12860*/  STL [R1+0x63c], R0 ;  /* 0x00063c0001007387 */ /* 0x0007e80000100800 */
[----:B------:R-:W2:Y:S01]  /*12870*/  LDL.LU.64 R116, [R1+0x9b0] ;  /* 0x0009b00001747983 */ /* 0x000ea20000300a00 */
[----:B---3--:R-:W-:-:S03]  /*12880*/  IMAD.MOV.U32 R0, RZ, RZ, R123 ;  /* 0x000000ffff007224 */ /* 0x008fc600078e007b */
[----:B------:R1:W-:Y:S04]  /*12890*/  STL [R1+0x648], R122 ;  /* 0x0006487a01007387 */ /* 0x0003e80000100800 */
[----:B------:R-:W3:Y:S04]  /*128a0*/  LDL.LU.64 R110, [R1+0x9c8] ;  /* 0x0009c800016e7983 */ /* 0x000ee80000300a00 */
[----:B------:R1:W-:Y:S04]  /*128b0*/  STL [R1+0x644], R0 ;  /* 0x0006440001007387 */ /* 0x0003e80000100800 */
[----:B------:R1:W-:Y:S04]  /*128c0*/  STL [R1+0x650], R112 ;  /* 0x0006507001007387 */ /* 0x0003e80000100800 */
[----:B-1----:R-:W3:Y:S01]  /*128d0*/  LDL.LU.64 R122, [R1+0x9c0] ;  /* 0x0009c000017a7983 */ /* 0x002ee20000300a00 */
[----:B------:R-:W-:-:S03]  /*128e0*/  IMAD.MOV.U32 R0, RZ, RZ, R113 ;  /* 0x000000ffff007224 */ /* 0x000fc600078e0071 */
[----:B------:R-:W-:Y:S04]  /*128f0*/  STL [R1+0x658], R118 ;  /* 0x0006587601007387 */ /* 0x000fe80000100800 */
[----:B------:R1:W-:Y:S04]  /*12900*/  STL [R1+0x64c], R0 ;  /* 0x00064c0001007387 */ /* 0x0003e80000100800 */
[----:B------:R-:W3:Y:S01]  /*12910*/  LDL.LU.64 R112, [R1+0x898] ;  /* 0x0008980001707983 */ /* 0x000ee20000300a00 */
[----:B-1----:R-:W-:-:S05]  /*12920*/  IMAD.MOV.U32 R0, RZ, RZ, R119 ;  /* 0x000000ffff007224 */ /* 0x002fca00078e0077 */
[----:B------:R4:W-:Y:S02]  /*12930*/  STL [R1+0x654], R0 ;  /* 0x0006540001007387 */ /* 0x0009e40000100800 */
[----:B----4-:R-:W-:Y:S02]  /*12940*/  MOV R0, R121 ;  /* 0x0000007900007202 */ /* 0x010fe40000000f00 */
[----:B------:R1:W-:Y:S04]  /*12950*/  STL [R1+0x660], R120 ;  /* 0x0006607801007387 */ /* 0x0003e80000100800 */
[----:B-1----:R-:W4:Y:S04]  /*12960*/  LDL.LU.64 R120, [R1+0x8c8] ;  /* 0x0008c80001787983 */ /* 0x002f280000300a00 */
[----:B------:R1:W-:Y:S04]  /*12970*/  STL [R1+0x65c], R0 ;  /* 0x00065c0001007387 */ /* 0x0003e80000100800 */
[----:B--2---:R-:W-:Y:S04]  /*12980*/  STL [R1+0x668], R114 ;  /* 0x0006687201007387 */ /* 0x004fe80000100800 */
[----:B------:R-:W2:Y:S01]  /*12990*/  LDL.LU.64 R118, [R1+0x900] ;  /* 0x0009000001767983 */ /* 0x000ea20000300a00 */
[----:B-1----:R-:W-:-:S05]  /*129a0*/  IMAD.MOV.U32 R0, RZ, RZ, R115 ;  /* 0x000000ffff007224 */ /* 0x002fca00078e0073 */
[----:B------:R1:W-:Y:S02]  /*129b0*/  STL [R1+0x664], R0 ;  /* 0x0006640001007387 */ /* 0x0003e40000100800 */
[----:B-1----:R-:W-:Y:S02]  /*129c0*/  IMAD.MOV.U32 R0, RZ, RZ, R125 ;  /* 0x000000ffff007224 */ /* 0x002fe400078e007d */
[----:B------:R1:W-:Y:S04]  /*129d0*/  STL [R1+0x670], R124 ;  /* 0x0006707c01007387 */ /* 0x0003e80000100800 */
[----:B------:R1:W-:Y:S04]  /*129e0*/  STL [R1+0x66c], R0 ;  /* 0x00066c0001007387 */ /* 0x0003e80000100800 */
[----:B-1----:R-:W2:Y:S04]  /*129f0*/  LDL.LU.64 R124, [R1+0x938] ;  /* 0x00093800017c7983 */ /* 0x002ea80000300a00 */
[----:B------:R1:W-:Y:S04]  /*12a00*/  STL [R1+0x678], R116 ;  /* 0x0006787401007387 */ /* 0x0003e80000100800 */
[----:B------:R-:W2:Y:S01]  /*12a10*/  LDL.LU.64 R114, [R1+0x968] ;  /* 0x0009680001727983 */ /* 0x000ea20000300a00 */
[----:B------:R-:W-:-:S03]  /*12a20*/  IMAD.MOV.U32 R0, RZ, RZ, R117 ;  /* 0x000000ffff007224 */ /* 0x000fc600078e0075 */
[----:B-1----:R-:W2:Y:S04]  /*12a30*/  LDL.LU.64 R116, [R1+0x988] ;  /* 0x0009880001747983 */ /* 0x002ea80000300a00 */
[----:B------:R1:W-:Y:S04]  /*12a40*/  STL [R1+0x674], R0 ;  /* 0x0006740001007387 */ /* 0x0003e80000100800 */
[----:B---3--:R3:W-:Y:S01]  /*12a50*/  STL [R1+0x680], R122 ;  /* 0x0006807a01007387 */ /* 0x0087e20000100800 */
[----:B-1----:R-:W-:-:S03]  /*12a60*/  MOV R0, R123 ;  /* 0x0000007b00007202 */ /* 0x002fc60000000f00 */
[----:B------:R-:W-:Y:S04]  /*12a70*/  STL [R1+0x688], R110 ;  /* 0x0006886e01007387 */ /* 0x000fe80000100800 */
[----:B------:R1:W-:Y:S04]  /*12a80*/  STL [R1+0x67c], R0 ;  /* 0x00067c0001007387 */ /* 0x0003e80000100800 */
[----:B---3--:R-:W3:Y:S01]  /*12a90*/  LDL.LU.64 R122, [R1+0x9a8] ;  /* 0x0009a800017a7983 */ /* 0x008ee20000300a00 */
[----:B-1----:R-:W-:-:S05]  /*12aa0*/  IMAD.MOV.U32 R0, RZ, RZ, R111 ;  /* 0x000000ffff007224 */ /* 0x002fca00078e006f */
[----:B------:R1:W-:Y:S04]  /*12ab0*/  STL [R1+0x684], R0 ;  /* 0x0006840001007387 */ /* 0x0003e80000100800 */
[----:B------:R1:W-:Y:S02]  /*12ac0*/  STL [R1+0x690], R112 ;  /* 0x0006907001007387 */ /* 0x0003e40000100800 */
[----:B-1----:R-:W-:Y:S02]  /*12ad0*/  IMAD.MOV.U32 R0, RZ, RZ, R113 ;  /* 0x000000ffff007224 */ /* 0x002fe400078e0071 */
[----:B------:R-:W3:Y:S04]  /*12ae0*/  LDL.LU.64 R112, [R1+0x9b8] ;  /* 0x0009b80001707983 */ /* 0x000ee80000300a00 */
[----:B------:R4:W-:Y:S02]  /*12af0*/  STL [R1+0x68c], R0 ;  /* 0x00068c0001007387 */ /* 0x0009e40000100800 */
[----:B----4-:R-:W-:-:S02]  /*12b00*/  IMAD.MOV.U32 R0, RZ, RZ, R121 ;  /* 0x000000ffff007224 */ /* 0x010fc400078e0079 */
[----:B------:R1:W-:Y:S04]  /*12b10*/  STL [R1+0x698], R120 ;  /* 0x0006987801007387 */ /* 0x0003e80000100800 */
[----:B--2---:R-:W-:Y:S04]  /*12b20*/  STL [R1+0x6a0], R118 ;  /* 0x0006a07601007387 */ /* 0x004fe80000100800 */
[----:B------:R2:W-:Y:S04]  /*12b30*/  STL [R1+0x694], R0 ;  /* 0x0006940001007387 */ /* 0x0005e80000100800 */
[----:B-1----:R-:W4:Y:S01]  /*12b40*/  LDL.LU.64 R120, [R1+0x860] ;  /* 0x0008600001787983 */ /* 0x002f220000300a00 */
[----:B--2---:R-:W-:-:S05]  /*12b50*/  MOV R0, R119 ;  /* 0x0000007700007202 */ /* 0x004fca0000000f00 */
[----:B------:R1:W-:Y:S04]  /*12b60*/  STL [R1+0x69c], R0 ;  /* 0x00069c0001007387 */ /* 0x0003e80000100800 */
[----:B------:R-:W2:Y:S01]  /*12b70*/  LDL.LU.64 R118, [R1+0x890] ;  /* 0x0008900001767983 */ /* 0x000ea20000300a00 */
[----:B-1----:R-:W-:-:S03]  /*12b80*/  IMAD.MOV.U32 R0, RZ, RZ, R125 ;  /* 0x000000ffff007224 */ /* 0x002fc600078e007d */
[----:B------:R1:W-:Y:S04]  /*12b90*/  STL [R1+0x6a8], R124 ;  /* 0x0006a87c01007387 */ /* 0x0003e80000100800 */
[----:B------:R-:W2:Y:S04]  /*12ba0*/  LDL.LU.64 R110, [R1+0x8f8] ;  /* 0x0008f800016e7983 */ /* 0x000ea80000300a00 */
[----:B------:R1:W-:Y:S04]  /*12bb0*/  STL [R1+0x6a4], R0 ;  /* 0x0006a40001007387 */ /* 0x0003e80000100800 */
[----:B------:R1:W-:Y:S04]  /*12bc0*/  STL [R1+0x6b0], R114 ;  /* 0x0006b07201007387 */ /* 0x0003e80000100800 */
[----:B-1----:R-:W2:Y:S01]  /*12bd0*/  LDL.LU.64 R124, [R1+0x8c0] ;  /* 0x0008c000017c7983 */ /* 0x002ea20000300a00 */
[----:B------:R-:W-:-:S03]  /*12be0*/  IMAD.MOV.U32 R0, RZ, RZ, R115 ;  /* 0x000000ffff007224 */ /* 0x000fc600078e0073 */
[----:B------:R-:W-:Y:S04]  /*12bf0*/  STL [R1+0x6b8], R116 ;  /* 0x0006b87401007387 */ /* 0x000fe80000100800 */
[----:B------:R1:W-:Y:S04]  /*12c00*/  STL [R1+0x6ac], R0 ;  /* 0x0006ac0001007387 */ /* 0x0003e80000100800 */
[----:B------:R-:W2:Y:S01]  /*12c10*/  LDL.LU.64 R114, [R1+0x930] ;  /* 0x0009300001727983 */ /* 0x000ea20000300a00 */
[----:B-1----:R-:W-:-:S05]  /*12c20*/  IMAD.MOV.U32 R0, RZ, RZ, R117 ;  /* 0x000000ffff007224 */ /* 0x002fca00078e0075 */
[----:B------:R1:W-:Y:S04]  /*12c30*/  STL [R1+0x6b4], R0 ;  /* 0x0006b40001007387 */ /* 0x0003e80000100800 */
[----:B---3--:R3:W-:Y:S01]  /*12c40*/  STL [R1+0x6c0], R122 ;  /* 0x0006c07a01007387 */ /* 0x0087e20000100800 */
[----:B-1----:R-:W-:-:S03]  /*12c50*/  MOV R0, R123 ;  /* 0x0000007b00007202 */ /* 0x002fc60000000f00 */
[----:B---3--:R-:W3:Y:S04]  /*12c60*/  LDL.LU.64 R122, [R1+0x960] ;  /* 0x00096000017a7983 */ /* 0x008ee80000300a00 */
[----:B------:R1:W-:Y:S04]  /*12c70*/  STL [R1+0x6bc], R0 ;  /* 0x0006bc0001007387 */ /* 0x0003e80000100800 */
[----:B------:R-:W-:Y:S04]  /*12c80*/  STL [R1+0x6c8], R112 ;  /* 0x0006c87001007387 */ /* 0x000fe80000100800 */
[----:B------:R-:W3:Y:S01]  /*12c90*/  LDL.LU.64 R116, [R1+0x980] ;  /* 0x0009800001747983 */ /* 0x000ee20000300a00 */
[----:B-1----:R-:W-:-:S05]  /*12ca0*/  IMAD.MOV.U32 R0, RZ, RZ, R113 ;  /* 0x000000ffff007224 */ /* 0x002fca00078e0071 */
[----:B------:R4:W-:Y:S02]  /*12cb0*/  STL [R1+0x6c4], R0 ;  /* 0x0006c40001007387 */ /* 0x0009e40000100800 */
[----:B----4-:R-:W-:Y:S02]  /*12cc0*/  IMAD.MOV.U32 R0, RZ, RZ, R121 ;  /* 0x000000ffff007224 */ /* 0x010fe400078e0079 */
[----:B------:R1:W-:Y:S04]  /*12cd0*/  STL [R1+0x6d0], R120 ;  /* 0x0006d07801007387 */ /* 0x0003e80000100800 */
[----:B------:R4:W-:Y:S04]  /*12ce0*/  STL [R1+0x6cc], R0 ;  /* 0x0006cc0001007387 */ /* 0x0009e80000100800 */
[----:B-1----:R-:W3:Y:S04]  /*12cf0*/  LDL.LU.64 R120, [R1+0x9a0] ;  /* 0x0009a00001787983 */ /* 0x002ee80000300a00 */
[----:B--2---:R1:W-:Y:S04]  /*12d00*/  STL [R1+0x6d8], R118 ;  /* 0x0006d87601007387 */ /* 0x0043e80000100800 */
[----:B------:R-:W2:Y:S01]  /*12d10*/  LDL.LU.64 R112, [R1+0x830] ;  /* 0x0008300001707983 */ /* 0x000ea20000300a00 */
[----:B----4-:R-:W-:-:S03]  /*12d20*/  IMAD.MOV.U32 R0, RZ, RZ, R119 ;  /* 0x000000ffff007224 */ /* 0x010fc600078e0077 */
[----:B-1----:R-:W4:Y:S04]  /*12d30*/  LDL.LU.64 R118, [R1+0x858] ;  /* 0x0008580001767983 */ /* 0x002f280000300a00 */
[----:B------:R1:W-:Y:S02]  /*12d40*/  STL [R1+0x6d4], R0 ;  /* 0x0006d40001007387 */ /* 0x0003e40000100800 */
[----:B-1----:R-:W-:Y:S02]  /*12d50*/  MOV R0, R125 ;  /* 0x0000007d00007202 */ /* 0x002fe40000000f00 */
[----:B------:R1:W-:Y:S04]  /*12d60*/  STL [R1+0x6e0], R124 ;  /* 0x0006e07c01007387 */ /* 0x0003e80000100800 */
[----:B------:R-:W-:Y:S04]  /*12d70*/  STL [R1+0x6e8], R110 ;  /* 0x0006e86e01007387 */ /* 0x000fe80000100800 */
[----:B------:R1:W-:Y:S04]  /*12d80*/  STL [R1+0x6dc], R0 ;  /* 0x0006dc0001007387 */ /* 0x0003e80000100800 */
[----:B-1----:R-:W4:Y:S01]  /*12d90*/  LDL.LU.64 R124, [R1+0x888] ;  /* 0x00088800017c7983 */ /* 0x002f220000300a00 */
[----:B------:R-:W-:-:S05]  /*12da0*/  IMAD.MOV.U32 R0, RZ, RZ, R111 ;  /* 0x000000ffff007224 */ /* 0x000fca00078e006f */
[----:B------:R1:W-:Y:S04]  /*12db0*/  STL [R1+0x6e4], R0 ;  /* 0x0006e40001007387 */ /* 0x0003e80000100800 */
[----:B------:R1:W-:Y:S02]  /*12dc0*/  STL [R1+0x6f0], R114 ;  /* 0x0006f07201007387 */ /* 0x0003e40000100800 */
[----:B-1----:R-:W-:Y:S02]  /*12dd0*/  IMAD.MOV.U32 R0, RZ, RZ, R115 ;  /* 0x000000ffff007224 */ /* 0x002fe400078e0073 */
[----:B------:R-:W4:Y:S04]  /*12de0*/  LDL.LU.64 R114, [R1+0x8b8] ;  /* 0x0008b80001727983 */ /* 0x000f280000300a00 */
[----:B------:R1:W-:Y:S04]  /*12df0*/  STL [R1+0x6ec], R0 ;  /* 0x0006ec0001007387 */ /* 0x0003e80000100800 */
[----:B---3--:R3:W-:Y:S01]  /*12e00*/  STL [R1+0x6f8], R122 ;  /* 0x0006f87a01007387 */ /* 0x0087e20000100800 */
[----:B-1----:R-:W-:-:S03]  /*12e10*/  IMAD.MOV.U32 R0, RZ, RZ, R123 ;  /* 0x000000ffff007224 */ /* 0x002fc600078e007b */
[----:B------:R-:W-:Y:S04]  /*12e20*/  STL [R1+0x700], R116 ;  /* 0x0007007401007387 */ /* 0x000fe80000100800 */
[----:B------:R1:W-:Y:S04]  /*12e30*/  STL [R1+0x6f4], R0 ;  /* 0x0006f40001007387 */ /* 0x0003e80000100800 */
[----:B---3--:R-:W3:Y:S01]  /*12e40*/  LDL.LU.64 R122, [R1+0x8f0] ;  /* 0x0008f000017a7983 */ /* 0x008ee20000300a00 */
[----:B-1----:R-:W-:-:S05]  /*12e50*/  MOV R0, R117 ;  /* 0x0000007500007202 */ /* 0x002fca0000000f00 */
[----:B------:R1:W-:Y:S04]  /*12e60*/  STL [R1+0x6fc], R0 ;  /* 0x0006fc0001007387 */ /* 0x0003e80000100800 */
[----:B------:R-:W3:Y:S01]  /*12e70*/  LDL.LU.64 R116, [R1+0x928] ;  /* 0x0009280001747983 */ /* 0x000ee20000300a00 */
[----:B-1----:R-:W-:-:S03]  /*12e80*/  IMAD.MOV.U32 R0, RZ, RZ, R121 ;  /* 0x000000ffff007224 */ /* 0x002fc600078e0079 */
[----:B------:R1:W-:Y:S04]  /*12e90*/  STL [R1+0x708], R120 ;  /* 0x0007087801007387 */ /* 0x0003e80000100800 */
[----:B------:R-:W3:Y:S04]  /*12ea0*/  LDL.LU.64 R110, [R1+0x978] ;  /* 0x00097800016e7983 */ /* 0x000ee80000300a00 */
[----:B------:R1:W-:Y:S04]  /*12eb0*/  STL [R1+0x704], R0 ;  /* 0x0007040001007387 */ /* 0x0003e80000100800 */
[----:B--2---:R2:W-:Y:S04]  /*12ec0*/  STL [R1+0x710], R112 ;  /* 0x0007107001007387 */ /* 0x0045e80000100800 */
[----:B-1----:R-:W3:Y:S01]  /*12ed0*/  LDL.LU.64 R120, [R1+0x958] ;  /* 0x0009580001787983 */ /* 0x002ee20000300a00 */
[----:B------:R-:W-:-:S03]  /*12ee0*/  IMAD.MOV.U32 R0, RZ, RZ, R113 ;  /* 0x000000ffff007224 */ /* 0x000fc600078e0071 */
[----:B----4-:R-:W-:Y:S04]  /*12ef0*/  STL [R1+0x718], R118 ;  /* 0x0007187601007387 */ /* 0x010fe80000100800 */
[----:B------:R1:W-:Y:S04]  /*12f00*/  STL [R1+0x70c], R0 ;  /* 0x00070c0001007387 */ /* 0x0003e80000100800 */
[----:B--2---:R-:W2:Y:S01]  /*12f10*/  LDL.LU.64 R112, [R1+0x7f8] ;  /* 0x0007f80001707983 */ /* 0x004ea20000300a00 */
[----:B-1----:R-:W-:-:S05]  /*12f20*/  IMAD.MOV.U32 R0, RZ, RZ, R119 ;  /* 0x000000ffff007224 */ /* 0x002fca00078e0077 */
[----:B------:R1:W-:Y:S02]  /*12f30*/  STL [R1+0x714], R0 ;  /* 0x0007140001007387 */ /* 0x0003e40000100800 */
[----:B-1----:R-:W-:Y:S02]  /*12f40*/  MOV R0, R125 ;  /* 0x0000007d00007202 */ /* 0x002fe40000000f00 */
[----:B------:R1:W-:Y:S04]  /*12f50*/  STL [R1+0x720], R124 ;  /* 0x0007207c01007387 */ /* 0x0003e80000100800 */
[----:B-1----:R-:W4:Y:S04]  /*12f60*/  LDL.LU.64 R124, [R1+0x808] ;  /* 0x00080800017c7983 */ /* 0x002f280000300a00 */
[----:B------:R1:W-:Y:S04]  /*12f70*/  STL [R1+0x71c], R0 ;  /* 0x00071c0001007387 */ /* 0x0003e80000100800 */
[----:B------:R-:W-:Y:S04]  /*12f80*/  STL [R1+0x728], R114 ;  /* 0x0007287201007387 */ /* 0x000fe80000100800 */
[----:B------:R-:W4:Y:S01]  /*12f90*/  LDL.LU.64 R118, [R1+0x850] ;  /* 0x0008500001767983 */ /* 0x000f220000300a00 */
[----:B-1----:R-:W-:-:S05]  /*12fa0*/  IMAD.MOV.U32 R0, RZ, RZ, R115 ;  /* 0x000000ffff007224 */ /* 0x002fca00078e0073 */
[----:B------:R3:W-:Y:S02]  /*12fb0*/  STL [R1+0x724], R0 ;  /* 0x0007240001007387 */ /* 0x0007e40000100800 */
[----:B---3--:R-:W-:Y:S02]  /*12fc0*/  IMAD.MOV.U32 R0, RZ, RZ, R123 ;  /* 0x000000ffff007224 */ /* 0x008fe400078e007b */
[----:B------:R1:W-:Y:S04]  /*12fd0*/  STL [R1+0x730], R122 ;  /* 0x0007307a01007387 */ /* 0x0003e80000100800 */
[----:B------:R3:W-:Y:S04]  /*12fe0*/  STL [R1+0x72c], R0 ;  /* 0x00072c0001007387 */ /* 0x0007e80000100800 */
[----:B-1----:R-:W4:Y:S04]  /*12ff0*/  LDL.LU.64 R122, [R1+0x880] ;  /* 0x00088000017a7983 */ /* 0x002f280000300a00 */
[----:B------:R1:W-:Y:S01]  /*13000*/  STL [R1+0x738], R116 ;  /* 0x0007387401007387 */ /* 0x0003e20000100800 */
[----:B---3--:R-:W-:-:S03]  /*13010*/  IMAD.MOV.U32 R0, RZ, RZ, R117 ;  /* 0x000000ffff007224 */ /* 0x008fc600078e0075 */
[----:B------:R-:W3:Y:S04]  /*13020*/  LDL.LU.64 R114, [R1+0x8b0] ;  /* 0x0008b00001727983 */ /* 0x000ee80000300a00 */
[----:B-1----:R-:W3:Y:S04]  /*13030*/  LDL.LU.64 R116, [R1+0x8e8] ;  /* 0x0008e80001747983 */ /* 0x002ee80000300a00 */
[----:B------:R1:W-:Y:S02]  /*13040*/  STL [R1+0x734], R0 ;  /* 0x0007340001007387 */ /* 0x0003e40000100800 */
[----:B-1----:R-:W-:-:S02]  /*13050*/  MOV R0, R121 ;  /* 0x0000007900007202 */ /* 0x002fc40000000f00 */
[----:B------:R1:W-:Y:S04]  /*13060*/  STL [R1+0x740], R120 ;  /* 0x0007407801007387 */ /* 0x0003e80000100800 */
[----:B------:R-:W-:Y:S04]  /*13070*/  STL [R1+0x748], R110 ;  /* 0x0007486e01007387 */ /* 0x000fe80000100800 */
[----:B------:R2:W-:Y:S04]  /*13080*/  STL [R1+0x73c], R0 ;  /* 0x00073c0001007387 */ /* 0x0005e80000100800 */
[----:B-1----:R-:W3:Y:S01]  /*13090*/  LDL.LU.64 R120, [R1+0x920] ;  /* 0x0009200001787983 */ /* 0x002ee20000300a00 */
[----:B--2---:R-:W-:-:S05]  /*130a0*/  IMAD.MOV.U32 R0, RZ, RZ, R111 ;  /* 0x000000ffff007224 */ /* 0x004fca00078e006f */
[----:B------:R1:W-:Y:S04]  /*130b0*/  STL [R1+0x744], R0 ;  /* 0x0007440001007387 */ /* 0x0003e80000100800 */
[----:B------:R-:W-:Y:S04]  /*130c0*/  STL [R1+0x750], R112 ;  /* 0x0007507001007387 */ /* 0x000fe80000100800 */
[----:B------:R-:W2:Y:S01]  /*130d0*/  LDL.LU.64 R110, [R1+0x950] ;  /* 0x00095000016e7983 */ /* 0x000ea20000300a00 */
[----:B-1----:R-:W-:-:S05]  /*130e0*/  IMAD.MOV.U32 R0, RZ, RZ, R113 ;  /* 0x000000ffff007224 */ /* 0x002fca00078e0071 */
[----:B------:R4:W-:Y:S02]  /*130f0*/  STL [R1+0x74c], R0 ;  /* 0x00074c0001007387 */ /* 0x0009e40000100800 */
[----:B----4-:R-:W-:Y:S02]  /*13100*/  IMAD.MOV.U32 R0, RZ, RZ, R125 ;  /* 0x000000ffff007224 */ /* 0x010fe400078e007d */
[----:B------:R1:W-:Y:S04]  /*13110*/  STL [R1+0x758], R124 ;  /* 0x0007587c01007387 */ /* 0x0003e80000100800 */
[----:B------:R-:W-:Y:S04]  /*13120*/  STL [R1+0x760], R118 ;  /* 0x0007607601007387 */ /* 0x000fe80000100800 */
[----:B------:R4:W-:Y:S04]  /*13130*/  STL [R1+0x754], R0 ;  /* 0x0007540001007387 */ /* 0x0009e80000100800 */
[----:B-1----:R-:W2:Y:S01]  /*13140*/  LDL.LU.64 R124, [R1+0x7d0] ;  /* 0x0007d000017c7983 */ /* 0x002ea20000300a00 */
[----:B----4-:R-:W-:-:S05]  /*13150*/  MOV R0, R119 ;  /* 0x0000007700007202 */ /* 0x010fca0000000f00 */
[----:B------:R1:W-:Y:S04]  /*13160*/  STL [R1+0x75c], R0 ;  /* 0x00075c0001007387 */ /* 0x0003e80000100800 */
[----:B------:R-:W4:Y:S01]  /*13170*/  LDL.LU.64 R118, [R1+0x7f0] ;  /* 0x0007f00001767983 */ /* 0x000f220000300a00 */
[----:B-1----:R-:W-:-:S03]  /*13180*/  IMAD.MOV.U32 R0, RZ, RZ, R123 ;  /* 0x000000ffff007224 */ /* 0x002fc600078e007b */
[----:B------:R1:W-:Y:S04]  /*13190*/  STL [R1+0x768], R122 ;  /* 0x0007687a01007387 */ /* 0x0003e80000100800 */
[----:B------:R-:W4:Y:S04]  /*131a0*/  LDL.LU.64 R112, [R1+0x848] ;  /* 0x0008480001707983 */ /* 0x000f280000300a00 */
[----:B------:R1:W-:Y:S04]  /*131b0*/  STL [R1+0x764], R0 ;  /* 0x0007640001007387 */ /* 0x0003e80000100800 */
[----:B---3--:R3:W-:Y:S04]  /*131c0*/  STL [R1+0x770], R114 ;  /* 0x0007707201007387 */ /* 0x0087e80000100800 */
[----:B-1----:R-:W4:Y:S01]  /*131d0*/  LDL.LU.64 R122, [R1+0x800] ;  /* 0x00080000017a7983 */ /* 0x002f220000300a00 */
[----:B------:R-:W-:-:S03]  /*131e0*/  IMAD.MOV.U32 R0, RZ, RZ, R115 ;  /* 0x000000ffff007224 */ /* 0x000fc600078e0073 */
[----:B------:R-:W-:Y:S04]  /*131f0*/  STL [R1+0x778], R116 ;  /* 0x0007787401007387 */ /* 0x000fe80000100800 */
[----:B------:R1:W-:Y:S04]  /*13200*/  STL [R1+0x76c], R0 ;  /* 0x00076c0001007387 */ /* 0x0003e80000100800 */
[----:B---3--:R-:W3:Y:S01]  /*13210*/  LDL.LU.64 R114, [R1+0x878] ;  /* 0x0008780001727983 */ /* 0x008ee20000300a00 */
[----:B-1----:R-:W-:-:S05]  /*13220*/  IMAD.MOV.U32 R0, RZ, RZ, R117 ;  /* 0x000000ffff007224 */ /* 0x002fca00078e0075 */
[----:B------:R1:W-:Y:S02]  /*13230*/  STL [R1+0x774], R0 ;  /* 0x0007740001007387 */ /* 0x0003e40000100800 */
[----:B-1----:R-:W-:Y:S02]  /*13240*/  MOV R0, R121 ;  /* 0x0000007900007202 */ /* 0x002fe40000000f00 */
[----:B------:R1:W-:Y:S04]  /*13250*/  STL [R1+0x780], R120 ;  /* 0x0007807801007387 */ /* 0x0003e80000100800 */
[----:B------:R-:W3:Y:S04]  /*13260*/  LDL.LU.64 R116, [R1+0x8a8] ;  /* 0x0008a80001747983 */ /* 0x000ee80000300a00 */
[----:B------:R1:W-:Y:S04]  /*13270*/  STL [R1+0x77c], R0 ;  /* 0x00077c0001007387 */ /* 0x0003e80000100800 */
[----:B--2---:R-:W-:Y:S04]  /*13280*/  STL [R1+0x788], R110 ;  /* 0x0007886e01007387 */ /* 0x004fe80000100800 */
[----:B-1----:R-:W2:Y:S01]  /*13290*/  LDL.LU.64 R120, [R1+0x8e0] ;  /* 0x0008e00001787983 */ /* 0x002ea20000300a00 */
[----:B------:R-:W-:-:S05]  /*132a0*/  IMAD.MOV.U32 R0, RZ, RZ, R111 ;  /* 0x000000ffff007224 */ /* 0x000fca00078e006f */
[----:B------:R1:W-:Y:S02]  /*132b0*/  STL [R1+0x784], R0 ;  /* 0x0007840001007387 */ /* 0x0003e40000100800 */
[----:B-1----:R-:W-:Y:S02]  /*132c0*/  IMAD.MOV.U32 R0, RZ, RZ, R125 ;  /* 0x000000ffff007224 */ /* 0x002fe400078e007d */
[----:B------:R1:W-:Y:S04]  /*132d0*/  STL [R1+0x790], R124 ;  /* 0x0007907c01007387 */ /* 0x0003e80000100800 */
[----:B------:R4:W-:Y:S04]  /*132e0*/  STL [R1+0x78c], R0 ;  /* 0x00078c0001007387 */ /* 0x0009e80000100800 */
[----:B-1----:R-:W2:Y:S01]  /*132f0*/  LDL.LU.64 R124, [R1+0x918] ;  /* 0x00091800017c7983 */ /* 0x002ea20000300a00 */
[----:B----4-:R-:W-:-:S03]  /*13300*/  IMAD.MOV.U32 R0, RZ, RZ, R119 ;  /* 0x000000ffff007224 */ /* 0x010fc600078e0077 */
[----:B------:R1:W-:Y:S04]  /*13310*/  STL [R1+0x798], R118 ;  /* 0x0007987601007387 */ /* 0x0003e80000100800 */
[----:B-1----:R-:W4:Y:S04]  /*13320*/  LDL.LU.64 R118, [R1+0x7e0] ;  /* 0x0007e00001767983 */ /* 0x002f280000300a00 */
[----:B------:R-:W4:Y:S04]  /*13330*/  LDL.LU.64 R110, [R1+0x7d8] ;  /* 0x0007d800016e7983 */ /* 0x000f280000300a00 */
[----:B------:R1:W-:Y:S04]  /*13340*/  STL [R1+0x794], R0 ;  /* 0x0007940001007387 */ /* 0x0003e80000100800 */
[----:B------:R1:W-:Y:S02]  /*13350*/  STL [R1+0x7a0], R122 ;  /* 0x0007a07a01007387 */ /* 0x0003e40000100800 */
[----:B-1----:R-:W-:-:S02]  /*13360*/  MOV R0, R123 ;  /* 0x0000007b00007202 */ /* 0x002fc40000000f00 */
[----:B------:R-:W-:Y:S04]  /*13370*/  STL [R1+0x7a8], R112 ;  /* 0x0007a87001007387 */ /* 0x000fe80000100800 */
[----:B------:R1:W-:Y:S04]  /*13380*/  STL [R1+0x79c], R0 ;  /* 0x00079c0001007387 */ /* 0x0003e80000100800 */
[----:B------:R-:W4:Y:S01]  /*13390*/  LDL.LU.64 R122, [R1+0x870] ;  /* 0x00087000017a7983 */ /* 0x000f220000300a00 */
[----:B-1----:R-:W-:-:S05]  /*133a0*/  IMAD.MOV.U32 R0, RZ, RZ, R113 ;  /* 0x000000ffff007224 */ /* 0x002fca00078e0071 */
[----:B------:R1:W-:Y:S04]  /*133b0*/  STL [R1+0x7a4], R0 ;  /* 0x0007a40001007387 */ /* 0x0003e80000100800 */
[----:B---3--:R-:W-:Y:S04]  /*133c0*/  STL [R1+0x7b0], R114 ;  /* 0x0007b07201007387 */ /* 0x008fe80000100800 */
[----:B------:R-:W3:Y:S01]  /*133d0*/  LDL.LU.64 R112, [R1+0x7e8] ;  /* 0x0007e80001707983 */ /* 0x000ee20000300a00 */
[----:B-1----:R-:W-:-:S05]  /*133e0*/  IMAD.MOV.U32 R0, RZ, RZ, R115 ;  /* 0x000000ffff007224 */ /* 0x002fca00078e0073 */
[----:B------:R1:W-:Y:S02]  /*133f0*/  STL [R1+0x7ac], R0 ;  /* 0x0007ac0001007387 */ /* 0x0003e40000100800 */
[----:B-1----:R-:W-:Y:S02]  /*13400*/  IMAD.MOV.U32 R0, RZ, RZ, R117 ;  /* 0x000000ffff007224 */ /* 0x002fe400078e0075 */
[----:B------:R-:W-:Y:S04]  /*13410*/  STL [R1+0x7b8], R116 ;  /* 0x0007b87401007387 */ /* 0x000fe80000100800 */
[----:B--2---:R-:W-:Y:S04]  /*13420*/  STL [R1+0x7c0], R120 ;  /* 0x0007c07801007387 */ /* 0x004fe80000100800 */
[----:B------:R1:W-:Y:S04]  /*13430*/  STL [R1+0x7b4], R0 ;  /* 0x0007b40001007387 */ /* 0x0003e80000100800 */
[----:B------:R-:W2:Y:S01]  /*13440*/  LDL.LU.64 R114, [R1+0x910] ;  /* 0x0009100001727983 */ /* 0x000ea20000300a00 */
[----:B-1----:R-:W-:-:S05]  /*13450*/  MOV R0, R121 ;  /* 0x0000007900007202 */ /* 0x002fca0000000f00 */
[----:B------:R1:W-:Y:S04]  /*13460*/  STL [R1+0x7bc], R0 ;  /* 0x0007bc0001007387 */ /* 0x0003e80000100800 */
[----:B------:R-:W2:Y:S01]  /*13470*/  LDL.LU.64 R116, [R1+0x840] ;  /* 0x0008400001747983 */ /* 0x000ea20000300a00 */
[----:B-1----:R-:W-:-:S03]  /*13480*/  IMAD.MOV.U32 R0, RZ, RZ, R125 ;  /* 0x000000ffff007224 */ /* 0x002fc600078e007d */
[----:B------:R1:W-:Y:S04]  /*13490*/  STL [R1+0x7c8], R124 ;  /* 0x0007c87c01007387 */ /* 0x0003e80000100800 */
[----:B------:R-:W2:Y:S04]  /*134a0*/  LDL.LU.64 R120, [R1+0x8d8] ;  /* 0x0008d80001787983 */ /* 0x000ea80000300a00 */
[----:B------:R1:W-:Y:S04]  /*134b0*/  STL [R1+0x7c4], R0 ;  /* 0x0007c40001007387 */ /* 0x0003e80000100800 */
[----:B----4-:R4:W-:Y:S04]  /*134c0*/  STL [R1+0x7d0], R118 ;  /* 0x0007d07601007387 */ /* 0x0109e80000100800 */
[----:B-1----:R-:W2:Y:S01]  /*134d0*/  LDL.LU.64 R124, [R1+0x998] ;  /* 0x00099800017c7983 */ /* 0x002ea20000300a00 */
[----:B------:R-:W-:-:S03]  /*134e0*/  IMAD.MOV.U32 R0, RZ, RZ, R119 ;  /* 0x000000ffff007224 */ /* 0x000fc600078e0077 */
[----:B------:R-:W-:Y:S04]  /*134f0*/  STL [R1+0x7d8], R110 ;  /* 0x0007d86e01007387 */ /* 0x000fe80000100800 */
[----:B------:R1:W-:Y:S04]  /*13500*/  STL [R1+0x7cc], R0 ;  /* 0x0007cc0001007387 */ /* 0x0003e80000100800 */
[----:B----4-:R-:W4:Y:S01]  /*13510*/  LDL.LU.64 R118, [R1+0x810] ;  /* 0x0008100001767983 */ /* 0x010f220000300a00 */
[----:B-1----:R-:W-:-:S05]  /*13520*/  IMAD.MOV.U32 R0, RZ, RZ, R111 ;  /* 0x000000ffff007224 */ /* 0x002fca00078e006f */
[----:B------:R1:W-:Y:S04]  /*13530*/  STL [R1+0x7d4], R0 ;  /* 0x0007d40001007387 */ /* 0x0003e80000100800 */
[----:B------:R1:W-:Y:S02]  /*13540*/  STL [R1+0x7e0], R122 ;  /* 0x0007e07a01007387 */ /* 0x0003e40000100800 */
[----:B-1----:R-:W-:Y:S02]  /*13550*/  MOV R0, R123 ;  /* 0x0000007b00007202 */ /* 0x002fe40000000f00 */
[----:B------:R-:W4:Y:S04]  /*13560*/  LDL.LU.64 R122, [R1+0x820] ;  /* 0x00082000017a7983 */ /* 0x000f280000300a00 */
[----:B------:R1:W-:Y:S04]  /*13570*/  STL [R1+0x7dc], R0 ;  /* 0x0007dc0001007387 */ /* 0x0003e80000100800 */
[----:B---3--:R-:W-:Y:S04]  /*13580*/  STL [R1+0x7e8], R112 ;  /* 0x0007e87001007387 */ /* 0x008fe80000100800 */
[----:B------:R-:W3:Y:S01]  /*13590*/  LDL.LU.64 R108, [R1+0x818] ;  /* 0x00081800016c7983 */ /* 0x000ee20000300a00 */
[----:B-1----:R-:W-:-:S05]  /*135a0*/  IMAD.MOV.U32 R0, RZ, RZ, R113 ;  /* 0x000000ffff007224 */ /* 0x002fca00078e0071 */
[----:B------:R2:W-:Y:S02]  /*135b0*/  STL [R1+0x7e4], R0 ;  /* 0x0007e40001007387 */ /* 0x0005e40000100800 */
[----:B--2---:R-:W-:Y:S02]  /*135c0*/  IMAD.MOV.U32 R0, RZ, RZ, R115 ;  /* 0x000000ffff007224 */ /* 0x004fe400078e0073 */
[----:B------:R1:W-:Y:S04]  /*135d0*/  STL [R1+0x7f0], R114 ;  /* 0x0007f07201007387 */ /* 0x0003e80000100800 */
[----:B------:R2:W-:Y:S04]  /*135e0*/  STL [R1+0x7ec], R0 ;  /* 0x0007ec0001007387 */ /* 0x0005e80000100800 */
[----:B-1----:R-:W3:Y:S01]  /*135f0*/  LDL.LU.64 R114, [R1+0x828] ;  /* 0x0008280001727983 */ /* 0x002ee20000300a00 */
[----:B--2---:R-:W-:-:S03]  /*13600*/  IMAD.MOV.U32 R0, RZ, RZ, R117 ;  /* 0x000000ffff007224 */ /* 0x004fc600078e0075 */
[----:B------:R1:W-:Y:S04]  /*13610*/  STL [R1+0x7f8], R116 ;  /* 0x0007f87401007387 */ /* 0x0003e80000100800 */
[----:B-1----:R-:W2:Y:S04]  /*13620*/  LDL.LU.64 R116, [R1+0x8a0] ;  /* 0x0008a00001747983 */ /* 0x002ea80000300a00 */
[----:B------:R-:W2:Y:S04]  /*13630*/  LDL.LU.64 R110, [R1+0x838] ;  /* 0x00083800016e7983 */ /* 0x000ea80000300a00 */
[----:B------:R1:W-:Y:S02]  /*13640*/  STL [R1+0x7f4], R0 ;  /* 0x0007f40001007387 */ /* 0x0003e40000100800 */
[----:B-1----:R-:W-:-:S02]  /*13650*/  MOV R0, R125 ;  /* 0x0000007d00007202 */ /* 0x002fc40000000f00 */
[----:B------:R1:W-:Y:S04]  /*13660*/  STL [R1+0x800], R124 ;  /* 0x0008007c01007387 */ /* 0x0003e80000100800 */
[----:B------:R-:W-:Y:S04]  /*13670*/  STL [R1+0x808], R120 ;  /* 0x0008087801007387 */ /* 0x000fe80000100800 */
[----:B------:R1:W-:Y:S02]  /*13680*/  STL [R1+0x7fc], R0 ;  /* 0x0007fc0001007387 */ /* 0x0003e40000100800 */
[----:B-1----:R-:W-:-:S02]  /*13690*/  IMAD.MOV.U32 R124, RZ, RZ, R126 ;  /* 0x000000ffff7c7224 */ /* 0x002fc400078e007e */
[----:B------:R-:W-:Y:S02]  /*136a0*/  IMAD.MOV.U32 R125, RZ, RZ, R127 ;  /* 0x000000ffff7d7224 */ /* 0x000fe400078e007f */
[----:B------:R-:W2:Y:S01]  /*136b0*/  LDL.LU.64 R126, [R1+0x948] ;  /* 0x00094800017e7983 */ /* 0x000ea20000300a00 */
[----:B------:R-:W-:-:S05]  /*136c0*/  IMAD.MOV.U32 R0, RZ, RZ, R121 ;  /* 0x000000ffff007224 */ /* 0x000fca00078e0079 */
[----:B------:R1:W-:Y:S04]  /*136d0*/  STL [R1+0x804], R0 ;  /* 0x0008040001007387 */ /* 0x0003e80000100800 */
[----:B----4-:R4:W-:Y:S04]  /*136e0*/  STL [R1+0x810], R118 ;  /* 0x0008107601007387 */ /* 0x0109e80000100800 */
[----:B------:R-:W2:Y:S01]  /*136f0*/  LDL.LU.64 R112, [R1+0x868] ;  /* 0x0008680001707983 */ /* 0x000ea20000300a00 */
[----:B-1----:R-:W-:-:S03]  /*13700*/  MOV R0, R119 ;  /* 0x0000007700007202 */ /* 0x002fc60000000f00 */
[----:B------:R-:W2:Y:S04]  /*13710*/  LDL.LU.64 R120, [R1+0xa40] ;  /* 0x000a400001787983 */ /* 0x000ea80000300a00 */
[----:B----4-:R-:W4:Y:S04]  /*13720*/  LDL.LU.64 R118, [R1+0xab0] ;  /* 0x000ab00001767983 */ /* 0x010f280000300a00 */
[----:B------:R1:W-:Y:S04]  /*13730*/  STL [R1+0x80c], R0 ;  /* 0x00080c0001007387 */ /* 0x0003e80000100800 */
[----:B---3--:R-:W-:Y:S01]  /*13740*/  STL [R1+0x818], R108 ;  /* 0x0008186c01007387 */ /* 0x008fe20000100800 */
[----:B-1----:R-:W-:-:S03]  /*13750*/  IMAD.MOV.U32 R0, RZ, RZ, R109 ;  /* 0x000000ffff007224 */ /* 0x002fc600078e006d */
[----:B------:R-:W-:Y:S04]  /*13760*/  STL [R1+0x820], R122 ;  /* 0x0008207a01007387 */ /* 0x000fe80000100800 */
[----:B------:R1:W-:Y:S02]  /*13770*/  STL [R1+0x814], R0 ;  /* 0x0008140001007387 */ /* 0x0003e40000100800 */
[----:B-1----:R-:W-:Y:S02]  /*13780*/  IMAD.MOV.U32 R0, RZ, RZ, R123 ;  /* 0x000000ffff007224 */ /* 0x002fe400078e007b */
[----:B------:R-:W-:Y:S04]  /*13790*/  STL [R1+0x828], R114 ;  /* 0x0008287201007387 */ /* 0x000fe80000100800 */
[----:B------:R1:W-:Y:S04]  /*137a0*/  STL [R1+0x81c], R0 ;  /* 0x00081c0001007387 */ /* 0x0003e80000100800 */
[----:B------:R-:W3:Y:S01]  /*137b0*/  LDL.LU.64 R122, [R1+0x9f8] ;  /* 0x0009f800017a7983 */ /* 0x000ee20000300a00 */
[----:B-1----:R-:W-:-:S03]  /*137c0*/  IMAD.MOV.U32 R0, RZ, RZ, R115 ;  /* 0x000000ffff007224 */ /* 0x002fc600078e0073 */
[----:B--2---:R-:W-:Y:S04]  /*137d0*/  STL [R1+0x830], R116 ;  /* 0x0008307401007387 */ /* 0x004fe80000100800 */
[----:B------:R1:W-:Y:S02]  /*137e0*/  STL [R1+0x824], R0 ;  /* 0x0008240001007387 */ /* 0x0003e40000100800 */
[----:B-1----:R-:W-:Y:S02]  /*137f0*/  MOV R0, R117 ;  /* 0x0000007500007202 */ /* 0x002fe40000000f00 */
[----:B------:R-:W2:Y:S04]  /*13800*/  LDL.LU.64 R116, [R1+0xad0] ;  /* 0x000ad00001747983 */ /* 0x000ea80000300a00 */
[----:B------:R1:W-:Y:S04]  /*13810*/  STL [R1+0x82c], R0 ;  /* 0x00082c0001007387 */ /* 0x0003e80000100800 */
[----:B------:R-:W-:Y:S04]  /*13820*/  STL [R1+0x838], R110 ;  /* 0x0008386e01007387 */ /* 0x000fe80000100800 */
[----:B------:R-:W2:Y:S01]  /*13830*/  LDL.LU.64 R114, [R1+0xa58] ;  /* 0x000a580001727983 */ /* 0x000ea20000300a00 */
[----:B-1----:R-:W-:-:S05]  /*13840*/  IMAD.MOV.U32 R0, RZ, RZ, R111 ;  /* 0x000000ffff007224 */ /* 0x002fca00078e006f */
[----:B------:R1:W-:Y:S04]  /*13850*/  STL [R1+0x834], R0 ;  /* 0x0008340001007387 */ /* 0x0003e80000100800 */
[----:B------:R1:W-:Y:S02]  /*13860*/  STL [R1+0x840], R126 ;  /* 0x0008407e01007387 */ /* 0x0003e40000100800 */
[----:B-1----:R-:W-:Y:S02]  /*13870*/  IMAD.MOV.U32 R0, RZ, RZ, R127 ;  /* 0x000000ffff007224 */ /* 0x002fe400078e007f */
[----:B------:R-:W2:Y:S04]  /*13880*/  LDL.LU.64 R126, [R1+0xa08] ;  /* 0x000a0800017e7983 */ /* 0x000ea80000300a00 */
[----:B------:R1:W-:Y:S04]  /*13890*/  STL [R1+0x83c], R0 ;  /* 0x00083c0001007387 */ /* 0x0003e80000100800 */
[----:B------:R-:W-:Y:S01]  /*138a0*/  STL [R1+0x848], R112 ;  /* 0x0008487001007387 */ /* 0x000fe20000100800 */
[----:B-1----:R-:W-:-:S03]  /*138b0*/  IMAD.MOV.U32 R0, RZ, RZ, R113 ;  /* 0x000000ffff007224 */ /* 0x002fc600078e0071 */
[----:B----4-:R-:W-:Y:S04]  /*138c0*/  STL [R1+0x850], R118 ;  /* 0x0008507601007387 */ /* 0x010fe80000100800 */
[----:B------:R1:W-:Y:S04]  /*138d0*/  STL [R1+0x844], R0 ;  /* 0x0008440001007387 */ /* 0x0003e80000100800 */
[----:B------:R-:W-:Y:S01]  /*138e0*/  STL [R1+0x858], R120 ;  /* 0x0008587801007387 */ /* 0x000fe20000100800 */
[----:B-1----:R-:W-:-:S05]  /*138f0*/  MOV R0, R119 ;  /* 0x0000007700007202 */ /* 0x002fca0000000f00 */
[----:B------:R1:W-:Y:S04]  /*13900*/  STL [R1+0x84c], R0 ;  /* 0x00084c0001007387 */ /* 0x0003e80000100800 */
[----:B------:R-:W4:Y:S01]  /*13910*/  LDL.LU.64 R118, [R1+0xaf0] ;  /* 0x000af00001767983 */ /* 0x000f220000300a00 */
[----:B-1----:R-:W-:-:S05]  /*13920*/  IMAD.MOV.U32 R0, RZ, RZ, R121 ;  /* 0x000000ffff007224 */ /* 0x002fca00078e0079 */
[----:B------:R1:W-:Y:S04]  /*13930*/  STL [R1+0x854], R0 ;  /* 0x0008540001007387 */ /* 0x0003e80000100800 */
[----:B---3--:R3:W-:Y:S01]  /*13940*/  STL [R1+0x860], R122 ;  /* 0x0008607a01007387 */ /* 0x0087e20000100800 */
[----:B-1----:R-:W-:-:S03]  /*13950*/  IMAD.MOV.U32 R0, RZ, RZ, R123 ;  /* 0x000000ffff007224 */ /* 0x002fc600078e007b */
[----:B---3--:R-:W3:Y:S04]  /*13960*/  LDL.LU.64 R122, [R1+0xa70] ;  /* 0x000a7000017a7983 */ /* 0x008ee80000300a00 */
[----:B------:R2:W-:Y:S04]  /*13970*/  STL [R1+0x85c], R0 ;  /* 0x00085c0001007387 */ /* 0x0005e80000100800 */
[----:B------:R-:W-:Y:S04]  /*13980*/  STL [R1+0x868], R10 ;  /* 0x0008680a01007387 */ /* 0x000fe80000100800 */
[----:B------:R-:W3:Y:S01]  /*13990*/  LDL.LU.64 R120, [R1+0xa18] ;  /* 0x000a180001787983 */ /* 0x000ee20000300a00 */
[----:B--2---:R-:W-:-:S03]  /*139a0*/  IMAD.MOV.U32 R0, RZ, RZ, R117 ;  /* 0x000000ffff007224 */ /* 0x004fc600078e0075 */
[----:B------:R-:W-:Y:S04]  /*139b0*/  STL [R1+0x864], R11 ;  /* 0x0008640b01007387 */ /* 0x000fe80000100800 */
[----:B------:R1:W-:Y:S04]  /*139c0*/  STL [R1+0x870], R116 ;  /* 0x0008707401007387 */ /* 0x0003e80000100800 */
[----:B------:R2:W-:Y:S04]  /*139d0*/  STL [R1+0x86c], R0 ;  /* 0x00086c0001007387 */ /* 0x0005e80000100800 */
[----:B------:R-:W-:Y:S04]  /*139e0*/  STL [R1+0x878], R114 ;  /* 0x0008787201007387 */ /* 0x000fe80000100800 */
[----:B-1----:R-:W3:Y:S01]  /*139f0*/  LDL.LU.64 R116, [R1+0xb10] ;  /* 0x000b100001747983 */ /* 0x002ee20000300a00 */
[----:B--2---:R-:W-:-:S03]  /*13a00*/  MOV R0, R115 ;  /* 0x0000007300007202 */ /* 0x004fc60000000f00 */
[----:B------:R-:W-:Y:S04]  /*13a10*/  STL [R1+0x880], R126 ;  /* 0x0008807e01007387 */ /* 0x000fe80000100800 */
[----:B------:R1:W-:Y:S02]  /*13a20*/  STL [R1+0x874], R0 ;  /* 0x0008740001007387 */ /* 0x0003e40000100800 */
[----:B-1----:R-:W-:Y:S02]  /*13a30*/  IMAD.MOV.U32 R0, RZ, RZ, R127 ;  /* 0x000000ffff007224 */ /* 0x002fe400078e007f */
[----:B------:R-:W2:Y:S04]  /*13a40*/  LDL.LU.64 R126, [R1+0xa88] ;  /* 0x000a8800017e7983 */ /* 0x000ea80000300a00 */
[----:B------:R1:W-:Y:S04]  /*13a50*/  STL [R1+0x87c], R0 ;  /* 0x00087c0001007387 */ /* 0x0003e80000100800 */
[----:B------:R-:W2:Y:S04]  /*13a60*/  LDL.LU.64 R114, [R1+0xa28] ;  /* 0x000a280001727983 */ /* 0x000ea80000300a00 */
[----:B------:R-:W-:Y:S04]  /*13a70*/  STL [R1+0x888], R12 ;  /* 0x0008880c01007387 */ /* 0x000fe80000100800 */
[----:B------:R-:W-:Y:S04]  /*13a80*/  STL [R1+0x884], R13 ;  /* 0x0008840d01007387 */ /* 0x000fe80000100800 */
[----:B----4-:R4:W-:Y:S01]  /*13a90*/  STL [R1+0x890], R118 ;  /* 0x0008907601007387 */ /* 0x0109e20000100800 */
[----:B-1----:R-:W-:-:S03]  /*13aa0*/  IMAD.MOV.U32 R0, RZ, RZ, R119 ;  /* 0x000000ffff007224 */ /* 0x002fc600078e0077 */
[----:B----4-:R-:W4:Y:S04]  /*13ab0*/  LDL.LU.64 R118, [R1+0xb30] ;  /* 0x000b300001767983 */ /* 0x010f280000300a00 */
[----:B------:R1:W-:Y:S04]  /*13ac0*/  STL [R1+0x88c], R0 ;  /* 0x00088c0001007387 */ /* 0x0003e80000100800 */
[----:B---3--:R3:W-:Y:S01]  /*13ad0*/  STL [R1+0x898], R122 ;  /* 0x0008987a01007387 */ /* 0x0087e20000100800 */
[----:B-1----:R-:W-:-:S03]  /*13ae0*/  IMAD.MOV.U32 R0, RZ, RZ, R123 ;  /* 0x000000ffff007224 */ /* 0x002fc600078e007b */
[----:B---3--:R-:W3:Y:S04]  /*13af0*/  LDL.LU.64 R122, [R1+0xaa0] ;  /* 0x000aa000017a7983 */ /* 0x008ee80000300a00 */
[----:B------:R1:W-:Y:S04]  /*13b00*/  STL [R1+0x894], R0 ;  /* 0x0008940001007387 */ /* 0x0003e80000100800 */
[----:B------:R1:W-:Y:S02]  /*13b10*/  STL [R1+0x8a0], R120 ;  /* 0x0008a07801007387 */ /* 0x0003e40000100800 */
[----:B-1----:R-:W-:-:S02]  /*13b20*/  MOV R0, R121 ;  /* 0x0000007900007202 */ /* 0x002fc40000000f00 */
[----:B------:R-:W3:Y:S04]  /*13b30*/  LDL.LU.64 R120, [R1+0xa38] ;  /* 0x000a380001787983 */ /* 0x000ee80000300a00 */
[----:B------:R1:W-:Y:S04]  /*13b40*/  STL [R1+0x89c], R0 ;  /* 0x00089c0001007387 */ /* 0x0003e80000100800 */
[----:B------:R1:W-:Y:S02]  /*13b50*/  STL [R1+0x8a8], R124 ;  /* 0x0008a87c01007387 */ /* 0x0003e40000100800 */
[----:B-1----:R-:W-:-:S05]  /*13b60*/  IMAD.MOV.U32 R0, RZ, RZ, R125 ;  /* 0x000000ffff007224 */ /* 0x002fca00078e007d */
[----:B------:R1:W-:Y:S04]  /*13b70*/  STL [R1+0x8a4], R0 ;  /* 0x0008a40001007387 */ /* 0x0003e80000100800 */
[----:B------:R1:W-:Y:S04]  /*13b80*/  STL [R1+0x8b0], R116 ;  /* 0x0008b07401007387 */ /* 0x0003e80000100800 */
[----:B------:R-:W3:Y:S01]  /*13b90*/  LDL.LU.64 R124, [R1+0xb50] ;  /* 0x000b5000017c7983 */ /* 0x000ee20000300a00 */
[----:B-1----:R-:W-:-:S03]  /*13ba0*/  IMAD.MOV.U32 R0, RZ, RZ, R117 ;  /* 0x000000ffff007224 */ /* 0x002fc600078e0075 */
[----:B------:R-:W3:Y:S04]  /*13bb0*/  LDL.LU.64 R116, [R1+0xac0] ;  /* 0x000ac00001747983 */ /* 0x000ee80000300a00 */
[----:B------:R1:W-:Y:S04]  /*13bc0*/  STL [R1+0x8ac], R0 ;  /* 0x0008ac0001007387 */ /* 0x0003e80000100800 */
[----:B--2---:R2:W-:Y:S01]  /*13bd0*/  STL [R1+0x8b8], R126 ;  /* 0x0008b87e01007387 */ /* 0x0045e20000100800 */
[----:B-1----:R-:W-:-:S05]  /*13be0*/  IMAD.MOV.U32 R0, RZ, RZ, R127 ;  /* 0x000000ffff007224 */ /* 0x002fca00078e007f */
[----:B------:R1:W-:Y:S04]  /*13bf0*/  STL [R1+0x8b4], R0 ;  /* 0x0008b40001007387 */ /* 0x0003e80000100800 */
[----:B------:R-:W-:Y:S04]  /*13c00*/  STL [R1+0x8c0], R114 ;  /* 0x0008c07201007387 */ /* 0x000fe80000100800 */
[----:B--2---:R-:W2:Y:S01]  /*13c10*/  LDL.LU.64 R126, [R1+0xa50] ;  /* 0x000a5000017e7983 */ /* 0x004ea20000300a00 */
[----:B-1----:R-:W-:-:S05]  /*13c20*/  MOV R0, R115 ;  /* 0x0000007300007202 */ /* 0x002fca0000000f00 */
[----:B------:R1:W-:Y:S04]  /*13c30*/  STL [R1+0x8bc], R0 ;  /* 0x0008bc0001007387 */ /* 0x0003e80000100800 */
[----:B------:R4:W-:Y:S01]  /*13c40*/  STL [R1+0x8c8], R134 ;  /* 0x0008c88601007387 */ /* 0x0009e20000100800 */
[----:B-1----:R-:W-:-:S03]  /*13c50*/  IMAD.MOV.U32 R0, RZ, RZ, R135 ;  /* 0x000000ffff007224 */ /* 0x002fc600078e0087 */
[----:B----4-:R-:W-:Y:S04]  /*13c60*/  STL [R1+0x8d0], R118 ;  /* 0x0008d07601007387 */ /* 0x010fe80000100800 */
[----:B------:R1:W-:Y:S04]  /*13c70*/  STL [R1+0x8c4], R0 ;  /* 0x0008c40001007387 */ /* 0x0003e80000100800 */
[----:B------:R-:W4:Y:S01]  /*13c80*/  LDL.LU.64 R134, [R1+0xb70] ;  /* 0x000b700001867983 */ /* 0x000f220000300a00 */
[----:B-1----:R-:W-:-:S03]  /*13c90*/  IMAD.MOV.U32 R0, RZ, RZ, R119 ;  /* 0x000000ffff007224 */ /* 0x002fc600078e0077 */
[----:B------:R-:W4:Y:S04]  /*13ca0*/  LDL.LU.64 R118, [R1+0xae0] ;  /* 0x000ae00001767983 */ /* 0x000f280000300a00 */
[----:B------:R1:W-:Y:S04]  /*13cb0*/  STL [R1+0x8cc], R0 ;  /* 0x0008cc0001007387 */ /* 0x0003e80000100800 */
[----:B---3--:R3:W-:Y:S01]  /*13cc0*/  STL [R1+0x8d8], R122 ;  /* 0x0008d87a01007387 */ /* 0x0087e20000100800 */
[----:B-1----:R-:W-:-:S03]  /*13cd0*/  IMAD.MOV.U32 R0, RZ, RZ, R123 ;  /* 0x000000ffff007224 */ /* 0x002fc600078e007b */
[----:B---3--:R-:W3:Y:S04]  /*13ce0*/  LDL.LU.64 R122, [R1+0xa68] ;  /* 0x000a6800017a7983 */ /* 0x008ee80000300a00 */
[----:B------:R1:W-:Y:S04]  /*13cf0*/  STL [R1+0x8d4], R0 ;  /* 0x0008d40001007387 */ /* 0x0003e80000100800 */
[----:B------:R-:W-:Y:S01]  /*13d00*/  STL [R1+0x8e0], R120 ;  /* 0x0008e07801007387 */ /* 0x000fe20000100800 */
[----:B-1----:R-:W-:-:S05]  /*13d10*/  MOV R0, R121 ;  /* 0x0000007900007202 */ /* 0x002fca0000000f00 */
[----:B------:R1:W-:Y:S04]  /*13d20*/  STL [R1+0x8dc], R0 ;  /* 0x0008dc0001007387 */ /* 0x0003e80000100800 */
[----:B------:R1:W-:Y:S02]  /*13d30*/  STL [R1+0x8e8], R138 ;  /* 0x0008e88a01007387 */ /* 0x0003e40000100800 */
[----:B-1----:R-:W-:Y:S02]  /*13d40*/  IMAD.MOV.U32 R0, RZ, RZ, R139 ;  /* 0x000000ffff007224 */ /* 0x002fe400078e008b */
[----:B------:R-:W3:Y:S04]  /*13d50*/  LDL.LU.64 R138, [R1+0xb90] ;  /* 0x000b9000018a7983 */ /* 0x000ee80000300a00 */
[----:B------:R1:W-:Y:S04]  /*13d60*/  STL [R1+0x8e4], R0 ;  /* 0x0008e40001007387 */ /* 0x0003e80000100800 */
[----:B------:R1:W-:Y:S02]  /*13d70*/  STL [R1+0x8f0], R124 ;  /* 0x0008f07c01007387 */ /* 0x0003e40000100800 */
[----:B-1----:R-:W-:-:S02]  /*13d80*/  IMAD.MOV.U32 R0, RZ, RZ, R125 ;  /* 0x000000ffff007224 */ /* 0x002fc400078e007d */
[----:B------:R-:W-:Y:S04]  /*13d90*/  STL [R1+0x8f8], R116 ;  /* 0x0008f87401007387 */ /* 0x000fe80000100800 */
[----:B------:R1:W-:Y:S04]  /*13da0*/  STL [R1+0x8ec], R0 ;  /* 0x0008ec0001007387 */ /* 0x0003e80000100800 */
[----:B------:R-:W3:Y:S04]  /*13db0*/  LDL.LU.64 R120, [R1+0xb00] ;  /* 0x000b000001787983 */ /* 0x000ee80000300a00 */
[----:B------:R-:W3:Y:S01]  /*13dc0*/  LDL.LU.64 R124, [R1+0xa80] ;  /* 0x000a8000017c7983 */ /* 0x000ee20000300a00 */
[----:B-1----:R-:W-:-:S05]  /*13dd0*/  IMAD.MOV.U32 R0, RZ, RZ, R117 ;  /* 0x000000ffff007224 */ /* 0x002fca00078e0075 */
[----:B------:R1:W-:Y:S04]  /*13de0*/  STL [R1+0x8f4], R0 ;  /* 0x0008f40001007387 */ /* 0x0003e80000100800 */
[----:B--2---:R-:W-:Y:S01]  /*13df0*/  STL [R1+0x900], R126 ;  /* 0x0009007e01007387 */ /* 0x004fe20000100800 */
[----:B-1----:R-:W-:-:S03]  /*13e00*/  MOV R0, R127 ;  /* 0x0000007f00007202 */ /* 0x002fc60000000f00 */
[----:B------:R-:W-:Y:S04]  /*13e10*/  STL [R1+0x908], R144 ;  /* 0x0009089001007387 */ /* 0x000fe80000100800 */
[----:B------:R1:W-:Y:S02]  /*13e20*/  STL [R1+0x8fc], R0 ;  /* 0x0008fc0001007387 */ /* 0x0003e40000100800 */
[----:B-1----:R-:W-:Y:S02]  /*13e30*/  IMAD.MOV.U32 R0, RZ, RZ, R145 ;  /* 0x000000ffff007224 */ /* 0x002fe400078e0091 */
[----:B------:R-:W2:Y:S04]  /*13e40*/  LDL.LU.64 R144, [R1+0xbb0] ;  /* 0x000bb00001907983 */ /* 0x000ea80000300a00 */
[----:B------:R1:W-:Y:S04]  /*13e50*/  STL [R1+0x904], R0 ;  /* 0x0009040001007387 */ /* 0x0003e80000100800 */
[----:B----4-:R4:W-:Y:S04]  /*13e60*/  STL [R1+0x910], R134 ;  /* 0x0009108601007387 */ /* 0x0109e80000100800 */
[----:B------:R-:W2:Y:S01]  /*13e70*/  LDL.LU.64 R126, [R1+0xb20] ;  /* 0x000b2000017e7983 */ /* 0x000ea20000300a00 */
[----:B-1----:R-:W-:-:S05]  /*13e80*/  IMAD.MOV.U32 R0, RZ, RZ, R135 ;  /* 0x000000ffff007224 */ /* 0x002fca00078e0087 */
[----:B------:R1:W-:Y:S04]  /*13e90*/  STL [R1+0x90c], R0 ;  /* 0x00090c0001007387 */ /* 0x0003e80000100800 */
[----:B------:R-:W-:Y:S04]  /*13ea0*/  STL [R1+0x918], R118 ;  /* 0x0009187601007387 */ /* 0x000fe80000100800 */
[----:B----4-:R-:W4:Y:S01]  /*13eb0*/  LDL.LU.64 R134, [R1+0xa98] ;  /* 0x000a980001867983 */ /* 0x010f220000300a00 */
[----:B-1----:R-:W-:-:S05]  /*13ec0*/  IMAD.MOV.U32 R0, RZ, RZ, R119 ;  /* 0x000000ffff007224 */ /* 0x002fca00078e0077 */
[----:B------:R3:W-:Y:S02]  /*13ed0*/  STL [R1+0x914], R0 ;  /* 0x0009140001007387 */ /* 0x0007e40000100800 */
[----:B---3--:R-:W-:Y:S02]  /*13ee0*/  MOV R0, R123 ;  /* 0x0000007b00007202 */ /* 0x008fe40000000f00 */
[----:B------:R1:W-:Y:S04]  /*13ef0*/  STL [R1+0x920], R122 ;  /* 0x0009207a01007387 */ /* 0x0003e80000100800 */
[----:B------:R-:W-:Y:S04]  /*13f00*/  STL [R1+0x928], R128 ;  /* 0x0009288001007387 */ /* 0x000fe80000100800 */
[----:B------:R3:W-:Y:S04]  /*13f10*/  STL [R1+0x91c], R0 ;  /* 0x00091c0001007387 */ /* 0x0007e80000100800 */
[----:B-1----:R-:W4:Y:S01]  /*13f20*/  LDL.LU.64 R122, [R1+0xbd0] ;  /* 0x000bd000017a7983 */ /* 0x002f220000300a00 */
[----:B---3--:R-:W-:-:S03]  /*13f30*/  IMAD.MOV.U32 R0, RZ, RZ, R129 ;  /* 0x000000ffff007224 */ /* 0x008fc600078e0081 */
[----:B------:R-:W3:Y:S04]  /*13f40*/  LDL.LU.64 R128, [R1+0xb40] ;  /* 0x000b400001807983 */ /* 0x000ee80000300a00 */
[----:B------:R1:W-:Y:S04]  /*13f50*/  STL [R1+0x924], R0 ;  /* 0x0009240001007387 */ /* 0x0003e80000100800 */
[----:B------:R1:W-:Y:S02]  /*13f60*/  STL [R1+0x930], R138 ;  /* 0x0009308a01007387 */ /* 0x0003e40000100800 */
[----:B-1----:R-:W-:-:S02]  /*13f70*/  IMAD.MOV.U32 R0, RZ, RZ, R139 ;  /* 0x000000ffff007224 */ /* 0x002fc400078e008b */
[----:B------:R-:W3:Y:S04]  /*13f80*/  LDL.LU.64 R138, [R1+0xab8] ;  /* 0x000ab800018a7983 */ /* 0x000ee80000300a00 */
[----:B------:R1:W-:Y:S02]  /*13f90*/  STL [R1+0x92c], R0 ;  /* 0x00092c0001007387 */ /* 0x0003e40000100800 */
[----:B-1----:R-:W-:Y:S02]  /*13fa0*/  IMAD.MOV.U32 R0, RZ, RZ, R121 ;  /* 0x000000ffff007224 */ /* 0x002fe400078e0079 */
[----:B------:R-:W-:Y:S04]  /*13fb0*/  STL [R1+0x938], R120 ;  /* 0x0009387801007387 */ /* 0x000fe80000100800 */
[----:B------:R1:W-:Y:S04]  /*13fc0*/  STL [R1+0x934], R0 ;  /* 0x0009340001007387 */ /* 0x0003e80000100800 */
[----:B------:R1:W-:Y:S02]  /*13fd0*/  STL [R1+0x940], R124 ;  /* 0x0009407c01007387 */ /* 0x0003e40000100800 */
[----:B-1----:R-:W-:-:S02]  /*13fe0*/  MOV R0, R125 ;  /* 0x0000007d00007202 */ /* 0x002fc40000000f00 */
[----:B------:R1:W-:Y:S04]  /*13ff0*/  STL [R1+0x948], R132 ;  /* 0x0009488401007387 */ /* 0x0003e80000100800 */
[----:B------:R1:W-:Y:S04]  /*14000*/  STL [R1+0x93c], R0 ;  /* 0x00093c0001007387 */ /* 0x0003e80000100800 */
[----:B------:R-:W3:Y:S01]  /*14010*/  LDL.LU.64 R124, [R1+0xbf0] ;  /* 0x000bf000017c7983 */ /* 0x000ee20000300a00 */
[----:B-1----:R-:W-:Y:S02]  /*14020*/  IMAD.MOV.U32 R132, RZ, RZ, R142 ;  /* 0x000000ffff847224 */ /* 0x002fe400078e008e */
[----:B------:R-:W-:-:S02]  /*14030*/  IMAD.MOV.U32 R0, RZ, RZ, R133 ;  /* 0x000000ffff007224 */ /* 0x000fc400078e0085 */
[----:B------:R-:W-:Y:S02]  /*14040*/  IMAD.MOV.U32 R133, RZ, RZ, R143 ;  /* 0x000000ffff857224 */ /* 0x000fe400078e008f */
[----:B------:R-:W3:Y:S04]  /*14050*/  LDL.LU.64 R142, [R1+0xb60] ;  /* 0x000b6000018e7983 */ /* 0x000ee80000300a00 */
[----:B------:R1:W-:Y:S04]  /*14060*/  STL [R1+0x944], R0 ;  /* 0x0009440001007387 */ /* 0x0003e80000100800 */
[----:B--2---:R2:W-:Y:S01]  /*14070*/  STL [R1+0x950], R144 ;  /* 0x0009509001007387 */ /* 0x0045e20000100800 */
[----:B-1----:R-:W-:-:S03]  /*14080*/  MOV R0, R145 ;  /* 0x0000009100007202 */ /* 0x002fc60000000f00 */
[----:B--2---:R-:W2:Y:S04]  /*14090*/  LDL.LU.64 R144, [R1+0xad8] ;  /* 0x000ad80001907983 */ /* 0x004ea80000300a00 */
[----:B------:R1:W-:Y:S04]  /*140a0*/  STL [R1+0x94c], R0 ;  /* 0x00094c0001007387 */ /* 0x0003e80000100800 */
[----:B------:R4:W-:Y:S01]  /*140b0*/  STL [R1+0x958], R126 ;  /* 0x0009587e01007387 */ /* 0x0009e20000100800 */
[----:B-1----:R-:W-:-:S05]  /*140c0*/  IMAD.MOV.U32 R0, RZ, RZ, R127 ;  /* 0x000000ffff007224 */ /* 0x002fca00078e007f */
[----:B------:R1:W-:Y:S04]  /*140d0*/  STL [R1+0x954], R0 ;  /* 0x0009540001007387 */ /* 0x0003e80000100800 */
[----:B----4-:R4:W-:Y:S04]  /*140e0*/  STL [R1+0x960], R134 ;  /* 0x0009608601007387 */ /* 0x0109e80000100800 */
[----:B------:R-:W2:Y:S01]  /*140f0*/  LDL.LU.64 R126, [R1+0xc10] ;  /* 0x000c1000017e7983 */ /* 0x000ea20000300a00 */
[----:B-1----:R-:W-:-:S05]  /*14100*/  IMAD.MOV.U32 R0, RZ, RZ, R135 ;  /* 0x000000ffff007224 */ /* 0x002fca00078e0087 */
[----:B------:R1:W-:Y:S04]  /*14110*/  STL [R1+0x95c], R0 ;  /* 0x00095c0001007387 */ /* 0x0003e80000100800 */
[----:B------:R1:W-:Y:S04]  /*14120*/  STL [R1+0x968], R150 ;  /* 0x0009689601007387 */ /* 0x0003e80000100800 */
[----:B----4-:R-:W4:Y:S01]  /*14130*/  LDL.LU.64 R134, [R1+0xb80] ;  /* 0x000b800001867983 */ /* 0x010f220000300a00 */
[----:B-1----:R-:W-:-:S03]  /*14140*/  IMAD.MOV.U32 R0, RZ, RZ, R151 ;  /* 0x000000ffff007224 */ /* 0x002fc600078e0097 */
[----:B------:R-:W-:Y:S04]  /*14150*/  STL [R1+0x970], R122 ;  /* 0x0009707a01007387 */ /* 0x000fe80000100800 */
[----:B------:R1:W-:Y:S04]  /*14160*/  STL [R1+0x964], R0 ;  /* 0x0009640001007387 */ /* 0x0003e80000100800 */
[----:B------:R-:W4:Y:S01]  /*14170*/  LDL.LU.64 R150, [R1+0xaf8] ;  /* 0x000af80001967983 */ /* 0x000f220000300a00 */
[----:B-1----:R-:W-:-:S03]  /*14180*/  MOV R0, R123 ;  /* 0x0000007b00007202 */ /* 0x002fc60000000f00 */
[----:B---3--:R-:W-:Y:S04]  /*14190*/  STL [R1+0x978], R128 ;  /* 0x0009788001007387 */ /* 0x008fe80000100800 */
[----:B------:R1:W-:Y:S02]  /*141a0*/  STL [R1+0x96c], R0 ;  /* 0x00096c0001007387 */ /* 0x0003e40000100800 */
[----:B-1----:R-:W-:Y:S02]  /*141b0*/  IMAD.MOV.U32 R0, RZ, RZ, R129 ;  /* 0x000000ffff007224 */ /* 0x002fe400078e0081 */
[----:B------:R1:W-:Y:S04]  /*141c0*/  STL [R1+0x980], R138 ;  /* 0x0009808a01007387 */ /* 0x0003e80000100800 */
[----:B------:R3:W-:Y:S04]  /*141d0*/  STL [R1+0x974], R0 ;  /* 0x0009740001007387 */ /* 0x0007e80000100800 */
[----:B------:R-:W4:Y:S01]  /*141e0*/  LDL.LU.64 R128, [R1+0xc30] ;  /* 0x000c300001807983 */ /* 0x000f220000300a00 */
[----:B-1----:R-:W-:-:S02]  /*141f0*/  IMAD.MOV.U32 R138, RZ, RZ, R140 ;  /* 0x000000ffff8a7224 */ /* 0x002fc400078e008c */
[----:B---3--:R-:W-:Y:S01]  /*14200*/  IMAD.MOV.U32 R0, RZ, RZ, R139 ;  /* 0x000000ffff007224 */ /* 0x008fe200078e008b */
[----:B------:R-:W-:Y:S02]  /*14210*/  MOV R139, R141 ;  /* 0x0000008d008b7202 */ /* 0x000fe40000000f00 */
[----:B------:R-:W3:Y:S04]  /*14220*/  LDL.LU.64 R140, [R1+0xba0] ;  /* 0x000ba000018c7983 */ /* 0x000ee80000300a00 */
[----:B------:R1:W-:Y:S04]  /*14230*/  STL [R1+0x97c], R0 ;  /* 0x00097c0001007387 */ /* 0x0003e80000100800 */
[----:B------:R1:W-:Y:S02]  /*14240*/  STL [R1+0x988], R130 ;  /* 0x0009888201007387 */ /* 0x0003e40000100800 */
[----:B-1----:R-:W-:-:S02]  /*14250*/  IMAD.MOV.U32 R0, RZ, RZ, R131 ;  /* 0x000000ffff007224 */ /* 0x002fc400078e0083 */
[----:B------:R-:W3:Y:S04]  /*14260*/  LDL.LU.64 R130, [R1+0xb18] ;  /* 0x000b180001827983 */ /* 0x000ee80000300a00 */
[----:B------:R1:W-:Y:S04]  /*14270*/  STL [R1+0x984], R0 ;  /* 0x0009840001007387 */ /* 0x0003e80000100800 */
[----:B------:R-:W-:Y:S01]  /*14280*/  STL [R1+0x990], R124 ;  /* 0x0009907c01007387 */ /* 0x000fe20000100800 */
[----:B-1----:R-:W-:-:S05]  /*14290*/  IMAD.MOV.U32 R0, RZ, RZ, R125 ;  /* 0x000000ffff007224 */ /* 0x002fca00078e007d */
[----:B------:R1:W-:Y:S04]  /*142a0*/  STL [R1+0x98c], R0 ;  /* 0x00098c0001007387 */ /* 0x0003e80000100800 */
[----:B------:R1:W-:Y:S02]  /*142b0*/  STL [R1+0x998], R142 ;  /* 0x0009988e01007387 */ /* 0x0003e40000100800 */
[----:B-1----:R-:W-:Y:S02]  /*142c0*/  IMAD.MOV.U32 R0, RZ, RZ, R143 ;  /* 0x000000ffff007224 */ /* 0x002fe400078e008f */
[----:B------:R-:W3:Y:S04]  /*142d0*/  LDL.LU.64 R142, [R1+0xc60] ;  /* 0x000c6000018e7983 */ /* 0x000ee80000300a00 */
[----:B------:R1:W-:Y:S04]  /*142e0*/  STL [R1+0x994], R0 ;  /* 0x0009940001007387 */ /* 0x0003e80000100800 */
[----:B--2---:R2:W-:Y:S01]  /*142f0*/  STL [R1+0x9a0], R144 ;  /* 0x0009a09001007387 */ /* 0x0045e20000100800 */
[----:B-1----:R-:W-:-:S03]  /*14300*/  MOV R0, R145 ;  /* 0x0000009100007202 */ /* 0x002fc60000000f00 */
[----:B--2---:R-:W2:Y:S04]  /*14310*/  LDL.LU.64 R144, [R1+0xbc0] ;  /* 0x000bc00001907983 */ /* 0x004ea80000300a00 */
[----:B------:R1:W-:Y:S04]  /*14320*/  STL [R1+0x99c], R0 ;  /* 0x00099c0001007387 */ /* 0x0003e80000100800 */
[----:B------:R1:W-:Y:S02]  /*14330*/  STL [R1+0x9a8], R146 ;  /* 0x0009a89201007387 */ /* 0x0003e40000100800 */
[----:B-1----:R-:W-:-:S02]  /*14340*/  IMAD.MOV.U32 R0, RZ, RZ, R147 ;  /* 0x000000ffff007224 */ /* 0x002fc400078e0093 */
[----:B------:R-:W2:Y:S04]  /*14350*/  LDL.LU.64 R146, [R1+0xb38] ;  /* 0x000b380001927983 */ /* 0x000ea80000300a00 */
[----:B------:R1:W-:Y:S04]  /*14360*/  STL [R1+0x9a4], R0 ;  /* 0x0009a40001007387 */ /* 0x0003e80000100800 */
[----:B------:R-:W-:Y:S01]  /*14370*/  STL [R1+0x9b0], R126 ;  /* 0x0009b07e01007387 */ /* 0x000fe20000100800 */
[----:B-1----:R-:W-:-:S05]  /*14380*/  IMAD.MOV.U32 R0, RZ, RZ, R127 ;  /* 0x000000ffff007224 */ /* 0x002fca00078e007f */
[----:B------:R1:W-:Y:S04]  /*14390*/  STL [R1+0x9ac], R0 ;  /* 0x0009ac0001007387 */ /* 0x0003e80000100800 */
[----:B----4-:R4:W-:Y:S01]  /*143a0*/  STL [R1+0x9b8], R134 ;  /* 0x0009b88601007387 */ /* 0x0109e20000100800 */
[----:B-1----:R-:W-:-:S03]  /*143b0*/  IMAD.MOV.U32 R0, RZ, RZ, R135 ;  /* 0x000000ffff007224 */ /* 0x002fc600078e0087 */
[----:B----4-:R-:W4:Y:S04]  /*143c0*/  LDL.LU.64 R134, [R1+0xc80] ;  /* 0x000c800001867983 */ /* 0x010f280000300a00 */
[----:B------:R1:W-:Y:S04]  /*143d0*/  STL [R1+0x9b4], R0 ;  /* 0x0009b40001007387 */ /* 0x0003e80000100800 */
[----:B------:R1:W-:Y:S02]  /*143e0*/  STL [R1+0x9c0], R150 ;  /* 0x0009c09601007387 */ /* 0x0003e40000100800 */
[----:B-1----:R-:W-:-:S02]  /*143f0*/  MOV R0, R151 ;  /* 0x0000009700007202 */ /* 0x002fc40000000f00 */
[----:B------:R-:W4:Y:S04]  /*14400*/  LDL.LU.64 R150, [R1+0xbe0] ;  /* 0x000be00001967983 */ /* 0x000f280000300a00 */
[----:B------:R1:W-:Y:S04]  /*14410*/  STL [R1+0x9bc], R0 ;  /* 0x0009bc0001007387 */ /* 0x0003e80000100800 */
[----:B------:R1:W-:Y:S02]  /*14420*/  STL [R1+0x9c8], R136 ;  /* 0x0009c88801007387 */ /* 0x0003e40000100800 */
[----:B-1----:R-:W-:-:S02]  /*14430*/  IMAD.MOV.U32 R0, RZ, RZ, R137 ;  /* 0x000000ffff007224 */ /* 0x002fc400078e0089 */
[----:B------:R-:W4:Y:S04]  /*14440*/  LDL.LU.64 R136, [R1+0xb58] ;  /* 0x000b580001887983 */ /* 0x000f280000300a00 */
[----:B------:R1:W-:Y:S04]  /*14450*/  STL [R1+0x9c4], R0 ;  /* 0x0009c40001007387 */ /* 0x0003e80000100800 */
[----:B------:R-:W-:Y:S01]  /*14460*/  STL [R1+0x9d0], R128 ;  /* 0x0009d08001007387 */ /* 0x000fe20000100800 */
[----:B-1----:R-:W-:-:S05]  /*14470*/  IMAD.MOV.U32 R0, RZ, RZ, R129 ;  /* 0x000000ffff007224 */ /* 0x002fca00078e0081 */
        /* <DEDUP_REMOVED lines=10> */
[----:B-1----:R-:W-:-:S02]  /*14520*/  IMAD.MOV.U32 R0, RZ, RZ, R133 ;  /* 0x000000ffff007224 */ /* 0x002fc400078e0085 */
[----:B------:R-:W3:Y:S04]  /*14530*/  LDL.LU.64 R132, [R1+0xb78] ;  /* 0x000b780001847983 */ /* 0x000ee80000300a00 */
[----:B------:R1:W-:Y:S04]  /*14540*/  STL [R1+0x9e4], R0 ;  /* 0x0009e40001007387 */ /* 0x0003e80000100800 */
[----:B------:R1:W-:Y:S02]  /*14550*/  STL [R1+0x9f0], R142 ;  /* 0x0009f08e01007387 */ /* 0x0003e40000100800 */
[----:B-1----:R-:W-:-:S02]  /*14560*/  IMAD.MOV.U32 R0, RZ, RZ, R143 ;  /* 0x000000ffff007224 */ /* 0x002fc400078e008f */
[----:B------:R-:W3:Y:S04]  /*14570*/  LDL.LU.64 R142, [R1+0xae8] ;  /* 0x000ae800018e7983 */ /* 0x000ee80000300a00 */
[----:B------:R1:W-:Y:S04]  /*14580*/  STL [R1+0x9ec], R0 ;  /* 0x0009ec0001007387 */ /* 0x0003e80000100800 */
[----:B--2---:R2:W-:Y:S01]  /*14590*/  STL [R1+0x9f8], R144 ;  /* 0x0009f89001007387 */ /* 0x0045e20000100800 */
[----:B-1----:R-:W-:-:S03]  /*145a0*/  IMAD.MOV.U32 R0, RZ, RZ, R145 ;  /* 0x000000ffff007224 */ /* 0x002fc600078e0091 */
[----:B--2---:R-:W2:Y:S04]  /*145b0*/  LDL.LU.64 R144, [R1+0xcc0] ;  /* 0x000cc00001907983 */ /* 0x004ea80000300a00 */
[----:B------:R1:W-:Y:S04]  /*145c0*/  STL [R1+0x9f4], R0 ;  /* 0x0009f40001007387 */ /* 0x0003e80000100800 */
[----:B------:R1:W-:Y:S02]  /*145d0*/  STL [R1+0xa00], R146 ;  /* 0x000a009201007387 */ /* 0x0003e40000100800 */
[----:B-1----:R-:W-:-:S02]  /*145e0*/  MOV R0, R147 ;  /* 0x0000009300007202 */ /* 0x002fc40000000f00 */
[----:B------:R-:W2:Y:S04]  /*145f0*/  LDL.LU.64 R146, [R1+0xc20] ;  /* 0x000c200001927983 */ /* 0x000ea80000300a00 */
[----:B------:R1:W-:Y:S04]  /*14600*/  STL [R1+0x9fc], R0 ;  /* 0x0009fc0001007387 */ /* 0x0003e80000100800 */
[----:B------:R1:W-:Y:S02]  /*14610*/  STL [R1+0xa08], R148 ;  /* 0x000a089401007387 */ /* 0x0003e40000100800 */
[----:B-1----:R-:W-:-:S02]  /*14620*/  IMAD.MOV.U32 R0, RZ, RZ, R149 ;  /* 0x000000ffff007224 */ /* 0x002fc400078e0095 */
[----:B------:R-:W2:Y:S04]  /*14630*/  LDL.LU.64 R148, [R1+0xb98] ;  /* 0x000b980001947983 */ /* 0x000ea80000300a00 */
[----:B------:R1:W-:Y:S04]  /*14640*/  STL [R1+0xa04], R0 ;  /* 0x000a040001007387 */ /* 0x0003e80000100800 */
[----:B----4-:R4:W-:Y:S01]  /*14650*/  STL [R1+0xa10], R134 ;  /* 0x000a108601007387 */ /* 0x0109e20000100800 */
[----:B-1----:R-:W-:-:S03]  /*14660*/  IMAD.MOV.U32 R0, RZ, RZ, R135 ;  /* 0x000000ffff007224 */ /* 0x002fc600078e0087 */
[----:B----4-:R-:W4:Y:S04]  /*14670*/  LDL.LU.64 R134, [R1+0xb08] ;  /* 0x000b080001867983 */ /* 0x010f280000300a00 */
[----:B------:R1:W-:Y:S04]  /*14680*/  STL [R1+0xa0c], R0 ;  /* 0x000a0c0001007387 */ /* 0x0003e80000100800 */
[----:B------:R1:W-:Y:S02]  /*14690*/  STL [R1+0xa18], R150 ;  /* 0x000a189601007387 */ /* 0x0003e40000100800 */
[----:B-1----:R-:W-:-:S02]  /*146a0*/  IMAD.MOV.U32 R0, RZ, RZ, R151 ;  /* 0x000000ffff007224 */ /* 0x002fc400078e0097 */
[----:B------:R-:W4:Y:S04]  /*146b0*/  LDL.LU.64 R150, [R1+0xce0] ;  /* 0x000ce00001967983 */ /* 0x000f280000300a00 */
        /* <DEDUP_REMOVED lines=9> */
[----:B---3--:R3:W-:Y:S01]  /*14750*/  STL [R1+0xa30], R140 ;  /* 0x000a308c01007387 */ /* 0x0087e20000100800 */
[----:B-1----:R-:W-:-:S03]  /*14760*/  IMAD.MOV.U32 R0, RZ, RZ, R141 ;  /* 0x000000ffff007224 */ /* 0x002fc600078e008d */
[----:B---3--:R-:W3:Y:S04]  /*14770*/  LDL.LU.64 R140, [R1+0xb28] ;  /* 0x000b2800018c7983 */ /* 0x008ee80000300a00 */
[----:B------:R1:W-:Y:S04]  /*14780*/  STL [R1+0xa2c], R0 ;  /* 0x000a2c0001007387 */ /* 0x0003e80000100800 */
[----:B------:R1:W-:Y:S02]  /*14790*/  STL [R1+0xa38], R130 ;  /* 0x000a388201007387 */ /* 0x0003e40000100800 */
[----:B-1----:R-:W-:-:S02]  /*147a0*/  IMAD.MOV.U32 R0, RZ, RZ, R131 ;  /* 0x000000ffff007224 */ /* 0x002fc400078e0083 */
[----:B------:R-:W3:Y:S04]  /*147b0*/  LDL.LU.64 R130, [R1+0xd00] ;  /* 0x000d000001827983 */ /* 0x000ee80000300a00 */
[----:B------:R1:W-:Y:S04]  /*147c0*/  STL [R1+0xa34], R0 ;  /* 0x000a340001007387 */ /* 0x0003e80000100800 */
[----:B------:R-:W-:Y:S04]  /*147d0*/  STL [R1+0xa40], R132 ;  /* 0x000a408401007387 */ /* 0x000fe80000100800 */
[----:B------:R-:W3:Y:S01]  /*147e0*/  LDL.LU.64 R128, [R1+0xc70] ;  /* 0x000c700001807983 */ /* 0x000ee20000300a00 */
[----:B-1----:R-:W-:-:S05]  /*147f0*/  MOV R0, R133 ;  /* 0x0000008500007202 */ /* 0x002fca0000000f00 */
[----:B------:R1:W-:Y:S04]  /*14800*/  STL [R1+0xa3c], R0 ;  /* 0x000a3c0001007387 */ /* 0x0003e80000100800 */
[----:B------:R1:W-:Y:S02]  /*14810*/  STL [R1+0xa48], R142 ;  /* 0x000a488e01007387 */ /* 0x0003e40000100800 */
[----:B-1----:R-:W-:Y:S02]  /*14820*/  IMAD.MOV.U32 R0, RZ, RZ, R143 ;  /* 0x000000ffff007224 */ /* 0x002fe400078e008f */
[----:B------:R-:W3:Y:S04]  /*14830*/  LDL.LU.64 R142, [R1+0xbd8] ;  /* 0x000bd800018e7983 */ /* 0x000ee80000300a00 */
[----:B------:R1:W-:Y:S04]  /*14840*/  STL [R1+0xa44], R0 ;  /* 0x000a440001007387 */ /* 0x0003e80000100800 */
[----:B--2---:R2:W-:Y:S01]  /*14850*/  STL [R1+0xa50], R144 ;  /* 0x000a509001007387 */ /* 0x0045e20000100800 */
[----:B-1----:R-:W-:-:S03]  /*14860*/  IMAD.MOV.U32 R0, RZ, RZ, R145 ;  /* 0x000000ffff007224 */ /* 0x002fc600078e0091 */
[----:B--2---:R-:W2:Y:S04]  /*14870*/  LDL.LU.64 R144, [R1+0xb48] ;  /* 0x000b480001907983 */ /* 0x004ea80000300a00 */
[----:B------:R1:W-:Y:S04]  /*14880*/  STL [R1+0xa4c], R0 ;  /* 0x000a4c0001007387 */ /* 0x0003e80000100800 */
[----:B------:R1:W-:Y:S02]  /*14890*/  STL [R1+0xa58], R146 ;  /* 0x000a589201007387 */ /* 0x0003e40000100800 */
[----:B-1----:R-:W-:-:S02]  /*148a0*/  IMAD.MOV.U32 R0, RZ, RZ, R147 ;  /* 0x000000ffff007224 */ /* 0x002fc400078e0093 */
[----:B------:R-:W2:Y:S04]  /*148b0*/  LDL.LU.64 R146, [R1+0xd18] ;  /* 0x000d180001927983 */ /* 0x000ea80000300a00 */
[----:B------:R1:W-:Y:S04]  /*148c0*/  STL [R1+0xa54], R0 ;  /* 0x000a540001007387 */ /* 0x0003e80000100800 */
[----:B------:R1:W-:Y:S02]  /*148d0*/  STL [R1+0xa60], R148 ;  /* 0x000a609401007387 */ /* 0x0003e40000100800 */
[----:B-1----:R-:W-:-:S02]  /*148e0*/  MOV R0, R149 ;  /* 0x0000009500007202 */ /* 0x002fc40000000f00 */
[----:B------:R-:W2:Y:S04]  /*148f0*/  LDL.LU.64 R148, [R1+0xc90] ;  /* 0x000c900001947983 */ /* 0x000ea80000300a00 */
[----:B------:R1:W-:Y:S04]  /*14900*/  STL [R1+0xa5c], R0 ;  /* 0x000a5c0001007387 */ /* 0x0003e80000100800 */
[----:B----4-:R-:W-:Y:S04]  /*14910*/  STL [R1+0xa68], R134 ;  /* 0x000a688601007387 */ /* 0x010fe80000100800 */
[----:B------:R-:W4:Y:S01]  /*14920*/  LDL.LU.64 R132, [R1+0xbf8] ;  /* 0x000bf80001847983 */ /* 0x000f220000300a00 */
[----:B-1----:R-:W-:-:S05]  /*14930*/  IMAD.MOV.U32 R0, RZ, RZ, R135 ;  /* 0x000000ffff007224 */ /* 0x002fca00078e0087 */
[----:B------:R1:W-:Y:S02]  /*14940*/  STL [R1+0xa64], R0 ;  /* 0x000a640001007387 */ /* 0x0003e40000100800 */
[----:B-1----:R-:W-:Y:S02]  /*14950*/  IMAD.MOV.U32 R0, RZ, RZ, R151 ;  /* 0x000000ffff007224 */ /* 0x002fe400078e0097 */
[----:B------:R1:W-:Y:S04]  /*14960*/  STL [R1+0xa70], R150 ;  /* 0x000a709601007387 */ /* 0x0003e80000100800 */
[----:B-1----:R-:W4:Y:S04]  /*14970*/  LDL.LU.64 R150, [R1+0xb68] ;  /* 0x000b680001967983 */ /* 0x002f280000300a00 */
[----:B------:R1:W-:Y:S04]  /*14980*/  STL [R1+0xa6c], R0 ;  /* 0x000a6c0001007387 */ /* 0x0003e80000100800 */
[----:B------:R1:W-:Y:S04]  /*14990*/  STL [R1+0xa78], R136 ;  /* 0x000a788801007387 */ /* 0x0003e80000100800 */
[----:B------:R-:W4:Y:S01]  /*149a0*/  LDL.LU.64 R134, [R1+0xd30] ;  /* 0x000d300001867983 */ /* 0x000f220000300a00 */
[----:B-1----:R-:W-:-:S03]  /*149b0*/  IMAD.MOV.U32 R0, RZ, RZ, R137 ;  /* 0x000000ffff007224 */ /* 0x002fc600078e0089 */
[----:B------:R-:W-:Y:S04]  /*149c0*/  STL [R1+0xa80], R138 ;  /* 0x000a808a01007387 */ /* 0x000fe80000100800 */
[----:B------:R1:W-:Y:S04]  /*149d0*/  STL [R1+0xa74], R0 ;  /* 0x000a740001007387 */ /* 0x0003e80000100800 */
[----:B------:R-:W4:Y:S01]  /*149e0*/  LDL.LU.64 R136, [R1+0xcb0] ;  /* 0x000cb00001887983 */ /* 0x000f220000300a00 */
[----:B-1----:R-:W-:-:S03]  /*149f0*/  MOV R0, R139 ;  /* 0x0000008b00007202 */ /* 0x002fc60000000f00 */
[----:B---3--:R-:W-:Y:S04]  /*14a00*/  STL [R1+0xa88], R140 ;  /* 0x000a888c01007387 */ /* 0x008fe80000100800 */
[----:B------:R1:W-:Y:S04]  /*14a10*/  STL [R1+0xa7c], R0 ;  /* 0x000a7c0001007387 */ /* 0x0003e80000100800 */
[----:B------:R-:W3:Y:S01]  /*14a20*/  LDL.LU.64 R138, [R1+0xc18] ;  /* 0x000c1800018a7983 */ /* 0x000ee20000300a00 */
[----:B-1----:R-:W-:-:S03]  /*14a30*/  IMAD.MOV.U32 R0, RZ, RZ, R141 ;  /* 0x000000ffff007224 */ /* 0x002fc600078e008d */
[----:B------:R-:W-:Y:S04]  /*14a40*/  STL [R1+0xa90], R130 ;  /* 0x000a908201007387 */ /* 0x000fe80000100800 */
        /* <DEDUP_REMOVED lines=8> */
[----:B------:R1:W-:Y:S02]  /*14ad0*/  STL [R1+0xa94], R0 ;  /* 0x000a940001007387 */ /* 0x0003e40000100800 */
[----:B-1----:R-:W-:Y:S02]  /*14ae0*/  MOV R0, R143 ;  /* 0x0000008f00007202 */ /* 0x002fe40000000f00 */
        /* <DEDUP_REMOVED lines=11> */
[----:B-1----:R-:W-:-:S02]  /*14ba0*/  IMAD.MOV.U32 R0, RZ, RZ, R149 ;  /* 0x000000ffff007224 */ /* 0x002fc400078e0095 */
[----:B------:R-:W2:Y:S04]  /*14bb0*/  LDL.LU.64 R148, [R1+0xd60] ;  /* 0x000d600001947983 */ /* 0x000ea80000300a00 */
[----:B------:R1:W-:Y:S04]  /*14bc0*/  STL [R1+0xab4], R0 ;  /* 0x000ab40001007387 */ /* 0x0003e80000100800 */
[----:B----4-:R4:W-:Y:S01]  /*14bd0*/  STL [R1+0xac0], R132 ;  /* 0x000ac08401007387 */ /* 0x0109e20000100800 */
[----:B-1----:R-:W-:-:S03]  /*14be0*/  MOV R0, R133 ;  /* 0x0000008500007202 */ /* 0x002fc60000000f00 */
[----:B----4-:R-:W4:Y:S04]  /*14bf0*/  LDL.LU.64 R132, [R1+0xcf0] ;  /* 0x000cf00001847983 */ /* 0x010f280000300a00 */
[----:B------:R1:W-:Y:S02]  /*14c00*/  STL [R1+0xabc], R0 ;  /* 0x000abc0001007387 */ /* 0x0003e40000100800 */
[----:B-1----:R-:W-:Y:S02]  /*14c10*/  IMAD.MOV.U32 R0, RZ, RZ, R151 ;  /* 0x000000ffff007224 */ /* 0x002fe400078e0097 */
[----:B------:R1:W-:Y:S04]  /*14c20*/  STL [R1+0xac8], R150 ;  /* 0x000ac89601007387 */ /* 0x0003e80000100800 */
[----:B------:R-:W-:Y:S04]  /*14c30*/  STL [R1+0xad0], R134 ;  /* 0x000ad08601007387 */ /* 0x000fe80000100800 */
[----:B------:R1:W-:Y:S04]  /*14c40*/  STL [R1+0xac4], R0 ;  /* 0x000ac40001007387 */ /* 0x0003e80000100800 */
[----:B-1----:R-:W4:Y:S01]  /*14c50*/  LDL.LU.64 R150, [R1+0xc68] ;  /* 0x000c680001967983 */ /* 0x002f220000300a00 */
[----:B------:R-:W-:-:S03]  /*14c60*/  IMAD.MOV.U32 R0, RZ, RZ, R135 ;  /* 0x000000ffff007224 */ /* 0x000fc600078e0087 */
[----:B------:R-:W-:Y:S04]  /*14c70*/  STL [R1+0xad8], R136 ;  /* 0x000ad88801007387 */ /* 0x000fe80000100800 */
[----:B------:R1:W-:Y:S04]  /*14c80*/  STL [R1+0xacc], R0 ;  /* 0x000acc0001007387 */ /* 0x0003e80000100800 */
[----:B------:R-:W4:Y:S01]  /*14c90*/  LDL.LU.64 R134, [R1+0xbc8] ;  /* 0x000bc80001867983 */ /* 0x000f220000300a00 */
[----:B-1----:R-:W-:-:S03]  /*14ca0*/  IMAD.MOV.U32 R0, RZ, RZ, R137 ;  /* 0x000000ffff007224 */ /* 0x002fc600078e0089 */
[----:B---3--:R-:W-:Y:S04]  /*14cb0*/  STL [R1+0xae0], R138 ;  /* 0x000ae08a01007387 */ /* 0x008fe80000100800 */
[----:B------:R1:W-:Y:S04]  /*14cc0*/  STL [R1+0xad4], R0 ;  /* 0x000ad40001007387 */ /* 0x0003e80000100800 */
[----:B------:R-:W3:Y:S01]  /*14cd0*/  LDL.LU.64 R136, [R1+0xd78] ;  /* 0x000d780001887983 */ /* 0x000ee20000300a00 */
[----:B-1----:R-:W-:-:S03]  /*14ce0*/  MOV R0, R139 ;  /* 0x0000008b00007202 */ /* 0x002fc60000000f00 */
[----:B------:R-:W-:Y:S04]  /*14cf0*/  STL [R1+0xae8], R140 ;  /* 0x000ae88c01007387 */ /* 0x000fe80000100800 */
[----:B------:R1:W-:Y:S04]  /*14d00*/  STL [R1+0xadc], R0 ;  /* 0x000adc0001007387 */ /* 0x0003e80000100800 */
[----:B------:R-:W3:Y:S01]  /*14d10*/  LDL.LU.64 R138, [R1+0xd10] ;  /* 0x000d1000018a7983 */ /* 0x000ee20000300a00 */
[----:B-1----:R-:W-:-:S03]  /*14d20*/  IMAD.MOV.U32 R0, RZ, RZ, R141 ;  /* 0x000000ffff007224 */ /* 0x002fc600078e008d */
[----:B------:R-:W-:Y:S04]  /*14d30*/  STL [R1+0xaf0], R130 ;  /* 0x000af08201007387 */ /* 0x000fe80000100800 */
[----:B------:R1:W-:Y:S04]  /*14d40*/  STL [R1+0xae4], R0 ;  /* 0x000ae40001007387 */ /* 0x0003e80000100800 */
[----:B------:R-:W3:Y:S04]  /*14d50*/  LDL.LU.64 R140, [R1+0xc88] ;  /* 0x000c8800018c7983 */ /* 0x000ee80000300a00 */
[----:B------:R-:W3:Y:S01]  /*14d60*/  LDL.LU.64 R128, [R1+0xbe8] ;  /* 0x000be80001807983 */ /* 0x000ee20000300a00 */
        /* <DEDUP_REMOVED lines=10> */
[----:B------:R1:W-:Y:S04]  /*14e10*/  STL [R1+0xb08], R146 ;  /* 0x000b089201007387 */ /* 0x0003e80000100800 */
[----:B------:R-:W2:Y:S01]  /*14e20*/  LDL.LU.64 R130, [R1+0xca8] ;  /* 0x000ca80001827983 */ /* 0x000ea20000300a00 */
[----:B-1----:R-:W-:-:S03]  /*14e30*/  IMAD.MOV.U32 R0, RZ, RZ, R147 ;  /* 0x000000ffff007224 */ /* 0x002fc600078e0093 */
[----:B------:R-:W-:Y:S04]  /*14e40*/  STL [R1+0xb10], R148 ;  /* 0x000b109401007387 */ /* 0x000fe80000100800 */
[----:B------:R1:W-:Y:S04]  /*14e50*/  STL [R1+0xb04], R0 ;  /* 0x000b040001007387 */ /* 0x0003e80000100800 */
[----:B------:R-:W2:Y:S01]  /*14e60*/  LDL.LU.64 R146, [R1+0xc08] ;  /* 0x000c080001927983 */ /* 0x000ea20000300a00 */
[----:B-1----:R-:W-:-:S03]  /*14e70*/  IMAD.MOV.U32 R0, RZ, RZ, R149 ;  /* 0x000000ffff007224 */ /* 0x002fc600078e0095 */
[----:B----4-:R-:W-:Y:S04]  /*14e80*/  STL [R1+0xb18], R132 ;  /* 0x000b188401007387 */ /* 0x010fe80000100800 */
[----:B------:R1:W-:Y:S04]  /*14e90*/  STL [R1+0xb0c], R0 ;  /* 0x000b0c0001007387 */ /* 0x0003e80000100800 */
[----:B------:R-:W4:Y:S01]  /*14ea0*/  LDL.LU.64 R148, [R1+0xd98] ;  /* 0x000d980001947983 */ /* 0x000f220000300a00 */
[----:B-1----:R-:W-:-:S03]  /*14eb0*/  IMAD.MOV.U32 R0, RZ, RZ, R133 ;  /* 0x000000ffff007224 */ /* 0x002fc600078e0085 */
        /* <DEDUP_REMOVED lines=18> */
[----:B------:R1:W-:Y:S02]  /*14fe0*/  STL [R1+0xb40], R140 ;  /* 0x000b408c01007387 */ /* 0x0003e40000100800 */
[----:B-1----:R-:W-:-:S02]  /*14ff0*/  MOV R0, R141 ;  /* 0x0000008d00007202 */ /* 0x002fc40000000f00 */
[----:B------:R-:W-:Y:S04]  /*15000*/  STL [R1+0xb48], R128 ;  /* 0x000b488001007387 */ /* 0x000fe80000100800 */
[----:B------:R1:W-:Y:S04]  /*15010*/  STL [R1+0xb3c], R0 ;  /* 0x000b3c0001007387 */ /* 0x0003e80000100800 */
[----:B------:R-:W3:Y:S01]  /*15020*/  LDL.LU.64 R140, [R1+0xce8] ;  /* 0x000ce800018c7983 */ /* 0x000ee20000300a00 */
[----:B-1----:R-:W-:-:S03]  /*15030*/  IMAD.MOV.U32 R0, RZ, RZ, R129 ;  /* 0x000000ffff007224 */ /* 0x002fc600078e0081 */
[----:B------:R-:W-:Y:S04]  /*15040*/  STL [R1+0xb50], R142 ;  /* 0x000b508e01007387 */ /* 0x000fe80000100800 */
[----:B------:R1:W-:Y:S02]  /*15050*/  STL [R1+0xb44], R0 ;  /* 0x000b440001007387 */ /* 0x0003e40000100800 */
[----:B-1----:R-:W-:Y:S02]  /*15060*/  IMAD.MOV.U32 R0, RZ, RZ, R143 ;  /* 0x000000ffff007224 */ /* 0x002fe400078e008f */
[----:B------:R-:W3:Y:S04]  /*15070*/  LDL.LU.64 R142, [R1+0xc58] ;  /* 0x000c5800018e7983 */ /* 0x000ee80000300a00 */
[----:B------:R1:W-:Y:S04]  /*15080*/  STL [R1+0xb4c], R0 ;  /* 0x000b4c0001007387 */ /* 0x0003e80000100800 */
[----:B--2---:R2:W-:Y:S01]  /*15090*/  STL [R1+0xb58], R144 ;  /* 0x000b589001007387 */ /* 0x0045e20000100800 */
[----:B-1----:R-:W-:-:S03]  /*150a0*/  IMAD.MOV.U32 R0, RZ, RZ, R145 ;  /* 0x000000ffff007224 */ /* 0x002fc600078e0091 */
[----:B------:R-:W-:Y:S04]  /*150b0*/  STL [R1+0xb60], R130 ;  /* 0x000b608201007387 */ /* 0x000fe80000100800 */
[----:B------:R1:W-:Y:S04]  /*150c0*/  STL [R1+0xb54], R0 ;  /* 0x000b540001007387 */ /* 0x0003e80000100800 */
[----:B--2---:R-:W2:Y:S01]  /*150d0*/  LDL.LU.64 R144, [R1+0xdb8] ;  /* 0x000db80001907983 */ /* 0x004ea20000300a00 */
[----:B-1----:R-:W-:-:S03]  /*150e0*/  MOV R0, R131 ;  /* 0x0000008300007202 */ /* 0x002fc60000000f00 */
[----:B------:R-:W-:Y:S04]  /*150f0*/  STL [R1+0xb68], R146 ;  /* 0x000b689201007387 */ /* 0x000fe80000100800 */
[----:B------:R1:W-:Y:S02]  /*15100*/  STL [R1+0xb5c], R0 ;  /* 0x000b5c0001007387 */ /* 0x0003e40000100800 */
[----:B-1----:R-:W-:Y:S02]  /*15110*/  IMAD.MOV.U32 R0, RZ, RZ, R147 ;  /* 0x000000ffff007224 */ /* 0x002fe400078e0093 */
[----:B------:R-:W2:Y:S04]  /*15120*/  LDL.LU.64 R146, [R1+0xd70] ;  /* 0x000d700001927983 */ /* 0x000ea80000300a00 */
[----:B------:R1:W-:Y:S04]  /*15130*/  STL [R1+0xb64], R0 ;  /* 0x000b640001007387 */ /* 0x0003e80000100800 */
[----:B----4-:R4:W-:Y:S01]  /*15140*/  STL [R1+0xb70], R148 ;  /* 0x000b709401007387 */ /* 0x0109e20000100800 */
[----:B-1----:R-:W-:-:S03]  /*15150*/  IMAD.MOV.U32 R0, RZ, RZ, R149 ;  /* 0x000000ffff007224 */ /* 0x002fc600078e0095 */
[----:B------:R-:W-:Y:S04]  /*15160*/  STL [R1+0xb78], R132 ;  /* 0x000b788401007387 */ /* 0x000fe80000100800 */
[----:B------:R1:W-:Y:S04]  /*15170*/  STL [R1+0xb6c], R0 ;  /* 0x000b6c0001007387 */ /* 0x0003e80000100800 */
[----:B----4-:R-:W4:Y:S01]  /*15180*/  LDL.LU.64 R148, [R1+0xd08] ;  /* 0x000d080001947983 */ /* 0x010f220000300a00 */
[----:B-1----:R-:W-:-:S03]  /*15190*/  IMAD.MOV.U32 R0, RZ, RZ, R133 ;  /* 0x000000ffff007224 */ /* 0x002fc600078e0085 */
[----:B------:R-:W-:Y:S04]  /*151a0*/  STL [R1+0xb80], R150 ;  /* 0x000b809601007387 */ /* 0x000fe80000100800 */
[----:B------:R1:W-:Y:S02]  /*151b0*/  STL [R1+0xb74], R0 ;  /* 0x000b740001007387 */ /* 0x0003e40000100800 */
[----:B-1----:R-:W-:Y:S02]  /*151c0*/  MOV R0, R151 ;  /* 0x0000009700007202 */ /* 0x002fe40000000f00 */
[----:B------:R-:W4:Y:S04]  /*151d0*/  LDL.LU.64 R150, [R1+0xc78] ;  /* 0x000c780001967983 */ /* 0x000f280000300a00 */
[----:B------:R1:W-:Y:S04]  /*151e0*/  STL [R1+0xb7c], R0 ;  /* 0x000b7c0001007387 */ /* 0x0003e80000100800 */
[----:B------:R-:W-:Y:S04]  /*151f0*/  STL [R1+0xb88], R134 ;  /* 0x000b888601007387 */ /* 0x000fe80000100800 */
[----:B------:R-:W4:Y:S01]  /*15200*/  LDL.LU.64 R120, [R1+0xdc0] ;  /* 0x000dc00001787983 */ /* 0x000f220000300a00 */
[----:B-1----:R-:W-:-:S05]  /*15210*/  IMAD.MOV.U32 R0, RZ, RZ, R135 ;  /* 0x000000ffff007224 */ /* 0x002fca00078e0087 */
[----:B------:R1:W-:Y:S04]  /*15220*/  STL [R1+0xb84], R0 ;  /* 0x000b840001007387 */ /* 0x0003e80000100800 */
[----:B---3--:R-:W-:Y:S01]  /*15230*/  STL [R1+0xb90], R136 ;  /* 0x000b908801007387 */ /* 0x008fe20000100800 */
[----:B-1----:R-:W-:-:S03]  /*15240*/  IMAD.MOV.U32 R0, RZ, RZ, R137 ;  /* 0x000000ffff007224 */ /* 0x002fc600078e0089 */
[----:B------:R-:W3:Y:S04]  /*15250*/  LDL.LU.64 R122, [R1+0xd80] ;  /* 0x000d8000017a7983 */ /* 0x000ee80000300a00 */
[----:B------:R1:W-:Y:S04]  /*15260*/  STL [R1+0xb8c], R0 ;  /* 0x000b8c0001007387 */ /* 0x0003e80000100800 */
[----:B------:R-:W-:Y:S04]  /*15270*/  STL [R1+0xb98], R138 ;  /* 0x000b988a01007387 */ /* 0x000fe80000100800 */
[----:B------:R-:W3:Y:S01]  /*15280*/  LDL.LU.64 R124, [R1+0xd20] ;  /* 0x000d2000017c7983 */ /* 0x000ee20000300a00 */
[----:B-1----:R-:W-:-:S03]  /*15290*/  IMAD.MOV.U32 R0, RZ, RZ, R139 ;  /* 0x000000ffff007224 */ /* 0x002fc600078e008b */
[----:B------:R-:W3:Y:S04]  /*152a0*/  LDL.LU.64 R126, [R1+0xc98] ;  /* 0x000c9800017e7983 */ /* 0x000ee80000300a00 */
[----:B------:R1:W-:Y:S04]  /*152b0*/  STL [R1+0xb94], R0 ;  /* 0x000b940001007387 */ /* 0x0003e80000100800 */
[----:B------:R-:W-:Y:S04]  /*152c0*/  STL [R1+0xba0], R140 ;  /* 0x000ba08c01007387 */ /* 0x000fe80000100800 */
[----:B------:R-:W3:Y:S01]  /*152d0*/  LDL.LU.64 R128, [R1+0xdc8] ;  /* 0x000dc80001807983 */ /* 0x000ee20000300a00 */
[----:B-1----:R-:W-:-:S03]  /*152e0*/  MOV R0, R141 ;  /* 0x0000008d00007202 */ /* 0x002fc60000000f00 */
[----:B------:R-:W3:Y:S04]  /*152f0*/  LDL.LU.64 R130, [R1+0xd90] ;  /* 0x000d900001827983 */ /* 0x000ee80000300a00 */
[----:B------:R1:W-:Y:S04]  /*15300*/  STL [R1+0xb9c], R0 ;  /* 0x000b9c0001007387 */ /* 0x0003e80000100800 */
[----:B------:R-:W-:Y:S04]  /*15310*/  STL [R1+0xba8], R142 ;  /* 0x000ba88e01007387 */ /* 0x000fe80000100800 */
[----:B------:R-:W3:Y:S01]  /*15320*/  LDL.LU.64 R132, [R1+0xd38] ;  /* 0x000d380001847983 */ /* 0x000ee20000300a00 */
[----:B-1----:R-:W-:-:S03]  /*15330*/  IMAD.MOV.U32 R0, RZ, RZ, R143 ;  /* 0x000000ffff007224 */ /* 0x002fc600078e008f */
[----:B------:R-:W3:Y:S04]  /*15340*/  LDL.LU.64 R134, [R1+0xcb8] ;  /* 0x000cb80001867983 */ /* 0x000ee80000300a00 */
[----:B------:R1:W-:Y:S04]  /*15350*/  STL [R1+0xba4], R0 ;  /* 0x000ba40001007387 */ /* 0x0003e80000100800 */
[----:B--2---:R-:W-:Y:S04]  /*15360*/  STL [R1+0xbb0], R144 ;  /* 0x000bb09001007387 */ /* 0x004fe80000100800 */
[----:B------:R-:W2:Y:S01]  /*15370*/  LDL.LU.64 R136, [R1+0xdd0] ;  /* 0x000dd00001887983 */ /* 0x000ea20000300a00 */
[----:B-1----:R-:W-:-:S03]  /*15380*/  IMAD.MOV.U32 R0, RZ, RZ, R145 ;  /* 0x000000ffff007224 */ /* 0x002fc600078e0091 */
[----:B------:R-:W2:Y:S04]  /*15390*/  LDL.LU.64 R138, [R1+0xda0] ;  /* 0x000da000018a7983 */ /* 0x000ea80000300a00 */
[----:B------:R1:W-:Y:S04]  /*153a0*/  STL [R1+0xbac], R0 ;  /* 0x000bac0001007387 */ /* 0x0003e80000100800 */
[----:B------:R-:W-:Y:S04]  /*153b0*/  STL [R1+0xbb8], R146 ;  /* 0x000bb89201007387 */ /* 0x000fe80000100800 */
[----:B------:R-:W2:Y:S01]  /*153c0*/  LDL.LU.64 R140, [R1+0xd50] ;  /* 0x000d5000018c7983 */ /* 0x000ea20000300a00 */
[----:B-1----:R-:W-:-:S03]  /*153d0*/  IMAD.MOV.U32 R0, RZ, RZ, R147 ;  /* 0x000000ffff007224 */ /* 0x002fc600078e0093 */
[----:B------:R-:W2:Y:S04]  /*153e0*/  LDL.LU.64 R142, [R1+0xcd8] ;  /* 0x000cd800018e7983 */ /* 0x000ea80000300a00 */
[----:B------:R1:W-:Y:S04]  /*153f0*/  STL [R1+0xbb4], R0 ;  /* 0x000bb40001007387 */ /* 0x0003e80000100800 */
[----:B----4-:R-:W-:Y:S04]  /*15400*/  STL [R1+0xbc0], R148 ;  /* 0x000bc09401007387 */ /* 0x010fe80000100800 */
[----:B------:R-:W4:Y:S01]  /*15410*/  LDL.LU.64 R144, [R1+0xdd8] ;  /* 0x000dd80001907983 */ /* 0x000f220000300a00 */
[----:B-1----:R-:W-:-:S03]  /*15420*/  MOV R0, R149 ;  /* 0x0000009500007202 */ /* 0x002fc60000000f00 */
[----:B------:R-:W4:Y:S04]  /*15430*/  LDL.LU.64 R146, [R1+0xdb0] ;  /* 0x000db00001927983 */ /* 0x000f280000300a00 */
[----:B------:R1:W-:Y:S02]  /*15440*/  STL [R1+0xbbc], R0 ;  /* 0x000bbc0001007387 */ /* 0x0003e40000100800 */
[----:B-1----:R-:W-:Y:S02]  /*15450*/  IMAD.MOV.U32 R0, RZ, RZ, R151 ;  /* 0x000000ffff007224 */ /* 0x002fe400078e0097 */
[----:B------:R1:W-:Y:S04]  /*15460*/  STL [R1+0xbc8], R150 ;  /* 0x000bc89601007387 */ /* 0x0003e80000100800 */
[----:B------:R-:W4:Y:S04]  /*15470*/  LDL.LU.64 R148, [R1+0xd68] ;  /* 0x000d680001947983 */ /* 0x000f280000300a00 */
[----:B------:R-:W-:Y:S04]  /*15480*/  STL [R1+0xbd0], R120 ;  /* 0x000bd07801007387 */ /* 0x000fe80000100800 */
[----:B------:R1:W-:Y:S04]  /*15490*/  STL [R1+0xbc4], R0 ;  /* 0x000bc40001007387 */ /* 0x0003e80000100800 */
[----:B-1----:R-:W4:Y:S01]  /*154a0*/  LDL.LU.64 R150, [R1+0xcf8] ;  /* 0x000cf80001967983 */ /* 0x002f220000300a00 */
[----:B------:R-:W-:-:S03]  /*154b0*/  IMAD.MOV.U32 R0, RZ, RZ, R121 ;  /* 0x000000ffff007224 */ /* 0x000fc600078e0079 */
[----:B---3--:R-:W-:Y:S04]  /*154c0*/  STL [R1+0xbd8], R122 ;  /* 0x000bd87a01007387 */ /* 0x008fe80000100800 */
[----:B------:R1:W-:Y:S02]  /*154d0*/  STL [R1+0xbcc], R0 ;  /* 0x000bcc0001007387 */ /* 0x0003e40000100800 */
[----:B-1----:R-:W-:Y:S02]  /*154e0*/  IMAD.MOV.U32 R0, RZ, RZ, R123 ;  /* 0x000000ffff007224 */ /* 0x002fe400078e007b */
[----:B------:R-:W-:Y:S04]  /*154f0*/  STL [R1+0xbe0], R124 ;  /* 0x000be07c01007387 */ /* 0x000fe80000100800 */
[----:B------:R1:W-:Y:S04]  /*15500*/  STL [R1+0xbd4], R0 ;  /* 0x000bd40001007387 */ /* 0x0003e80000100800 */
[----:B------:R-:W-:Y:S01]  /*15510*/  STL [R1+0xbe8], R126 ;  /* 0x000be87e01007387 */ /* 0x000fe20000100800 */
[----:B-1----:R-:W-:-:S05]  /*15520*/  MOV R0, R125 ;  /* 0x0000007d00007202 */ /* 0x002fca0000000f00 */
[----:B------:R1:W-:Y:S04]  /*15530*/  STL [R1+0xbdc], R0 ;  /* 0x000bdc0001007387 */ /* 0x0003e80000100800 */
[----:B------:R-:W-:Y:S01]  /*15540*/  STL [R1+0xbf0], R128 ;  /* 0x000bf08001007387 */ /* 0x000fe20000100800 */
[----:B-1----:R-:W-:-:S05]  /*15550*/  IMAD.MOV.U32 R0, RZ, RZ, R127 ;  /* 0x000000ffff007224 */ /* 0x002fca00078e007f */
        /* <DEDUP_REMOVED lines=8> */
[----:B-1----:R-:W-:-:S05]  /*155e0*/  MOV R0, R133 ;  /* 0x0000008500007202 */ /* 0x002fca0000000f00 */
[----:B------:R1:W-:Y:S04]  /*155f0*/  STL [R1+0xbfc], R0 ;  /* 0x000bfc0001007387 */ /* 0x0003e80000100800 */
[----:B--2---:R-:W-:Y:S01]  /*15600*/  STL [R1+0xc10], R136 ;  /* 0x000c108801007387 */ /* 0x004fe20000100800 */
        /* <DEDUP_REMOVED lines=11> */
[----:B----4-:R-:W-:Y:S01]  /*156c0*/  STL [R1+0xc30], R144 ;  /* 0x000c309001007387 */ /* 0x010fe20000100800 */
[----:B-1----:R-:W-:-:S05]  /*156d0*/  IMAD.MOV.U32 R0, RZ, RZ, R143 ;  /* 0x000000ffff007224 */ /* 0x002fca00078e008f */
[----:B------:R1:W-:Y:S04]  /*156e0*/  STL [R1+0xc24], R0 ;  /* 0x000c240001007387 */ /* 0x0003e80000100800 */
[----:B------:R-:W-:Y:S01]  /*156f0*/  STL [R1+0xc38], R146 ;  /* 0x000c389201007387 */ /* 0x000fe20000100800 */
[----:B-1----:R-:W-:-:S05]  /*15700*/  IMAD.MOV.U32 R0, RZ, RZ, R145 ;  /* 0x000000ffff007224 */ /* 0x002fca00078e0091 */
[----:B------:R1:W-:Y:S02]  /*15710*/  STL [R1+0xc2c], R0 ;  /* 0x000c2c0001007387 */ /* 0x0003e40000100800 */
[----:B-1----:R-:W-:Y:S02]  /*15720*/  IMAD.MOV.U32 R0, RZ, RZ, R147 ;  /* 0x000000ffff007224 */ /* 0x002fe400078e0093 */
[----:B------:R-:W-:Y:S04]  /*15730*/  STL [R1+0xc40], R148 ;  /* 0x000c409401007387 */ /* 0x000fe80000100800 */
[----:B------:R1:W-:Y:S02]  /*15740*/  STL [R1+0xc34], R0 ;  /* 0x000c340001007387 */ /* 0x0003e40000100800 */
[----:B-1----:R-:W-:Y:S01]  /*15750*/  MOV R0, R149 ;  /* 0x0000009500007202 */ /* 0x002fe20000000f00 */
[----:B------:R-:W-:-:S04]  /*15760*/  IMAD.MOV.U32 R3, RZ, RZ, R151 ;  /* 0x000000ffff037224 */ /* 0x000fc800078e0097 */
[----:B------:R1:W-:Y:S04]  /*15770*/  STL [R1+0xc3c], R0 ;  /* 0x000c3c0001007387 */ /* 0x0003e80000100800 */
[----:B------:R-:W-:Y:S04]  /*15780*/  STL [R1+0xc48], R150 ;  /* 0x000c489601007387 */ /* 0x000fe80000100800 */
[----:B------:R2:W-:Y:S04]  /*15790*/  STL [R1+0xc44], R3 ;  /* 0x000c440301007387 */ /* 0x0005e80000100800 */
        /* <DEDUP_REMOVED lines=367> */
[----:B------:R3:W-:Y:S01]  /*16e90*/  STL [R1+0x1bc], RZ ;  /* 0x0001bcff01007387 */ /* 0x0007e20000100800 */
[----:B------:R-:W-:-:S03]  /*16ea0*/  SHF.R.S32.HI R5, RZ, 0x1f, R14 ;  /* 0x0000001fff057819 */ /* 0x000fc6000001140e */
[----:B------:R3:W-:Y:S04]  /*16eb0*/  STL [R1+0x1c0], RZ ;  /* 0x0001c0ff01007387 */ /* 0x0007e80000100800 */
[----:B------:R3:W-:Y:S04]  /*16ec0*/  STL [R1+0x1c4], RZ ;  /* 0x0001c4ff01007387 */ /* 0x0007e80000100800 */
[----:B------:R3:W-:Y:S04]  /*16ed0*/  STL [R1+0x1c8], RZ ;  /* 0x0001c8ff01007387 */ /* 0x0007e80000100800 */
[----:B------:R3:W-:Y:S01]  /*16ee0*/  STL [R1+0x1cc], RZ ;  /* 0x0001ccff01007387 */ /* 0x0007e20000100800 */
[----:B------:R-:W-:-:S03]  /*16ef0*/  LEA.HI R5, R5, R14, RZ, 0x6 ;  /* 0x0000000e05057211 */ /* 0x000fc600078f30ff */
        /* <DEDUP_REMOVED lines=13> */
[----:B------:R3:W-:Y:S01]  /*16fd0*/  STL [R1+0xc4c], R5 ;  /* 0x000c4c0501007387 */ /* 0x0007e20000100800 */
[----:B-1----:R-:W-:-:S02]  /*16fe0*/  SHF.R.S32.HI R0, RZ, 0x1f, R2 ;  /* 0x0000001fff007819 */ /* 0x002fc40000011402 */
[----:B--2---:R-:W-:Y:S02]  /*16ff0*/  SHF.R.S32.HI R3, RZ, 0x1f, R4 ;  /* 0x0000001fff037819 */ /* 0x004fe40000011404 */
[----:B------:R-:W-:Y:S02]  /*17000*/  CS2R R24, SRZ ;  /* 0x0000000000187805 */ /* 0x000fe4000001ff00 */
[C---:B------:R-:W-:Y:S01]  /*17010*/  SHF.L.U64.HI R0, R2.reuse, 0x2, R0 ;  /* 0x0000000202007819 */ /* 0x040fe20000010200 */
[----:B------:R-:W-:Y:S01]  /*17020*/  IMAD.SHL.U32 R2, R2, 0x4, RZ ;  /* 0x0000000402027824 */ /* 0x000fe200078e00ff */
[C---:B------:R-:W-:Y:S01]  /*17030*/  SHF.L.U64.HI R3, R4.reuse, 0x2, R3 ;  /* 0x0000000204037819 */ /* 0x040fe20000010203 */
[----:B------:R-:W-:Y:S01]  /*17040*/  IMAD.SHL.U32 R4, R4, 0x4, RZ ;  /* 0x0000000404047824 */ /* 0x000fe200078e00ff */
        /* <DEDUP_REMOVED lines=63> */
[----:B------:R-:W-:Y:S01]  /*17440*/  CS2R R150, SRZ ;  /* 0x0000000000967805 */ /* 0x000fe2000001ff00 */
[----:B------:R-:W-:Y:S01]  /*17450*/  UMOV UR14, 0x1 ;  /* 0x00000001000e7882 */ /* 0x000fe20000000000 */
[----:B---3--:R-:W-:-:S05]  /*17460*/  UMOV UR13, 0xffffffff ;  /* 0xffffffff000d7882 */ /* 0x008fca0000000000 */
.L_x_1:
[----:B------:R-:W-:Y:S01]  /*17470*/  STL.64 [R1+0x1000], R250 ;  /* 0x001000fa01007387 */ /* 0x000fe20000100a00 */
[----:B------:R-:W-:Y:S01]  /*17480*/  UIADD3 UR13, UR13, 0x1, URZ ;  /* 0x000000010d0d7890 */ /* 0x000fe2000fffe03f */
[----:B------:R-:W-:-:S04]  /*17490*/  DEPBAR.LE SB0, 0x2 ;  /* 0x000080800000791a */ /* 0x000fc80000000000 */
[----:B------:R-:W-:Y:S01]  /*174a0*/  STL.64 [R1+0xff8], R248 ;  /* 0x000ff8f801007387 */ /* 0x000fe20000100a00 */
[----:B------:R-:W-:Y:S01]  /*174b0*/  UMOV UR7, 0x40000040 ;  /* 0x4000004000077882 */ /* 0x000fe20000000000 */
[----:B------:R-:W1:Y:S02]  /*174c0*/  LDC R5, c[0x0][0x230] ;  /* 0x00008c00ff057b82 */ /* 0x000e640000000800 */
        /* <DEDUP_REMOVED lines=48> */
[----:B-----5:R-:W-:Y:S04]  /*177d0*/  STL.64 [R1+0xe70], R150 ;  /* 0x000e709601007387 */ /* 0x020fe80000100a00 */
        /* <DEDUP_REMOVED lines=13> */
[----:B--2---:R-:W2:Y:S04]  /*178b0*/  LDL.LU.64 R124, [R1+0x400] ;  /* 0x00040000017c7983 */ /* 0x004ea80000300a00 */
        /* <DEDUP_REMOVED lines=63> */
[----:B------:R-:W-:Y:S01]  /*17cb0*/  UISETP.GT.AND UP0, UPT, UR13, 0x2, UPT ;  /* 0x000000020d00788c */ /* 0x000fe2000bf04270 */
[----:B------:R-:W-:Y:S03]  /*17cc0*/  BAR.SYNC.DEFER_BLOCKING 0x0 ;  /* 0x0000000000007b1d */ /* 0x000fe60000010000 */
[----:B------:R-:W-:-:S04]  /*17cd0*/  USEL UR13, UR13, URZ, !UP0 ;  /* 0x0000003f0d0d7287 */ /* 0x000fc8000c000000 */
[----:B------:R-:W-:Y:S01]  /*17ce0*/  ULEA UR4, UR13, UR12, 0x10 ;  /* 0x0000000c0d047291 */ /* 0x000fe2000f8e803f */
[----:B------:R-:W-:Y:S03]  /*17cf0*/  STL [R1+0xe00], R3 ;  /* 0x000e000301007387 */ /* 0x000fe60000100800 */
[----:B------:R-:W-:Y:S02]  /*17d00*/  UIADD3 UR5, UR4, 0x30000, URZ ;  /* 0x0003000004057890 */ /* 0x000fe4000fffe03f */
[----:B------:R-:W-:Y:S01]  /*17d10*/  USHF.R.U32.HI UR4, URZ, 0x4, UR4 ;  /* 0x000000043f047899 */ /* 0x000fe20008011604 */
[----:B------:R-:W-:Y:S01]  /*17d20*/  STL [R1+0xdfc], R15 ;  /* 0x000dfc0f01007387 */ /* 0x000fe20000100800 */
[----:B------:R-:W-:Y:S02]  /*17d30*/  USHF.R.U32.HI UR5, URZ, 0x4, UR5 ;  /* 0x000000043f057899 */ /* 0x000fe40008011605 */
[----:B------:R-:W-:Y:S01]  /*17d40*/  USGXT.U32 UR4, UR4, 0xe ;  /* 0x0000000e0404789a */ /* 0x000fe20008000000 */
[----:B------:R-:W-:Y:S01]  /*17d50*/  STL [R1+0xde8], R8 ;  /* 0x000de80801007387 */ /* 0x000fe20000100800 */
[----:B------:R-:W-:-:S02]  /*17d60*/  USGXT.U32 UR6, UR5, 0xe ;  /* 0x0000000e0506789a */ /* 0x000fc40008000000 */
[----:B------:R-:W-:Y:S01]  /*17d70*/  UIADD3 UR8, UP0, UR4, 0x2, URZ ;  /* 0x0000000204087890 */ /* 0x000fe2000ff1e03f */
[----:B-----5:R-:W-:Y:S01]  /*17d80*/  STL [R1+0xde4], R7 ;  /* 0x000de40701007387 */ /* 0x020fe20000100800 */
[----:B------:R-:W-:Y:S01]  /*17d90*/  UMOV UR5, 0x40000040 ;  /* 0x4000004000057882 */ /* 0x000fe20000000000 */
[----:B------:R-:W-:Y:S02]  /*17da0*/  UIADD3 UR10, UP1, UR6, 0x2, URZ ;  /* 0x00000002060a7890 */ /* 0x000fe4000ff3e03f */
[----:B------:R-:W-:Y:S01]  /*17db0*/  STL [R1+0xde0], R6 ;  /* 0x000de00601007387 */ /* 0x000fe20000100800 */
[----:B--2---:R-:W-:-:S06]  /*17dc0*/  WARPGROUP.ARRIVE ;  /* 0x00000000000079c5 */ /* 0x004fcc0000000000 */
[----:B------:R-:W-:Y:S01]  /*17dd0*/  HGMMA.64x256x8.F32.TF32 R124, gdesc[UR4], R124, gsb0 ;  /* 0x07e00000047c79f0 */ /* 0x000fe2000800287c */
[----:B------:R-:W-:Y:S01]  /*17de0*/  UMOV UR4, URZ ;  /* 0x0000003f00047c82 */ /* 0x000fe20008000000 */
[----:B------:R-:W-:Y:S01]  /*17df0*/  UMOV UR5, URZ ;  /* 0x0000003f00057c82 */ /* 0x000fe20008000000 */
[----:B------:R-:W-:Y:S02]  /*17e00*/  UIADD3.X UR9, UR4, 0x40000040, URZ, UP0, !UPT ;  /* 0x4000004004097890 */ /* 0x000fe400087fe43f */
[----:B------:R-:W-:Y:S02]  /*17e10*/  UIADD3.X UR11, UR5, 0x40000040, URZ, UP1, !UPT ;  /* 0x40000040050b7890 */ /* 0x000fe40008ffe43f */
[----:B------:R-:W-:Y:S02]  /*17e20*/  UIADD3.64 UR40, UR8, 0x2, URZ ;  /* 0x0000000208287897 */ /* 0x000fe4000fffe03f */
[----:B------:R-:W-:Y:S02]  /*17e30*/  UIADD3.64 UR42, UR10, 0x2, URZ ;  /* 0x000000020a2a7897 */ /* 0x000fe4000fffe03f */
[----:B------:R-:W-:-:S02]  /*17e40*/  UIADD3.64 UR36, UR8, 0x4, URZ ;  /* 0x0000000408247897 */ /* 0x000fc4000fffe03f */
[----:B------:R-:W-:Y:S02]  /*17e50*/  UIADD3.64 UR38, UR10, 0x4, URZ ;  /* 0x000000040a267897 */ /* 0x000fe4000fffe03f */
[----:B------:R-:W-:Y:S02]  /*17e60*/  UIADD3.64 UR32, UR8, 0x7fe, URZ ;  /* 0x000007fe08207897 */ /* 0x000fe4000fffe03f */
[----:B------:R-:W-:Y:S02]  /*17e70*/  UIADD3.64 UR34, UR10, 0x7fe, URZ ;  /* 0x000007fe0a227897 */ /* 0x000fe4000fffe03f */
[----:B------:R-:W-:Y:S02]  /*17e80*/  UIADD3.64 UR28, UR8, 0x800, URZ ;  /* 0x00000800081c7897 */ /* 0x000fe4000fffe03f */
[----:B------:R-:W-:Y:S02]  /*17e90*/  UIADD3.64 UR30, UR10, 0x800, URZ ;  /* 0x000008000a1e7897 */ /* 0x000fe4000fffe03f */
[----:B------:R-:W-:-:S02]  /*17ea0*/  UIADD3.64 UR24, UR8, 0x802, URZ ;  /* 0x0000080208187897 */ /* 0x000fc4000fffe03f */
[----:B------:R-:W-:Y:S02]  /*17eb0*/  UIADD3.64 UR26, UR10, 0x802, URZ ;  /* 0x000008020a1a7897 */ /* 0x000fe4000fffe03f */
[----:B------:R-:W-:Y:S02]  /*17ec0*/  UIADD3.64 UR20, UR8, 0x804, URZ ;  /* 0x0000080408147897 */ /* 0x000fe4000fffe03f */
[----:B------:R-:W-:Y:S01]  /*17ed0*/  UIADD3.64 UR22, UR10, 0x804, URZ ;  /* 0x000008040a167897 */ /* 0x000fe2000fffe03f */
[----:B------:R-:W-:Y:S02]  /*17ee0*/  WARPGROUP.DEPBAR.LE gsb0, 0x0 ;  /* 0x00008000000079c5 */ /* 0x000fe40000010000 */
[----:B------:R-:W-:-:S06]  /*17ef0*/  WARPGROUP.ARRIVE ;  /* 0x00000000000079c5 */ /* 0x000fcc0000000000 */
[----:B------:R-:W-:Y:S03]  /*17f00*/  HGMMA.64x256x8.F32.TF32 R124, gdesc[UR8], R124, gsb0 ;  /* 0x07e00000087c79f0 */ /* 0x000fe6000800287c */
[----:B------:R-:W-:Y:S02]  /*17f10*/  WARPGROUP.DEPBAR.LE gsb0, 0x0 ;  /* 0x00008000000079c5 */ /* 0x000fe40000010000 */
[----:B------:R-:W-:-:S15]  /*17f20*/  WARPGROUP.ARRIVE ;  /* 0x00000000000079c5 */ /* 0x000fde0000000000 */
[----:B------:R-:W-:-:S08]  /*17f30*/  NOP ;  /* 0x0000000000007918 */ /* 0x000fd00000000000 */
        /* <DEDUP_REMOVED lines=86> */
[----:B--2---:R-:W2:Y:S04]  /*184a0*/  LDL.LU.64 R124, [R1] ;  /* 0x00000000017c7983 */ /* 0x004ea80000300a00 */
[----:B---3--:R-:W3:Y:S04]  /*184b0*/  LDL.LU.64 R126, [R1+0x8] ;  /* 0x00000800017e7983 */ /* 0x008ee80000300a00 */
[----:B----4-:R-:W4:Y:S04]  /*184c0*/  LDL.LU.64 R128, [R1+0x10] ;  /* 0x0000100001807983 */ /* 0x010f280000300a00 */
[----:B-1----:R-:W2:Y:S04]  /*184d0*/  LDL.LU.64 R130, [R1+0x18] ;  /* 0x0000180001827983 */ /* 0x002ea80000300a00 */
[----:B------:R-:W3:Y:S04]  /*184e0*/  LDL.LU.64 R132, [R1+0x20] ;  /* 0x0000200001847983 */ /* 0x000ee80000300a00 */
[----:B------:R-:W4:Y:S04]  /*184f0*/  LDL.LU.64 R134, [R1+0x28] ;  /* 0x0000280001867983 */ /* 0x000f280000300a00 */
[----:B------:R-:W2:Y:S04]  /*18500*/  LDL.LU.64 R136, [R1+0x30] ;  /* 0x0000300001887983 */ /* 0x000ea80000300a00 */
[----:B------:R-:W3:Y:S04]  /*18510*/  LDL.LU.64 R138, [R1+0x38] ;  /* 0x00003800018a7983 */ /* 0x000ee80000300a00 */
[----:B------:R-:W4:Y:S04]  /*18520*/  LDL.LU.64 R140, [R1+0x40] ;  /* 0x00004000018c7983 */ /* 0x000f280000300a00 */
[----:B------:R-:W2:Y:S04]  /*18530*/  LDL.LU.64 R142, [R1+0x48] ;  /* 0x00004800018e7983 */ /* 0x000ea80000300a00 */
[----:B------:R-:W3:Y:S04]  /*18540*/  LDL.LU.64 R144, [R1+0x50] ;  /* 0x0000500001907983 */ /* 0x000ee80000300a00 */
[----:B------:R-:W4:Y:S04]  /*18550*/  LDL.LU.64 R146, [R1+0x58] ;  /* 0x0000580001927983 */ /* 0x000f280000300a00 */
[----:B------:R-:W2:Y:S04]  /*18560*/  LDL.LU.64 R148, [R1+0x60] ;  /* 0x0000600001947983 */ /* 0x000ea80000300a00 */
[----:B------:R-:W3:Y:S04]  /*18570*/  LDL.LU.64 R150, [R1+0x68] ;  /* 0x0000680001967983 */ /* 0x000ee80000300a00 */
[----:B---3--:R-:W-:Y:S04]  /*18580*/  STL.64 [R1+0x1200], R150 ;  /* 0x0012009601007387 */ /* 0x008fe80000100a00 */
[----:B--2---:R-:W-:Y:S04]  /*18590*/  STL.64 [R1+0x11f8], R148 ;  /* 0x0011f89401007387 */ /* 0x004fe80000100a00 */
[----:B----4-:R-:W-:Y:S04]  /*185a0*/  STL.64 [R1+0x11f0], R146 ;  /* 0x0011f09201007387 */ /* 0x010fe80000100a00 */
        /* <DEDUP_REMOVED lines=61> */
[----:B-1----:R-:W2:Y:S04]  /*18980*/  LDL.LU.64 R24, [R1+0x200] ;  /* 0x0002000001187983 */ /* 0x002ea80000300a00 */
        /* <DEDUP_REMOVED lines=63> */
[----:B------:R-:W-:-:S02]  /*18d80*/  UIADD3.64 UR4, UR8, 0x1fe, URZ ;  /* 0x000001fe08047897 */ /* 0x000fc4000fffe03f */
[----:B------:R-:W-:Y:S01]  /*18d90*/  UIADD3.64 UR44, UR8, 0x200, URZ ;  /* 0x00000200082c7897 */ /* 0x000fe2000fffe03f */
[----:B------:R-:W3:Y:S01]  /*18da0*/  LDL.LU.64 R152, [R1+0x70] ;  /* 0x0000700001987983 */ /* 0x000ee20000300a00 */
[----:B------:R-:W-:Y:S01]  /*18db0*/  UMOV UR46, UR10 ;  /* 0x0000000a002e7c82 */ /* 0x000fe20008000000 */
[----:B------:R-:W-:Y:S01]  /*18dc0*/  UMOV UR47, UR11 ;  /* 0x0000000b002f7c82 */ /* 0x000fe20008000000 */
[----:B------:R-:W-:Y:S01]  /*18dd0*/  UIADD3.64 UR40, UR8, 0x202, URZ ;  /* 0x0000020208287897 */ /* 0x000fe2000fffe03f */
[----:B------:R-:W3:Y:S01]  /*18de0*/  LDL.LU.64 R154, [R1+0x78] ;  /* 0x00007800019a7983 */ /* 0x000ee20000300a00 */
[----:B------:R-:W-:Y:S02]  /*18df0*/  UIADD3.64 UR36, UR8, 0x204, URZ ;  /* 0x0000020408247897 */ /* 0x000fe4000fffe03f */
[----:B------:R-:W-:Y:S01]  /*18e00*/  UIADD3.64 UR32, UR8, 0x9fe, URZ ;  /* 0x000009fe08207897 */ /* 0x000fe2000fffe03f */
[----:B------:R-:W3:Y:S01]  /*18e10*/  LDL.LU.64 R156, [R1+0x80] ;  /* 0x00008000019c7983 */ /* 0x000ee20000300a00 */
[----:B------:R-:W-:-:S02]  /*18e20*/  UIADD3.64 UR28, UR8, 0xa00, URZ ;  /* 0x00000a00081c7897 */ /* 0x000fc4000fffe03f */
[----:B------:R-:W-:Y:S01]  /*18e30*/  UIADD3.64 UR24, UR8, 0xa02, URZ ;  /* 0x00000a0208187897 */ /* 0x000fe2000fffe03f */
[----:B------:R-:W3:Y:S01]  /*18e40*/  LDL.LU.64 R158, [R1+0x88] ;  /* 0x00008800019e7983 */ /* 0x000ee20000300a00 */
[----:B------:R-:W-:-:S03]  /*18e50*/  UIADD3.64 UR20, UR8, 0xa04, URZ ;  /* 0x00000a0408147897 */ /* 0x000fc6000fffe03f */
[----:B------:R-:W3:Y:S04]  /*18e60*/  LDL.LU.64 R160, [R1+0x90] ;  /* 0x0000900001a07983 */ /* 0x000ee80000300a00 */
        /* <DEDUP_REMOVED lines=44> */
[----:B------:R-:W3:Y:S01]  /*19130*/  LDL.LU.64 R250, [R1+0x1f8] ;  /* 0x0001f80001fa7983 */ /* 0x000ee20000300a00 */
[----:B--2---:R-:W-:-:S06]  /*19140*/  WARPGROUP.ARRIVE ;  /* 0x00000000000079c5 */ /* 0x004fcc0000000000 */
        /* <DEDUP_REMOVED lines=94> */
[----:B-1----:R-:W3:Y:S04]  /*19730*/  LDL.LU.64 R150, [R1+0x1200] ;  /* 0x0012000001967983 */ /* 0x002ee80000300a00 */
        /* <DEDUP_REMOVED lines=13> */
[----:B------:R-:W-:-:S02]  /*19810*/  UIADD3.64 UR4, UR8, 0x3fe, URZ ;  /* 0x000003fe08047897 */ /* 0x000fc4000fffe03f */
[----:B------:R-:W-:Y:S01]  /*19820*/  UIADD3.64 UR44, UR8, 0x400, URZ ;  /* 0x00000400082c7897 */ /* 0x000fe2000fffe03f */
[----:B------:R-:W2:Y:S01]  /*19830*/  LDL.LU.64 R122, [R1+0x1190] ;  /* 0x00119000017a7983 */ /* 0x000ea20000300a00 */
[----:B------:R-:W-:Y:S01]  /*19840*/  UMOV UR46, UR10 ;  /* 0x0000000a002e7c82 */ /* 0x000fe20008000000 */
[----:B------:R-:W-:Y:S01]  /*19850*/  UMOV UR47, UR11 ;  /* 0x0000000b002f7c82 */ /* 0x000fe20008000000 */
[----:B------:R-:W-:Y:S01]  /*19860*/  UIADD3.64 UR40, UR8, 0x402, URZ ;  /* 0x0000040208287897 */ /* 0x000fe2000fffe03f */
[----:B------:R-:W2:Y:S01]  /*19870*/  LDL.LU.64 R120, [R1+0x1188] ;  /* 0x0011880001787983 */ /* 0x000ea20000300a00 */
[----:B------:R-:W-:Y:S02]  /*19880*/  UIADD3.64 UR36, UR8, 0x404, URZ ;  /* 0x0000040408247897 */ /* 0x000fe4000fffe03f */
[----:B------:R-:W-:Y:S01]  /*19890*/  UIADD3.64 UR32, UR8, 0xbfe, URZ ;  /* 0x00000bfe08207897 */ /* 0x000fe2000fffe03f */
[----:B------:R-:W2:Y:S01]  /*198a0*/  LDL.LU.64 R118, [R1+0x1180] ;  /* 0x0011800001767983 */ /* 0x000ea20000300a00 */
[----:B------:R-:W-:-:S02]  /*198b0*/  UIADD3.64 UR28, UR8, 0xc00, URZ ;  /* 0x00000c00081c7897 */ /* 0x000fc4000fffe03f */
[----:B------:R-:W-:Y:S01]  /*198c0*/  UIADD3.64 UR24, UR8, 0xc02, URZ ;  /* 0x00000c0208187897 */ /* 0x000fe2000fffe03f */
[----:B------:R-:W2:Y:S01]  /*198d0*/  LDL.LU.64 R116, [R1+0x1178] ;  /* 0x0011780001747983 */ /* 0x000ea20000300a00 */
[----:B------:R-:W-:-:S03]  /*198e0*/  UIADD3.64 UR20, UR8, 0xc04, URZ ;  /* 0x00000c0408147897 */ /* 0x000fc6000fffe03f */
        /* <DEDUP_REMOVED lines=46> */
[----:B---3--:R-:W-:-:S06]  /*19bd0*/  WARPGROUP.ARRIVE ;  /* 0x00000000000079c5 */ /* 0x008fcc0000000000 */
        /* <DEDUP_REMOVED lines=30> */
[----:B------:R-:W-:Y:S04]  /*19dc0*/  STL.64 [R1], R124 ;  /* 0x0000007c01007387 */ /* 0x000fe80000100a00 */
        /* <DEDUP_REMOVED lines=64> */
[----:B------:R-:W4:Y:S04]  /*1a1d0*/  LDL.LU.64 R248, [R1+0xff8] ;  /* 0x000ff80001f87983 */ /* 0x000f280000300a00 */
[----:B------:R-:W3:Y:S04]  /*1a1e0*/  LDL.LU.64 R246, [R1+0xff0] ;  /* 0x000ff00001f67983 */ /* 0x000ee80000300a00 */
        /* <DEDUP_REMOVED lines=63> */
[----:B------:R-:W3:Y:S01]  /*1a5e0*/  LDL R6, [R1+0xc4c] ;  /* 0x000c4c0001067983 */ /* 0x000ee20000100800 */
[----:B------:R-:W-:Y:S01]  /*1a5f0*/  UIADD3.64 UR36, UR8, 0x604, URZ ;  /* 0x0000060408247897 */ /* 0x000fe2000fffe03f */
[----:B------:R-:W-:Y:S01]  /*1a600*/  VIADD R3, R5, 0xffffff80 ;  /* 0xffffff8005037836 */ /* 0x000fe20000000000 */
[----:B------:R-:W-:Y:S01]  /*1a610*/  UIADD3.64 UR32, UR8, 0xdfe, URZ ;  /* 0x00000dfe08207897 */ /* 0x000fe2000fffe03f */
[----:B------:R-:W1:Y:S01]  /*1a620*/  S2R R7, SR_TID.X ;  /* 0x0000000000077919 */ /* 0x000e620000002100 */
[----:B------:R-:W-:Y:S01]  /*1a630*/  UIADD3.64 UR28, UR8, 0xe00, URZ ;  /* 0x00000e00081c7897 */ /* 0x000fe2000fffe03f */
[----:B------:R-:W-:Y:S01]  /*1a640*/  IMAD R5, R14, -0x40, R3 ;  /* 0xffffffc00e057824 */ /* 0x000fe200078e0203 */
[----:B------:R-:W-:Y:S01]  /*1a650*/  UIADD3.64 UR24, UR8, 0xe02, URZ ;  /* 0x00000e0208187897 */ /* 0x000fe2000fffe03f */
[----:B------:R-:W1:Y:S01]  /*1a660*/  S2R R11, SR_TID.X ;  /* 0x00000000000b7919 */ /* 0x000e620000002100 */
[----:B------:R-:W-:-:S02]  /*1a670*/  UIADD3 UR14, UR14, 0x1, URZ ;  /* 0x000000010e0e7890 */ /* 0x000fc4000fffe03f */
[----:B------:R-:W-:Y:S02]  /*1a680*/  ISETP.GT.AND P1, PT, R5, RZ, PT ;  /* 0x000000ff0500720c */ /* 0x000fe40003f24270 */
[----:B------:R-:W-:-:S04]  /*1a690*/  UISETP.GT.AND UP0, UPT, UR14, 0x2, UPT ;  /* 0x000000020e00788c */ /* 0x000fc8000bf04270 */
[----:B------:R-:W-:Y:S01]  /*1a6a0*/  USEL UR14, UR14, URZ, !UP0 ;  /* 0x0000003f0e0e7287 */ /* 0x000fe2000c000000 */
[----:B-1----:R-:W-:Y:S01]  /*1a6b0*/  IMAD.SHL.U32 R10, R7, 0x10, RZ ;  /* 0x00000010070a7824 */ /* 0x002fe200078e00ff */
[----:B------:R-:W-:-:S04]  /*1a6c0*/  LOP3.LUT R3, R11, 0x7f, RZ, 0xc0, !PT ;  /* 0x0000007f0b037812 */ /* 0x000fc800078ec0ff */
[----:B------:R-:W-:-:S04]  /*1a6d0*/  LOP3.LUT R10, R10, 0x70, RZ, 0xc0, !PT ;  /* 0x000000700a0a7812 */ /* 0x000fc800078ec0ff */
[----:B------:R-:W-:Y:S01]  /*1a6e0*/  LEA R10, R3, R10, 0x7 ;  /* 0x0000000a030a7211 */ /* 0x000fe200078e38ff */
[----:B--2---:R-:W-:Y:S01]  /*1a6f0*/  WARPGROUP.ARRIVE ;  /* 0x00000000000079c5 */ /* 0x004fe20000000000 */
[----:B---3--:R1:W-:Y:S01]  /*1a700*/  STL [R1+0xdec], R6 ;  /* 0x000dec0601007387 */ /* 0x0083e20000100800 */
[----:B------:R-:W-:-:S04]  /*1a710*/  VIADD R9, R6, 0xfffffffe ;  /* 0xfffffffe06097836 */ /* 0x000fc80000000000 */
[----:B------:R-:W-:Y:S01]  /*1a720*/  HGMMA.64x256x8.F32.TF32 R24, gdesc[UR4], R24, gsb0 ;  /* 0x07e00000041879f0 */ /* 0x000fe20008002818 */
[----:B------:R-:W-:Y:S01]  /*1a730*/  UIADD3.64 UR4, UR8, 0x600, URZ ;  /* 0x0000060008047897 */ /* 0x000fe2000fffe03f */
[----:B------:R-:W2:Y:S01]  /*1a740*/  LDL.LU R15, [R1+0x654] ;  /* 0x00065400010f7983 */ /* 0x000ea20000300800 */
[----:B------:R-:W-:Y:S01]  /*1a750*/  UMOV UR6, UR10 ;  /* 0x0000000a00067c82 */ /* 0x000fe20008000000 */
[----:B------:R-:W-:Y:S01]  /*1a760*/  UMOV UR7, UR11 ;  /* 0x0000000b00077c82 */ /* 0x000fe20008000000 */
[----:B------:R-:W-:Y:S01]  /*1a770*/  UIADD3.64 UR8, UR8, 0xe04, URZ ;  /* 0x00000e0408087897 */ /* 0x000fe2000fffe03f */
[----:B------:R-:W3:Y:S01]  /*1a780*/  LDL.LU R8, [R1+0x658] ;  /* 0x0006580001087983 */ /* 0x000ee20000300800 */
[----:B------:R-:W-:Y:S01]  /*1a790*/  ISETP.GE.AND P0, PT, R14, R9, PT ;  /* 0x000000090e00720c */ /* 0x000fe20003f06270 */
[----:B------:R-:W-:Y:S02]  /*1a7a0*/  WARPGROUP.DEPBAR.LE gsb0, 0x0 ;  /* 0x00008000000079c5 */ /* 0x000fe40000010000 */
[----:B------:R-:W-:Y:S01]  /*1a7b0*/  WARPGROUP.ARRIVE ;  /* 0x00000000000079c5 */ /* 0x000fe20000000000 */
[----:B------:R-:W-:Y:S01]  /*1a7c0*/  UMOV UR10, UR22 ;  /* 0x00000016000a7c82 */ /* 0x000fe20008000000 */
[----:B------:R-:W-:Y:S01]  /*1a7d0*/  UMOV UR11, UR23 ;  /* 0x00000017000b7c82 */ /* 0x000fe20008000000 */
[----:B-1----:R-:W2:Y:S01]  /*1a7e0*/  LDL.LU R6, [R1+0x65c] ;  /* 0x00065c0001067983 */ /* 0x002ea20000300800 */
[----:B------:R-:W-:-:S14]  /*1a7f0*/  SEL R9, RZ, 0x4, !P1 ;  /* 0x00000004ff097807 */ /* 0x000fdc0004800000 */
[----:B------:R-:W-:Y:S01]  /*1a800*/  HGMMA.64x256x8.F32.TF32 R24, gdesc[UR4], R24, gsb0 ;  /* 0x07e00000041879f0 */ /* 0x000fe20008002818 */
[----:B------:R-:W2:Y:S01]  /*1a810*/  LDL.LU R3, [R1+0x660] ;  /* 0x0006600001037983 */ /* 0x000ea20000300800 */
[----:B------:R-:W-:Y:S01]  /*1a820*/  IADD3 R17, P1, R17, R2, RZ ;  /* 0x0000000211117210 */ /* 0x000fe20007f3e0ff */
[----:B------:R-:W-:Y:S01]  /*1a830*/  ULEA UR4, UR14, UR12, 0x10 ;  /* 0x0000000c0e047291 */ /* 0x000fe2000f8e803f */
[----:B------:R-:W-:Y:S01]  /*1a840*/  SEL R9, R9, RZ, !P0 ;  /* 0x000000ff09097207 */ /* 0x000fe20004000000 */
[----:B------:R-:W-:Y:S02]  /*1a850*/  WARPGROUP.DEPBAR.LE gsb0, 0x0 ;  /* 0x00008000000079c5 */ /* 0x000fe40000010000 */
[----:B------:R-:W-:Y:S01]  /*1a860*/  WARPGROUP.ARRIVE ;  /* 0x00000000000079c5 */ /* 0x000fe20000000000 */
[----:B------:R-:W-:Y:S01]  /*1a870*/  IMAD.X R16, R16, 0x1, R0, P1 ;  /* 0x0000000110107824 */ /* 0x000fe200008e0600 */
[----:B------:R-:W-:-:S15]  /*1a880*/  ISETP.NE.U32.AND P2, PT, R9, RZ, PT ;  /* 0x000000ff0900720c */ /* 0x000fde0003f45070 */
[----:B------:R-:W-:-:S04]  /*1a890*/  NOP ;  /* 0x0000000000007918 */ /* 0x000fc80000000000 */
        /* <DEDUP_REMOVED lines=20> */
[----:B------:R-:W-:Y:S01]  /*1a9e0*/  HGMMA.64x256x8.F32.TF32 R24, gdesc[UR8], R24, gsb0 ;  /* 0x07e00000081879f0 */ /* 0x000fe20008002818 */
[----:B------:R-:W-:Y:S02]  /*1a9f0*/  ISETP.GT.AND P1, PT, R5, 0x1, PT ;  /* 0x000000010500780c */ /* 0x000fe40003f24270 */
[----:B------:R-:W-:Y:S02]  /*1aa00*/  IADD3 R19, P3, R19, R2, RZ ;  /* 0x0000000213137210 */ /* 0x000fe40007f7e0ff */
[----:B------:R-:W-:Y:S01]  /*1aa10*/  SEL R11, RZ, 0x4, !P1 ;  /* 0x00000004ff0b7807 */ /* 0x000fe20004800000 */
[----:B------:R-:W-:Y:S01]  /*1aa20*/  VIADD R9, R10, UR4 ;  /* 0x000000040a097c36 */ /* 0x000fe20008000000 */
[----:B------:R-:W-:Y:S01]  /*1aa30*/  MOV R13, R16 ;  /* 0x00000010000d7202 */ /* 0x000fe20000000f00 */
[----:B------:R-:W-:Y:S01]  /*1aa40*/  IMAD.MOV.U32 R12, RZ, RZ, R17 ;  /* 0x000000ffff0c7224 */ /* 0x000fe200078e0011 */
[----:B------:R-:W-:Y:S01]  /*1aa50*/  SEL R11, R11, RZ, !P0 ;  /* 0x000000ff0b0b7207 */ /* 0x000fe20004000000 */
[----:B------:R-:W-:Y:S01]  /*1aa60*/  IMAD.X R18, R18, 0x1, R0, P3 ;  /* 0x0000000112127824 */ /* 0x000fe200018e0600 */
[----:B------:R-:W-:-:S02]  /*1aa70*/  IADD3 R21, P4, R21, R2, RZ ;  /* 0x0000000215157210 */ /* 0x000fc40007f9e0ff */
[----:B------:R-:W-:Y:S01]  /*1aa80*/  ISETP.NE.U32.AND P1, PT, R11, RZ, PT ;  /* 0x000000ff0b00720c */ /* 0x000fe20003f25070 */
[----:B------:R-:W-:Y:S02]  /*1aa90*/  WARPGROUP.DEPBAR.LE gsb0, 0x0 ;  /* 0x00008000000079c5 */ /* 0x000fe40000010000 */
[----:B------:R1:W-:Y:S01]  /*1aaa0*/  STL [R1+0xdf8], R149 ;  /* 0x000df89501007387 */ /* 0x0003e20000100800 */
[----:B------:R-:W-:Y:S06]  /*1aab0*/  BAR.SYNC.DEFER_BLOCKING 0x0 ;  /* 0x0000000000007b1d */ /* 0x000fec0000010000 */
[----:B-1----:R-:W2:Y:S04]  /*1aac0*/  LDL.LU R149, [R1+0x650] ;  /* 0x0006500001957983 */ /* 0x002ea80000300800 */
[----:B------:R1:W-:Y:S04]  /*1aad0*/  STL [R1+0xdf4], R150 ;  /* 0x000df49601007387 */ /* 0x0003e80000100800 */
[----:B-1----:R-:W2:Y:S01]  /*1aae0*/  LDL.LU R150, [R1+0x64c] ;  /* 0x00064c0001967983 */ /* 0x002ea20000300800 */
[----:B------:R-:W-:-:S03]  /*1aaf0*/  IMAD.X R20, R20, 0x1, R0, P4 ;  /* 0x0000000114147824 */ /* 0x000fc600020e0600 */
[----:B------:R-:W-:Y:S01]  /*1ab00*/  @!PT LDS RZ, [RZ] ;  /* 0x00000000fffff984 */ /* 0x000fe20000000800 */
[----:B------:R-:W-:Y:S01]  /*1ab10*/  @!PT LDS RZ, [RZ] ;  /* 0x00000000fffff984 */ /* 0x000fe20000000800 */
[----:B------:R-:W-:Y:S01]  /*1ab20*/  @!PT LDS RZ, [RZ] ;  /* 0x00000000fffff984 */ /* 0x000fe20000000800 */
[----:B------:R1:W-:Y:S01]  /*1ab30*/  LDGSTS.E [R9], desc[UR16][R12.64], P2 ;  /* 0x000000000c097fae */ /* 0x0003e20009121850 */
[----:B------:R-:W-:Y:S01]  /*1ab40*/  IADD3 R23, P3, R23, R2, RZ ;  /* 0x0000000217177210 */ /* 0x000fe20007f7e0ff */
[----:B-1----:R-:W-:Y:S01]  /*1ab50*/  IMAD.MOV.U32 R12, RZ, RZ, R19 ;  /* 0x000000ffff0c7224 */ /* 0x002fe200078e0013 */
[----:B------:R-:W-:-:S03]  /*1ab60*/  MOV R13, R18 ;  /* 0x00000012000d7202 */ /* 0x000fc60000000f00 */
[----:B------:R-:W-:Y:S02]  /*1ab70*/  IMAD.X R22, R22, 0x1, R0, P3 ;  /* 0x0000000116167824 */ /* 0x000fe400018e0600 */
[----:B------:R1:W-:Y:S01]  /*1ab80*/  LDGSTS.E [R9+0x4000], desc[UR16][R12.64], P2 ;  /* 0x040000000c097fae */ /* 0x0003e20009121850 */
[----:B------:R-:W-:-:S04]  /*1ab90*/  ISETP.GT.AND P2, PT, R5, 0x2, PT ;  /* 0x000000020500780c */ /* 0x000fc80003f44270 */
[----:B------:R-:W-:Y:S01]  /*1aba0*/  SEL R11, RZ, 0x4, !P2 ;  /* 0x00000004ff0b7807 */ /* 0x000fe20005000000 */
[----:B-1----:R-:W-:Y:S02]  /*1abb0*/  IMAD.MOV.U32 R12, RZ, RZ, R21 ;  /* 0x000000ffff0c7224 */ /* 0x002fe400078e0015 */
[----:B------:R-:W-:Y:S01]  /*1abc0*/  IMAD.MOV.U32 R13, RZ, RZ, R20 ;  /* 0x000000ffff0d7224 */ /* 0x000fe200078e0014 */
[----:B------:R-:W-:-:S04]  /*1abd0*/  SEL R11, R11, RZ, !P0 ;  /* 0x000000ff0b0b7207 */ /* 0x000fc80004000000 */
[----:B------:R1:W-:Y:S01]  /*1abe0*/  LDGSTS.E [R9+0x4], desc[UR16][R12.64], P1 ;  /* 0x000040000c097fae */ /* 0x0003e20008921850 */
[----:B------:R-:W-:Y:S02]  /*1abf0*/  ISETP.NE.U32.AND P2, PT, R11, RZ, PT ;  /* 0x000000ff0b00720c */ /* 0x000fe40003f45070 */
[----:B----4-:R-:W-:Y:S01]  /*1ac00*/  IADD3 R153, P4, R153, R2, RZ ;  /* 0x0000000299997210 */ /* 0x010fe20007f9e0ff */
[----:B-1----:R-:W-:Y:S02]  /*1ac10*/  IMAD.MOV.U32 R12, RZ, RZ, R23 ;  /* 0x000000ffff0c7224 */ /* 0x002fe400078e0017 */
[----:B------:R-:W-:-:S05]  /*1ac20*/  IMAD.MOV.U32 R13, RZ, RZ, R22 ;  /* 0x000000ffff0d7224 */ /* 0x000fca00078e0016 */
[----:B------:R1:W-:Y:S01]  /*1ac30*/  LDGSTS.E [R9+0x4004], desc[UR16][R12.64], P1 ;  /* 0x040040000c097fae */ /* 0x0003e20008921850 */
[----:B------:R-:W-:Y:S02]  /*1ac40*/  ISETP.GT.AND P1, PT, R5, 0x3, PT ;  /* 0x000000030500780c */ /* 0x000fe40003f24270 */
[----:B------:R-:W-:Y:S02]  /*1ac50*/  IADD3.X R152, R152, R0, RZ, P4, !PT ;  /* 0x0000000098987210 */ /* 0x000fe400027fe4ff */
[----:B------:R-:W-:Y:S02]  /*1ac60*/  SEL R11, RZ, 0x4, !P1 ;  /* 0x00000004ff0b7807 */ /* 0x000fe40004800000 */
[----:B------:R-:W-:Y:S02]  /*1ac70*/  IADD3 R155, P3, R155, R2, RZ ;  /* 0x000000029b9b7210 */ /* 0x000fe40007f7e0ff */
[----:B------:R-:W-:Y:S01]  /*1ac80*/  SEL R11, R11, RZ, !P0 ;  /* 0x000000ff0b0b7207 */ /* 0x000fe20004000000 */
[----:B-1----:R-:W-:Y:S01]  /*1ac90*/  IMAD.MOV.U32 R12, RZ, RZ, R153 ;  /* 0x000000ffff0c7224 */ /* 0x002fe200078e0099 */
[----:B------:R-:W-:Y:S01]  /*1aca0*/  MOV R13, R152 ;  /* 0x00000098000d7202 */ /* 0x000fe20000000f00 */
[----:B------:R-:W-:Y:S01]  /*1acb0*/  IMAD.X R154, R154, 0x1, R0, P3 ;  /* 0x000000019a9a7824 */ /* 0x000fe200018e0600 */
[----:B------:R-:W-:-:S02]  /*1acc0*/  IADD3 R157, P4, R157, R2, RZ ;  /* 0x000000029d9d7210 */ /* 0x000fc40007f9e0ff */
[----:B------:R-:W-:Y:S01]  /*1acd0*/  ISETP.NE.U32.AND P1, PT, R11, RZ, PT ;  /* 0x000000ff0b00720c */ /* 0x000fe20003f25070 */
[----:B------:R1:W-:Y:S01]  /*1ace0*/  LDGSTS.E [R9+0x8], desc[UR16][R12.64], P2 ;  /* 0x000080000c097fae */ /* 0x0003e20009121850 */
[----:B------:R-:W-:Y:S01]  /*1acf0*/  IADD3 R159, P3, R159, R2, RZ ;  /* 0x000000029f9f7210 */ /* 0x000fe20007f7e0ff */
[--C-:B------:R-:W-:Y:S02]  /*1ad00*/  IMAD.X R156, R156, 0x1, R0.reuse, P4 ;  /* 0x000000019c9c7824 */ /* 0x100fe400020e0600 */
[----:B-1----:R-:W-:Y:S01]  /*1ad10*/  IMAD.MOV.U32 R12, RZ, RZ, R155 ;  /* 0x000000ffff0c7224 */ /* 0x002fe200078e009b */
[----:B------:R-:W-:Y:S01]  /*1ad20*/  MOV R13, R154 ;  /* 0x0000009a000d7202 */ /* 0x000fe20000000f00 */
[----:B------:R-:W-:-:S04]  /*1ad30*/  IMAD.X R158, R158, 0x1, R0, P3 ;  /* 0x000000019e9e7824 */ /* 0x000fc800018e0600 */
[----:B------:R1:W-:Y:S01]  /*1ad40*/  LDGSTS.E [R9+0x4008], desc[UR16][R12.64], P2 ;  /* 0x040080000c097fae */ /* 0x0003e20009121850 */
[----:B------:R-:W-:-:S04]  /*1ad50*/  ISETP.GT.AND P2, PT, R5, 0x20, PT ;  /* 0x000000200500780c */ /* 0x000fc80003f44270 */
[----:B------:R-:W-:Y:S01]  /*1ad60*/  SEL R11, RZ, 0x4, !P2 ;  /* 0x00000004ff0b7807 */ /* 0x000fe20005000000 */
[----:B-1----:R-:W-:Y:S02]  /*1ad70*/  IMAD.MOV.U32 R12, RZ, RZ, R157 ;  /* 0x000000ffff0c7224 */ /* 0x002fe400078e009d */
[----:B------:R-:W-:Y:S01]  /*1ad80*/  IMAD.MOV.U32 R13, RZ, RZ, R156 ;  /* 0x000000ffff0d7224 */ /* 0x000fe200078e009c */
[----:B------:R-:W-:-:S04]  /*1ad90*/  SEL R11, R11, RZ, !P0 ;  /* 0x000000ff0b0b7207 */ /* 0x000fc80004000000 */
[----:B------:R1:W-:Y:S01]  /*1ada0*/  LDGSTS.E [R9+0xc], desc[UR16][R12.64], P1 ;  /* 0x0000c0000c097fae */ /* 0x0003e20008921850 */
[----:B------:R-:W-:Y:S01]  /*1adb0*/  ISETP.NE.U32.AND P2, PT, R11, RZ, PT ;  /* 0x000000ff0b00720c */ /* 0x000fe20003f45070 */
[----:B-1----:R-:W-:Y:S02]  /*1adc0*/  IMAD.MOV.U32 R12, RZ, RZ, R159 ;  /* 0x000000ffff0c7224 */ /* 0x002fe400078e009f */
[----:B------:R-:W-:-:S05]  /*1add0*/  IMAD.MOV.U32 R13, RZ, RZ, R158 ;  /* 0x000000ffff0d7224 */ /* 0x000fca00078e009e */
[----:B------:R1:W-:Y:S01]  /*1ade0*/  LDGSTS.E [R9+0x400c], desc[UR16][R12.64], P1 ;  /* 0x0400c0000c097fae */ /* 0x0003e20008921850 */
[----:B------:R-:W-:Y:S02]  /*1adf0*/  ISETP.GT.AND P1, PT, R5, 0x21, PT ;  /* 0x000000210500780c */ /* 0x000fe40003f24270 */
[----:B---3--:R-:W-:Y:S02]  /*1ae00*/  IADD3 R8, P3, R8, R2, RZ ;  /* 0x0000000208087210 */ /* 0x008fe40007f7e0ff */
[----:B------:R-:W-:-:S03]  /*1ae10*/  SEL R11, RZ, 0x4, !P1 ;  /* 0x00000004ff0b7807 */ /* 0x000fc60004800000 */
[----:B--2---:R-:W-:Y:S01]  /*1ae20*/  IMAD.X R15, R15, 0x1, R0, P3 ;  /* 0x000000010f0f7824 */ /* 0x004fe200018e0600 */
[----:B------:R-:W-:Y:S01]  /*1ae30*/  SEL R11, R11, RZ, !P0 ;  /* 0x000000ff0b0b7207 */ /* 0x000fe20004000000 */
[----:B------:R2:W-:Y:S03]  /*1ae40*/  STL [R1+0xdf0], R151 ;  /* 0x000df09701007387 */ /* 0x0005e60000100800 */
[----:B------:R-:W-:Y:S02]  /*1ae50*/  ISETP.NE.U32.AND P1, PT, R11, RZ, PT ;  /* 0x000000ff0b00720c */ /* 0x000fe40003f25070 */
[----:B------:R-:W-:-:S05]  /*1ae60*/  IADD3 R149, P4, R149, R2, RZ ;  /* 0x0000000295957210 */ /* 0x000fca0007f9e0ff */
[----:B-1----:R-:W-:Y:S01]  /*1ae70*/  IMAD.MOV.U32 R12, RZ, RZ, R149 ;  /* 0x000000ffff0c7224 */ /* 0x002fe200078e0095 */
[----:B------:R-:W-:Y:S02]  /*1ae80*/  IADD3.X R150, R150, R0, RZ, P4, !PT ;  /* 0x0000000096967210 */ /* 0x000fe400027fe4ff */
[----:B------:R-:W-:Y:S02]  /*1ae90*/  IADD3 R3, P4, R3, R2, RZ ;  /* 0x0000000203037210 */ /* 0x000fe40007f9e0ff */
[----:B------:R-:W-:Y:S01]  /*1aea0*/  MOV R13, R150 ;  /* 0x00000096000d7202 */ /* 0x000fe20000000f00 */
[----:B------:R-:W-:Y:S02]  /*1aeb0*/  STL [R1+0x650], R149 ;  /* 0x0006509501007387 */ /* 0x000fe40000100800 */
[----:B------:R-:W-:Y:S02]  /*1aec0*/  IMAD.X R6, R6, 0x1, R0, P4 ;  /* 0x0000000106067824 */ /* 0x000fe400020e0600 */
[----:B------:R1:W-:Y:S04]  /*1aed0*/  LDGSTS.E [R9+0x8000], desc[UR16][R12.64], P2 ;  /* 0x080000000c097fae */ /* 0x0003e80009121850 */
[----:B------:R3:W-:Y:S04]  /*1aee0*/  STL [R1+0x64c], R150 ;  /* 0x00064c9601007387 */ /* 0x0007e80000100800 */
[----:B--2---:R-:W2:Y:S01]  /*1aef0*/  LDL.LU R151, [R1+0x670] ;  /* 0x0006700001977983 */ /* 0x004ea20000300800 */
[----:B-1----:R-:W-:Y:S01]  /*1af00*/  IMAD.MOV.U32 R12, RZ, RZ, R8 ;  /* 0x000000ffff0c7224 */ /* 0x002fe200078e0008 */
[----:B------:R-:W-:-:S02]  /*1af10*/  MOV R13, R15 ;  /* 0x0000000f000d7202 */ /* 0x000fc40000000f00 */
[----:B------:R-:W-:Y:S04]  /*1af20*/  STL [R1+0x658], R8 ;  /* 0x0006580801007387 */ /* 0x000fe80000100800 */
[----:B------:R1:W-:Y:S04]  /*1af30*/  STL [R1+0x654], R15 ;  /* 0x0006540f01007387 */ /* 0x0003e80000100800 */
[----:B------:R-:W-:Y:S04]  /*1af40*/  STL [R1+0x660], R3 ;  /* 0x0006600301007387 */ /* 0x000fe80000100800 */
[----:B------:R4:W-:Y:S04]  /*1af50*/  LDGSTS.E [R9+0xc000], desc[UR16][R12.64], P2 ;  /* 0x0c0000000c097fae */ /* 0x0009e80009121850 */
[----:B------:R1:W-:Y:S04]  /*1af60*/  STL [R1+0x65c], R6 ;  /* 0x00065c0601007387 */ /* 0x0003e80000100800 */
[----:B---3--:R-:W3:Y:S01]  /*1af70*/  LDL.LU R150, [R1+0x674] ;  /* 0x0006740001967983 */ /* 0x008ee20000300800 */
[----:B----4-:R-:W-:-:S03]  /*1af80*/  IMAD.MOV.U32 R12, RZ, RZ, R3 ;  /* 0x000000ffff0c7224 */ /* 0x010fc600078e0003 */
[----:B------:R-:W4:Y:S01]  /*1af90*/  LDL.LU R149, [R1+0x678] ;  /* 0x0006780001957983 */ /* 0x000f220000300800 */
[----:B------:R-:W-:-:S03]  /*1afa0*/  IMAD.MOV.U32 R13, RZ, RZ, R6 ;  /* 0x000000ffff0d7224 */ /* 0x000fc600078e0006 */
[----:B-1----:R-:W3:Y:S04]  /*1afb0*/  LDL.LU R15, [R1+0x67c] ;  /* 0x00067c00010f7983 */ /* 0x002ee80000300800 */
[----:B------:R-:W3:Y:S04]  /*1afc0*/  LDL.LU R8, [R1+0x680] ;  /* 0x0006800001087983 */ /* 0x000ee80000300800 */
[----:B------:R-:W3:Y:S04]  /*1afd0*/  LDL.LU R6, [R1+0x684] ;  /* 0x0006840001067983 */ /* 0x000ee80000300800 */
[----:B------:R-:W3:Y:S04]  /*1afe0*/  LDL.LU R3, [R1+0x688] ;  /* 0x0006880001037983 */ /* 0x000ee80000300800 */
[----:B------:R1:W-:Y:S01]  /*1aff0*/  LDGSTS.E [R9+0x8004], desc[UR16][R12.64], P1 ;  /* 0x080040000c097fae */ /* 0x0003e20008921850 */
[----:B------:R-:W-:-:S03]  /*1b000*/  ISETP.GT.AND P2, PT, R5, 0x22, PT ;  /* 0x000000220500780c */ /* 0x000fc60003f44270 */
[----:B------:R-:W4:Y:S04]  /*1b010*/  LDL.LU R12, [R1+0x664] ;  /* 0x00066400010c7983 */ /* 0x000f280000300800 */
[----:B------:R-:W1:Y:S01]  /*1b020*/  LDL.LU R13, [R1+0x668] ;  /* 0x00066800010d7983 */ /* 0x000e620000300800 */
[----:B------:R-:W-:-:S04]  /*1b030*/  SEL R11, RZ, 0x4, !P2 ;  /* 0x00000004ff0b7807 */ /* 0x000fc80005000000 */
[----:B------:R-:W-:-:S04]  /*1b040*/  SEL R11, R11, RZ, !P0 ;  /* 0x000000ff0b0b7207 */ /* 0x000fc80004000000 */
[----:B------:R-:W-:Y:S02]  /*1b050*/  ISETP.NE.U32.AND P2, PT, R11, RZ, PT ;  /* 0x000000ff0b00720c */ /* 0x000fe40003f45070 */
[----:B------:R-:W3:Y:S01]  /*1b060*/  LDL.LU R11, [R1+0x66c] ;  /* 0x00066c00010b7983 */ /* 0x000ee20000300800 */
[-C--:B--2---:R-:W-:Y:S02]  /*1b070*/  IADD3 R151, P4, R151, R2.reuse, RZ ;  /* 0x0000000297977210 */ /* 0x084fe40007f9e0ff */
[----:B-1----:R-:W-:-:S05]  /*1b080*/  IADD3 R13, P3, R13, R2, RZ ;  /* 0x000000020d0d7210 */ /* 0x002fca0007f7e0ff */
[----:B----4-:R-:W-:Y:S01]  /*1b090*/  IMAD.X R12, R12, 0x1, R0, P3 ;  /* 0x000000010c0c7824 */ /* 0x010fe200018e0600 */
[----:B------:R1:W-:Y:S04]  /*1b0a0*/  STL [R1+0x668], R13 ;  /* 0x0006680d01007387 */ /* 0x0003e80000100800 */
[----:B------:R2:W-:Y:S01]  /*1b0b0*/  STL [R1+0x664], R12 ;  /* 0x0006640c01007387 */ /* 0x0005e20000100800 */
[----:B-1----:R-:W-:-:S04]  /*1b0c0*/  LOP3.LUT R13, R13, R12, RZ, 0x3c, !PT ;  /* 0x0000000c0d0d7212 */ /* 0x002fc800078e3cff */
[----:B--2---:R-:W-:Y:S02]  /*1b0d0*/  LOP3.LUT R12, R13, R12, RZ, 0x3c, !PT ;  /* 0x0000000c0d0c7212 */ /* 0x004fe400078e3cff */
[----:B---3--:R-:W-:Y:S02]  /*1b0e0*/  IADD3.X R11, R11, R0, RZ, P4, !PT ;  /* 0x000000000b0b7210 */ /* 0x008fe400027fe4ff */
[----:B------:R-:W-:Y:S02]  /*1b0f0*/  LOP3.LUT R13, R13, R12, RZ, 0x3c, !PT ;  /* 0x0000000c0d0d7212 */ /* 0x000fe400078e3cff */
[----:B------:R-:W-:-:S03]  /*1b100*/  IADD3 R149, P3, R149, R2, RZ ;  /* 0x0000000295957210 */ /* 0x000fc60007f7e0ff */
[----:B------:R1:W-:Y:S02]  /*1b110*/  LDGSTS.E [R9+0xc004], desc[UR16][R12.64], P1 ;  /* 0x0c0040000c097fae */ /* 0x0003e40008921850 */
[----:B------:R-:W-:Y:S01]  /*1b120*/  IMAD.X R150, R150, 0x1, R0, P3 ;  /* 0x0000000196967824 */ /* 0x000fe200018e0600 */
[----:B------:R-:W-:Y:S01]  /*1b130*/  ISETP.GT.AND P1, PT, R5, 0x23, PT ;  /* 0x000000230500780c */ /* 0x000fe20003f24270 */
[----:B-1----:R-:W-:Y:S02]  /*1b140*/  IMAD.MOV.U32 R12, RZ, RZ, R151 ;  /* 0x000000ffff0c7224 */ /* 0x002fe400078e0097 */
[----:B------:R-:W-:-:S05]  /*1b150*/  IMAD.MOV.U32 R13, RZ, RZ, R11 ;  /* 0x000000ffff0d7224 */ /* 0x000fca00078e000b */
[----:B------:R1:W-:Y:S04]  /*1b160*/  LDGSTS.E [R9+0x8008], desc[UR16][R12.64], P2 ;  /* 0x080080000c097fae */ /* 0x0003e80009121850 */
[----:B------:R-:W-:Y:S01]  /*1b170*/  STL [R1+0x670], R151 ;  /* 0x0006709701007387 */ /* 0x000fe20000100800 */
[----:B-1----:R-:W-:Y:S01]  /*1b180*/  MOV R12, R149 ;  /* 0x00000095000c7202 */ /* 0x002fe20000000f00 */
[----:B------:R-:W-:Y:S02]  /*1b190*/  IMAD.MOV.U32 R13, RZ, RZ, R150 ;  /* 0x000000ffff0d7224 */ /* 0x000fe400078e0096 */
[----:B------:R1:W-:Y:S01]  /*1b1a0*/  STL [R1+0x66c], R11 ;  /* 0x00066c0b01007387 */ /* 0x0003e20000100800 */
[----:B------:R-:W-:-:S03]  /*1b1b0*/  IADD3 R3, P3, R3, R2, RZ ;  /* 0x0000000203037210 */ /* 0x000fc60007f7e0ff */
[----:B------:R2:W-:Y:S01]  /*1b1c0*/  LDGSTS.E [R9+0xc008], desc[UR16][R12.64], P2 ;  /* 0x0c0080000c097fae */ /* 0x0005e20009121850 */
[----:B------:R-:W-:Y:S02]  /*1b1d0*/  IADD3 R8, P2, R8, R2, RZ ;  /* 0x0000000208087210 */ /* 0x000fe40007f5e0ff */
[----:B-1----:R-:W-:-:S03]  /*1b1e0*/  SEL R11, RZ, 0x4, !P1 ;  /* 0x00000004ff0b7807 */ /* 0x002fc60004800000 */
[--C-:B------:R-:W-:Y:S01]  /*1b1f0*/  IMAD.X R15, R15, 0x1, R0.reuse, P2 ;  /* 0x000000010f0f7824 */ /* 0x100fe200010e0600 */
[----:B------:R-:W-:Y:S01]  /*1b200*/  SEL R11, R11, RZ, !P0 ;  /* 0x000000ff0b0b7207 */ /* 0x000fe20004000000 */
[----:B------:R-:W-:Y:S01]  /*1b210*/  STL [R1+0x678], R149 ;  /* 0x0006789501007387 */ /* 0x000fe20000100800 */
[----:B------:R-:W-:Y:S02]  /*1b220*/  IMAD.X R6, R6, 0x1, R0, P3 ;  /* 0x0000000106067824 */ /* 0x000fe400018e0600 */
[----:B------:R-:W-:Y:S01]  /*1b230*/  ISETP.NE.U32.AND P1, PT, R11, RZ, PT ;  /* 0x000000ff0b00720c */ /* 0x000fe20003f25070 */
[----:B------:R1:W-:Y:S04]  /*1b240*/  STL [R1+0x674], R150 ;  /* 0x0006749601007387 */ /* 0x0003e80000100800 */
[----:B------:R-:W-:Y:S04]  /*1b250*/  STL [R1+0x680], R8 ;  /* 0x0006800801007387 */ /* 0x000fe80000100800 */
[----:B------:R3:W-:Y:S04]  /*1b260*/  STL [R1+0x67c], R15 ;  /* 0x00067c0f01007387 */ /* 0x0007e80000100800 */
[----:B------:R-:W-:Y:S04]  /*1b270*/  STL [R1+0x688], R3 ;  /* 0x0006880301007387 */ /* 0x000fe80000100800 */
[----:B------:R4:W-:Y:S01]  /*1b280*/  STL [R1+0x684], R6 ;  /* 0x0006840601007387 */ /* 0x0009e20000100800 */
[----:B--2---:R-:W-:-:S03]  /*1b290*/  MOV R12, R8 ;  /* 0x00000008000c7202 */ /* 0x004fc60000000f00 */
[----:B-1----:R-:W2:Y:S01]  /*1b2a0*/  LDL.LU R150, [R1+0x68c] ;  /* 0x00068c0001967983 */ /* 0x002ea20000300800 */
[----:B------:R-:W-:-:S03]  /*1b2b0*/  IMAD.MOV.U32 R13, RZ, RZ, R15 ;  /* 0x000000ffff0d7224 */ /* 0x000fc600078e000f */
[----:B------:R-:W2:Y:S04]  /*1b2c0*/  LDL.LU R149, [R1+0x690] ;  /* 0x0006900001957983 */ /* 0x000ea80000300800 */
[----:B---3--:R-:W3:Y:S04]  /*1b2d0*/  LDL.LU R15, [R1+0x694] ;  /* 0x00069400010f7983 */ /* 0x008ee80000300800 */
[----:B------:R-:W3:Y:S04]  /*1b2e0*/  LDL.LU R8, [R1+0x698] ;  /* 0x0006980001087983 */ /* 0x000ee80000300800 */
[----:B------:R1:W-:Y:S02]  /*1b2f0*/  LDGSTS.E [R9+0x800c], desc[UR16][R12.64], P1 ;  /* 0x0800c0000c097fae */ /* 0x0003e40008921850 */
[----:B-1----:R-:W-:-:S02]  /*1b300*/  IMAD.MOV.U32 R13, RZ, RZ, R6 ;  /* 0x000000ffff0d7224 */ /* 0x002fc400078e0006 */
[----:B------:R-:W-:Y:S01]  /*1b310*/  IMAD.MOV.U32 R12, RZ, RZ, R3 ;  /* 0x000000ffff0c7224 */ /* 0x000fe200078e0003 */
[----:B----4-:R-:W4:Y:S04]  /*1b320*/  LDL.LU R6, [R1+0x69c] ;  /* 0x00069c0001067983 */ /* 0x010f280000300800 */
[----:B------:R-:W4:Y:S04]  /*1b330*/  LDL.LU R3, [R1+0x6a0] ;  /* 0x0006a00001037983 */ /* 0x000f280000300800 */
[----:B------:R1:W-:Y:S01]  /*1b340*/  LDGSTS.E [R9+0xc00c], desc[UR16][R12.64], P1 ;  /* 0x0c00c0000c097fae */ /* 0x0003e20008921850 */
[----:B------:R-:W-:-:S04]  /*1b350*/  ISETP.GT.AND P1, PT, R5, 0x4, PT ;  /* 0x000000040500780c */ /* 0x000fc80003f24270 */
[----:B-1----:R-:W-:Y:S02]  /*1b360*/  SEL R9, RZ, 0x4, !P1 ;  /* 0x00000004ff097807 */ /* 0x002fe40004800000 */
[----:B------:R-:W-:Y:S02]  /*1b370*/  IADD3 R161, P1, R161, R2, RZ ;  /* 0x00000002a1a17210 */ /* 0x000fe40007f3e0ff */
[----:B------:R-:W-:Y:S02]  /*1b380*/  SEL R9, R9, RZ, !P0 ;  /* 0x000000ff09097207 */ /* 0x000fe40004000000 */
[----:B------:R-:W-:Y:S02]  /*1b390*/  IADD3.X R160, R160, R0, RZ, P1, !PT ;  /* 0x00000000a0a07210 */ /* 0x000fe40000ffe4ff */
[----:B------:R-:W-:Y:S02]  /*1b3a0*/  ISETP.NE.U32.AND P2, PT, R9, RZ, PT ;  /* 0x000000ff0900720c */ /* 0x000fe40003f45070 */
[----:B------:R-:W-:-:S02]  /*1b3b0*/  ISETP.GT.AND P1, PT, R5, 0x5, PT ;  /* 0x000000050500780c */ /* 0x000fc40003f24270 */
[----:B------:R-:W-:Y:S02]  /*1b3c0*/  LOP3.LUT R9, R10, 0x10, RZ, 0x3c, !PT ;  /* 0x000000100a097812 */ /* 0x000fe400078e3cff */
[----:B------:R-:W-:Y:S02]  /*1b3d0*/  SEL R11, RZ, 0x4, !P1 ;  /* 0x00000004ff0b7807 */ /* 0x000fe40004800000 */
[----:B------:R-:W-:Y:S01]  /*1b3e0*/  IADD3 R163, P3, R163, R2, RZ ;  /* 0x00000002a3a37210 */ /* 0x000fe20007f7e0ff */
[----:B------:R-:W-:Y:S01]  /*1b3f0*/  VIADD R9, R9, UR4 ;  /* 0x0000000409097c36 */ /* 0x000fe20008000000 */
[----:B------:R-:W-:Y:S01]  /*1b400*/  SEL R11, R11, RZ, !P0 ;  /* 0x000000ff0b0b7207 */ /* 0x000fe20004000000 */
[----:B------:R-:W-:Y:S01]  /*1b410*/  IMAD.MOV.U32 R12, RZ, RZ, R161 ;  /* 0x000000ffff0c7224 */ /* 0x000fe200078e00a1 */
[----:B------:R-:W-:Y:S01]  /*1b420*/  IADD3.X R162, R162, R0, RZ, P3, !PT ;  /* 0x00000000a2a27210 */ /* 0x000fe20001ffe4ff */
[----:B------:R-:W-:Y:S01]  /*1b430*/  IMAD.MOV.U32 R13, RZ, RZ, R160 ;  /* 0x000000ffff0d7224 */ /* 0x000fe200078e00a0 */
[----:B------:R-:W-:-:S02]  /*1b440*/  IADD3 R165, P4, R165, R2, RZ ;  /* 0x00000002a5a57210 */ /* 0x000fc40007f9e0ff */
[----:B------:R-:W-:Y:S02]  /*1b450*/  ISETP.NE.U32.AND P1, PT, R11, RZ, PT ;  /* 0x000000ff0b00720c */ /* 0x000fe40003f25070 */
[----:B------:R1:W-:Y:S01]  /*1b460*/  LDGSTS.E [R9], desc[UR16][R12.64], P2 ;  /* 0x000000000c097fae */ /* 0x0003e20009121850 */
[----:B------:R-:W-:Y:S01]  /*1b470*/  IMAD.X R164, R164, 0x1, R0, P4 ;  /* 0x00000001a4a47824 */ /* 0x000fe200020e0600 */
[----:B------:R-:W-:Y:S01]  /*1b480*/  IADD3 R167, P3, R167, R2, RZ ;  /* 0x00000002a7a77210 */ /* 0x000fe20007f7e0ff */
[----:B-1----:R-:W-:Y:S02]  /*1b490*/  IMAD.MOV.U32 R12, RZ, RZ, R163 ;  /* 0x000000ffff0c7224 */ /* 0x002fe400078e00a3 */
[----:B------:R-:W-:Y:S02]  /*1b4a0*/  IMAD.MOV.U32 R13, RZ, RZ, R162 ;  /* 0x000000ffff0d7224 */ /* 0x000fe400078e00a2 */
[----:B------:R-:W-:-:S03]  /*1b4b0*/  IMAD.X R166, R166, 0x1, R0, P3 ;  /* 0x00000001a6a67824 */ /* 0x000fc600018e0600 */
[----:B------:R1:W-:Y:S01]  /*1b4c0*/  LDGSTS.E [R9+0x4000], desc[UR16][R12.64], P2 ;  /* 0x040000000c097fae */ /* 0x0003e20009121850 */
[----:B------:R-:W-:-:S04]  /*1b4d0*/  ISETP.GT.AND P2, PT, R5, 0x6, PT ;  /* 0x000000060500780c */ /* 0x000fc80003f44270 */
[----:B------:R-:W-:Y:S02]  /*1b4e0*/  SEL R11, RZ, 0x4, !P2 ;  /* 0x00000004ff0b7807 */ /* 0x000fe40005000000 */
[----:B-1----:R-:W-:Y:S01]  /*1b4f0*/  MOV R12, R165 ;  /* 0x000000a5000c7202 */ /* 0x002fe20000000f00 */
[----:B------:R-:W-:Y:S01]  /*1b500*/  IMAD.MOV.U32 R13, RZ, RZ, R164 ;  /* 0x000000ffff0d7224 */ /* 0x000fe200078e00a4 */
[----:B------:R-:W-:-:S04]  /*1b510*/  SEL R11, R11, RZ, !P0 ;  /* 0x000000ff0b0b7207 */ /* 0x000fc80004000000 */
[----:B------:R1:W-:Y:S01]  /*1b520*/  LDGSTS.E [R9+0x4], desc[UR16][R12.64], P1 ;  /* 0x000040000c097fae */ /* 0x0003e20008921850 */
[----:B------:R-:W-:Y:S02]  /*1b530*/  IADD3 R169, P4, R169, R2, RZ ;  /* 0x00000002a9a97210 */ /* 0x000fe40007f9e0ff */
[----:B------:R-:W-:Y:S02]  /*1b540*/  ISETP.NE.U32.AND P2, PT, R11, RZ, PT ;  /* 0x000000ff0b00720c */ /* 0x000fe40003f45070 */
[----:B-1----:R-:W-:Y:S01]  /*1b550*/  MOV R12, R167 ;  /* 0x000000a7000c7202 */ /* 0x002fe20000000f00 */
[----:B------:R-:W-:-:S05]  /*1b560*/  IMAD.MOV.U32 R13, RZ, RZ, R166 ;  /* 0x000000ffff0d7224 */ /* 0x000fca00078e00a6 */
[----:B------:R1:W-:Y:S01]  /*1b570*/  LDGSTS.E [R9+0x4004], desc[UR16][R12.64], P1 ;  /* 0x040040000c097fae */ /* 0x0003e20008921850 */
[----:B------:R-:W-:Y:S01]  /*1b580*/  ISETP.GT.AND P1, PT, R5, 0x7, PT ;  /* 0x000000070500780c */ /* 0x000fe20003f24270 */
[----:B------:R-:W-:Y:S01]  /*1b590*/  IMAD.X R168, R168, 0x1, R0, P4 ;  /* 0x00000001a8a87824 */ /* 0x000fe200020e0600 */
[----:B------:R-:W-:Y:S02]  /*1b5a0*/  IADD3 R171, P3, R171, R2, RZ ;  /* 0x00000002abab7210 */ /* 0x000fe40007f7e0ff */
[----:B------:R-:W-:Y:S02]  /*1b5b0*/  SEL R11, RZ, 0x4, !P1 ;  /* 0x00000004ff0b7807 */ /* 0x000fe40004800000 */
[----:B------:R-:W-:Y:S02]  /*1b5c0*/  IADD3.X R170, R170, R0, RZ, P3, !PT ;  /* 0x00000000aaaa7210 */ /* 0x000fe40001ffe4ff */
[----:B------:R-:W-:Y:S01]  /*1b5d0*/  SEL R11, R11, RZ, !P0 ;  /* 0x000000ff0b0b7207 */ /* 0x000fe20004000000 */
[----:B-1----:R-:W-:-:S02]  /*1b5e0*/  IMAD.MOV.U32 R12, RZ, RZ, R169 ;  /* 0x000000ffff0c7224 */ /* 0x002fc400078e00a9 */
[----:B------:R-:W-:Y:S01]  /*1b5f0*/  IMAD.MOV.U32 R13, RZ, RZ, R168 ;  /* 0x000000ffff0d7224 */ /* 0x000fe200078e00a8 */
[-C--:B------:R-:W-:Y:S02]  /*1b600*/  IADD3 R173, P4, R173, R2.reuse, RZ ;  /* 0x00000002adad7210 */ /* 0x080fe40007f9e0ff */
[----:B------:R-:W-:Y:S02]  /*1b610*/  ISETP.NE.U32.AND P1, PT, R11, RZ, PT ;  /* 0x000000ff0b00720c */ /* 0x000fe40003f25070 */
[----:B------:R1:W-:Y:S01]  /*1b620*/  LDGSTS.E [R9+0x8], desc[UR16][R12.64], P2 ;  /* 0x000080000c097fae */ /* 0x0003e20009121850 */
[----:B------:R-:W-:Y:S01]  /*1b630*/  IMAD.X R172, R172, 0x1, R0, P4 ;  /* 0x00000001acac7824 */ /* 0x000fe200020e0600 */
[----:B------:R-:W-:Y:S01]  /*1b640*/  IADD3 R175, P3, R175, R2, RZ ;  /* 0x00000002afaf7210 */ /* 0x000fe20007f7e0ff */
[----:B-1----:R-:W-:Y:S02]  /*1b650*/  IMAD.MOV.U32 R12, RZ, RZ, R171 ;  /* 0x000000ffff0c7224 */ /* 0x002fe400078e00ab */
[----:B------:R-:W-:-:S02]  /*1b660*/  IMAD.MOV.U32 R13, RZ, RZ, R170 ;  /* 0x000000ffff0d7224 */ /* 0x000fc400078e00aa */
        /* <DEDUP_REMOVED lines=8> */
[----:B------:R-:W-:Y:S02]  /*1b6f0*/  ISETP.NE.U32.AND P2, PT, R11, RZ, PT ;  /* 0x000000ff0b00720c */ /* 0x000fe40003f45070 */
[----:B-1----:R-:W-:Y:S01]  /*1b700*/  MOV R12, R175 ;  /* 0x000000af000c7202 */ /* 0x002fe20000000f00 */
[----:B------:R-:W-:-:S05]  /*1b710*/  IMAD.MOV.U32 R13, RZ, RZ, R174 ;  /* 0x000000ffff0d7224 */ /* 0x000fca00078e00ae */
[----:B------:R1:W-:Y:S01]  /*1b720*/  LDGSTS.E [R9+0x400c], desc[UR16][R12.64], P1 ;  /* 0x0400c0000c097fae */ /* 0x0003e20008921850 */
[----:B------:R-:W-:-:S04]  /*1b730*/  ISETP.GT.AND P1, PT, R5, 0x25, PT ;  /* 0x000000250500780c */ /* 0x000fc80003f24270 */
[----:B------:R-:W-:-:S04]  /*1b740*/  SEL R11, RZ, 0x4, !P1 ;  /* 0x00000004ff0b7807 */ /* 0x000fc80004800000 */
[----:B------:R-:W-:-:S04]  /*1b750*/  SEL R11, R11, RZ, !P0 ;  /* 0x000000ff0b0b7207 */ /* 0x000fc80004000000 */
[----:B------:R-:W-:Y:S02]  /*1b760*/  ISETP.NE.U32.AND P1, PT, R11, RZ, PT ;  /* 0x000000ff0b00720c */ /* 0x000fe40003f25070 */
[----:B--2---:R-:W-:-:S05]  /*1b770*/  IADD3 R149, P4, R149, R2, RZ ;  /* 0x0000000295957210 */ /* 0x004fca0007f9e0ff */
[----:B------:R-:W-:Y:S01]  /*1b780*/  IMAD.X R150, R150, 0x1, R0, P4 ;  /* 0x0000000196967824 */ /* 0x000fe200020e0600 */
[----:B---3--:R-:W-:Y:S01]  /*1b790*/  IADD3 R8, P3, R8, R2, RZ ;  /* 0x0000000208087210 */ /* 0x008fe20007f7e0ff */
[----:B-1----:R-:W-:Y:S02]  /*1b7a0*/  IMAD.MOV.U32 R12, RZ, RZ, R149 ;  /* 0x000000ffff0c7224 */ /* 0x002fe400078e0095 */
[----:B------:R-:W-:Y:S01]  /*1b7b0*/  IMAD.MOV.U32 R13, RZ, RZ, R150 ;  /* 0x000000ffff0d7224 */ /* 0x000fe200078e0096 */
[----:B------:R-:W-:Y:S01]  /*1b7c0*/  IADD3.X R15, R15, R0, RZ, P3, !PT ;  /* 0x000000000f0f7210 */ /* 0x000fe20001ffe4ff */
[----:B------:R-:W-:Y:S04]  /*1b7d0*/  STL [R1+0x690], R149 ;  /* 0x0006909501007387 */ /* 0x000fe80000100800 */
[----:B------:R1:W-:Y:S04]  /*1b7e0*/  LDGSTS.E [R9+0x8000], desc[UR16][R12.64], P2 ;  /* 0x080000000c097fae */ /* 0x0003e80009121850 */
[----:B------:R2:W-:Y:S04]  /*1b7f0*/  STL [R1+0x68c], R150 ;  /* 0x00068c9601007387 */ /* 0x0005e80000100800 */
[----:B------:R-:W3:Y:S01]  /*1b800*/  LDL.LU R151, [R1+0x6b0] ;  /* 0x0006b00001977983 */ /* 0x000ee20000300800 */
[----:B----4-:R-:W-:Y:S01]  /*1b810*/  IADD3 R3, P4, R3, R2, RZ ;  /* 0x0000000203037210 */ /* 0x010fe20007f9e0ff */
[----:B-1----:R-:W-:-:S02]  /*1b820*/  IMAD.MOV.U32 R12, RZ, RZ, R8 ;  /* 0x000000ffff0c7224 */ /* 0x002fc400078e0008 */
[----:B------:R-:W-:Y:S02]  /*1b830*/  IMAD.MOV.U32 R13, RZ, RZ, R15 ;  /* 0x000000ffff0d7224 */ /* 0x000fe400078e000f */
[----:B------:R-:W-:Y:S01]  /*1b840*/  IMAD.X R6, R6, 0x1, R0, P4 ;  /* 0x0000000106067824 */ /* 0x000fe200020e0600 */
[----:B------:R-:W-:Y:S04]  /*1b850*/  STL [R1+0x698], R8 ;  /* 0x0006980801007387 */ /* 0x000fe80000100800 */
[----:B------:R1:W-:Y:S04]  /*1b860*/  STL [R1+0x694], R15 ;  /* 0x0006940f01007387 */ /* 0x0003e80000100800 */
[----:B------:R-:W-:Y:S04]  /*1b870*/  STL [R1+0x6a0], R3 ;  /* 0x0006a00301007387 */ /* 0x000fe80000100800 */
[----:B------:R4:W-:Y:S04]  /*1b880*/  LDGSTS.E [R9+0xc000], desc[UR16][R12.64], P2 ;  /* 0x0c0000000c097fae */ /* 0x0009e80009121850 */
[----:B------:R1:W-:Y:S04]  /*1b890*/  STL [R1+0x69c], R6 ;  /* 0x00069c0601007387 */ /* 0x0003e80000100800 */
[----:B--2---:R-:W2:Y:S01]  /*1b8a0*/  LDL.LU R150, [R1+0x6b4] ;  /* 0x0006b40001967983 */ /* 0x004ea20000300800 */
[----:B----4-:R-:W-:Y:S01]  /*1b8b0*/  MOV R12, R3 ;  /* 0x00000003000c7202 */ /* 0x010fe20000000f00 */
[----:B------:R-:W-:-:S02]  /*1b8c0*/  IMAD.MOV.U32 R13, RZ, RZ, R6 ;  /* 0x000000ffff0d7224 */ /* 0x000fc400078e0006 */
[----:B------:R-:W4:Y:S04]  /*1b8d0*/  LDL.LU R149, [R1+0x6b8] ;  /* 0x0006b80001957983 */ /* 0x000f280000300800 */
[----:B-1----:R-:W2:Y:S04]  /*1b8e0*/  LDL.LU R15, [R1+0x6bc] ;  /* 0x0006bc00010f7983 */ /* 0x002ea80000300800 */
[----:B------:R-:W2:Y:S04]  /*1b8f0*/  LDL.LU R8, [R1+0x6c0] ;  /* 0x0006c00001087983 */ /* 0x000ea80000300800 */
[----:B------:R-:W2:Y:S04]  /*1b900*/  LDL.LU R6, [R1+0x6c4] ;  /* 0x0006c40001067983 */ /* 0x000ea80000300800 */
[----:B------:R-:W2:Y:S04]  /*1b910*/  LDL.LU R3, [R1+0x6c8] ;  /* 0x0006c80001037983 */ /* 0x000ea80000300800 */
[----:B------:R1:W-:Y:S01]  /*1b920*/  LDGSTS.E [R9+0x8004], desc[UR16][R12.64], P1 ;  /* 0x080040000c097fae */ /* 0x0003e20008921850 */
[----:B------:R-:W-:-:S03]  /*1b930*/  ISETP.GT.AND P2, PT, R5, 0x26, PT ;  /* 0x000000260500780c */ /* 0x000fc60003f44270 */
[----:B------:R-:W4:Y:S04]  /*1b940*/  LDL.LU R12, [R1+0x6a4] ;  /* 0x0006a400010c7983 */ /* 0x000f280000300800 */
[----:B------:R-:W1:Y:S01]  /*1b950*/  LDL.LU R13, [R1+0x6a8] ;  /* 0x0006a800010d7983 */ /* 0x000e620000300800 */
[----:B------:R-:W-:-:S04]  /*1b960*/  SEL R11, RZ, 0x4, !P2 ;  /* 0x00000004ff0b7807 */ /* 0x000fc80005000000 */
[----:B------:R-:W-:-:S04]  /*1b970*/  SEL R11, R11, RZ, !P0 ;  /* 0x000000ff0b0b7207 */ /* 0x000fc80004000000 */
[----:B------:R-:W-:Y:S02]  /*1b980*/  ISETP.NE.U32.AND P2, PT, R11, RZ, PT ;  /* 0x000000ff0b00720c */ /* 0x000fe40003f45070 */
[----:B------:R-:W2:Y:S01]  /*1b990*/  LDL.LU R11, [R1+0x6ac] ;  /* 0x0006ac00010b7983 */ /* 0x000ea20000300800 */
[-C--:B---3--:R-:W-:Y:S02]  /*1b9a0*/  IADD3 R151, P4, R151, R2.reuse, RZ ;  /* 0x0000000297977210 */ /* 0x088fe40007f9e0ff */
[----:B-1----:R-:W-:-:S05]  /*1b9b0*/  IADD3 R13, P3, R13, R2, RZ ;  /* 0x000000020d0d7210 */ /* 0x002fca0007f7e0ff */
[----:B----4-:R-:W-:Y:S01]  /*1b9c0*/  IMAD.X R12, R12, 0x1, R0, P3 ;  /* 0x000000010c0c7824 */ /* 0x010fe200018e0600 */
[----:B------:R1:W-:Y:S04]  /*1b9d0*/  STL [R1+0x6a8], R13 ;  /* 0x0006a80d01007387 */ /* 0x0003e80000100800 */
[----:B------:R3:W-:Y:S01]  /*1b9e0*/  STL [R1+0x6a4], R12 ;  /* 0x0006a40c01007387 */ /* 0x0007e20000100800 */
[----:B-1----:R-:W-:-:S04]  /*1b9f0*/  LOP3.LUT R13, R13, R12, RZ, 0x3c, !PT ;  /* 0x0000000c0d0d7212 */ /* 0x002fc800078e3cff */
[----:B---3--:R-:W-:Y:S01]  /*1ba00*/  LOP3.LUT R12, R13, R12, RZ, 0x3c, !PT ;  /* 0x0000000c0d0c7212 */ /* 0x008fe200078e3cff */
[----:B--2---:R-:W-:Y:S01]  /*1ba10*/  IMAD.X R11, R11, 0x1, R0, P4 ;  /* 0x000000010b0b7824 */ /* 0x004fe200020e0600 */
[----:B------:R-:W-:Y:S02]  /*1ba20*/  IADD3 R149, P3, R149, R2, RZ ;  /* 0x0000000295957210 */ /* 0x000fe40007f7e0ff */
[----:B------:R-:W-:-:S03]  /*1ba30*/  LOP3.LUT R13, R13, R12, RZ, 0x3c, !PT ;  /* 0x0000000c0d0d7212 */ /* 0x000fc600078e3cff */
[----:B------:R-:W-:Y:S02]  /*1ba40*/  IMAD.X R150, R150, 0x1, R0, P3 ;  /* 0x0000000196967824 */ /* 0x000fe400018e0600 */
[----:B------:R1:W-:Y:S01]  /*1ba50*/  LDGSTS.E [R9+0xc004], desc[UR16][R12.64], P1 ;  /* 0x0c0040000c097fae */ /* 0x0003e20008921850 */
[----:B------:R-:W-:Y:S02]  /*1ba60*/  ISETP.GT.AND P1, PT, R5, 0x27, PT ;  /* 0x000000270500780c */ /* 0x000fe40003f24270 */
[----:B-1----:R-:W-:Y:S01]  /*1ba70*/  MOV R12, R151 ;  /* 0x00000097000c7202 */ /* 0x002fe20000000f00 */
[----:B------:R-:W-:-:S05]  /*1ba80*/  IMAD.MOV.U32 R13, RZ, RZ, R11 ;  /* 0x000000ffff0d7224 */ /* 0x000fca00078e000b */
[----:B------:R1:W-:Y:S01]  /*1ba90*/  LDGSTS.E [R9+0x8008], desc[UR16][R12.64], P2 ;  /* 0x080080000c097fae */ /* 0x0003e20009121850 */
[----:B------:R-:W-:-:S03]  /*1baa0*/  IADD3 R3, P3, R3, R2, RZ ;  /* 0x0000000203037210 */ /* 0x000fc60007f7e0ff */
[----:B------:R-:W-:Y:S01]  /*1bab0*/  STL [R1+0x6b0], R151 ;  /* 0x0006b09701007387 */ /* 0x000fe20000100800 */
[----:B-1----:R-:W-:Y:S01]  /*1bac0*/  IMAD.MOV.U32 R12, RZ, RZ, R149 ;  /* 0x000000ffff0c7224 */ /* 0x002fe200078e0095 */
[----:B------:R-:W-:Y:S02]  /*1bad0*/  MOV R13, R150 ;  /* 0x00000096000d7202 */ /* 0x000fe40000000f00 */
[----:B------:R1:W-:Y:S04]  /*1bae0*/  STL [R1+0x6ac], R11 ;  /* 0x0006ac0b01007387 */ /* 0x0003e80000100800 */
[----:B------:R2:W-:Y:S01]  /*1baf0*/  LDGSTS.E [R9+0xc008], desc[UR16][R12.64], P2 ;  /* 0x0c0080000c097fae */ /* 0x0005e20009121850 */
[----:B------:R-:W-:Y:S02]  /*1bb00*/  IADD3 R8, P2, R8, R2, RZ ;  /* 0x0000000208087210 */ /* 0x000fe40007f5e0ff */
[----:B-1----:R-:W-:-:S03]  /*1bb10*/  SEL R11, RZ, 0x4, !P1 ;  /* 0x00000004ff0b7807 */ /* 0x002fc60004800000 */
[--C-:B------:R-:W-:Y:S01]  /*1bb20*/  IMAD.X R15, R15, 0x1, R0.reuse, P2 ;  /* 0x000000010f0f7824 */ /* 0x100fe200010e0600 */
[----:B------:R-:W-:Y:S01]  /*1bb30*/  STL [R1+0x6b8], R149 ;  /* 0x0006b89501007387 */ /* 0x000fe20000100800 */
[----:B------:R-:W-:Y:S01]  /*1bb40*/  SEL R11, R11, RZ, !P0 ;  /* 0x000000ff0b0b7207 */ /* 0x000fe20004000000 */
[----:B------:R-:W-:Y:S02]  /*1bb50*/  IMAD.X R6, R6, 0x1, R0, P3 ;  /* 0x0000000106067824 */ /* 0x000fe400018e0600 */
[----:B------:R1:W-:Y:S01]  /*1bb60*/  STL [R1+0x6b4], R150 ;  /* 0x0006b49601007387 */ /* 0x0003e20000100800 */
[----:B------:R-:W-:-:S03]  /*1bb70*/  ISETP.NE.U32.AND P1, PT, R11, RZ, PT ;  /* 0x000000ff0b00720c */ /* 0x000fc60003f25070 */
[----:B------:R-:W-:Y:S04]  /*1bb80*/  STL [R1+0x6c0], R8 ;  /* 0x0006c00801007387 */ /* 0x000fe80000100800 */
[----:B------:R3:W-:Y:S04]  /*1bb90*/  STL [R1+0x6bc], R15 ;  /* 0x0006bc0f01007387 */ /* 0x0007e80000100800 */
[----:B------:R-:W-:Y:S04]  /*1bba0*/  STL [R1+0x6c8], R3 ;  /* 0x0006c80301007387 */ /* 0x000fe80000100800 */
[----:B------:R4:W-:Y:S04]  /*1bbb0*/  STL [R1+0x6c4], R6 ;  /* 0x0006c40601007387 */ /* 0x0009e80000100800 */
[----:B-1----:R-:W4:Y:S01]  /*1bbc0*/  LDL.LU R150, [R1+0x6cc] ;  /* 0x0006cc0001967983 */ /* 0x002f220000300800 */
[----:B--2---:R-:W-:-:S03]  /*1bbd0*/  IMAD.MOV.U32 R12, RZ, RZ, R8 ;  /* 0x000000ffff0c7224 */ /* 0x004fc600078e0008 */
[----:B------:R-:W2:Y:S01]  /*1bbe0*/  LDL.LU R149, [R1+0x6d0] ;  /* 0x0006d00001957983 */ /* 0x000ea20000300800 */
[----:B------:R-:W-:-:S03]  /*1bbf0*/  MOV R13, R15 ;  /* 0x0000000f000d7202 */ /* 0x000fc60000000f00 */
        /* <DEDUP_REMOVED lines=11> */
[----:B------:R-:W-:-:S03]  /*1bcb0*/  SEL R9, R9, RZ, !P0 ;  /* 0x000000ff09097207 */ /* 0x000fc60004000000 */
[----:B------:R-:W-:Y:S01]  /*1bcc0*/  IMAD.X R176, R176, 0x1, R0, P1 ;  /* 0x00000001b0b07824 */ /* 0x000fe200008e0600 */
[----:B------:R-:W-:Y:S02]  /*1bcd0*/  ISETP.NE.U32.AND P2, PT, R9, RZ, PT ;  /* 0x000000ff0900720c */ /* 0x000fe40003f45070 */
[----:B------:R-:W-:Y:S02]  /*1bce0*/  ISETP.GT.AND P1, PT, R5, 0x9, PT ;  /* 0x000000090500780c */ /* 0x000fe40003f24270 */
[----:B------:R-:W-:Y:S02]  /*1bcf0*/  LOP3.LUT R9, R10, 0x20, RZ, 0x3c, !PT ;  /* 0x000000200a097812 */ /* 0x000fe400078e3cff */
[----:B------:R-:W-:Y:S02]  /*1bd00*/  SEL R11, RZ, 0x4, !P1 ;  /* 0x00000004ff0b7807 */ /* 0x000fe40004800000 */
[-C--:B------:R-:W-:Y:S01]  /*1bd10*/  IADD3 R179, P3, R179, R2.reuse, RZ ;  /* 0x00000002b3b37210 */ /* 0x080fe20007f7e0ff */
[----:B------:R-:W-:Y:S01]  /*1bd20*/  IMAD.MOV.U32 R12, RZ, RZ, R177 ;  /* 0x000000ffff0c7224 */ /* 0x000fe200078e00b1 */
[----:B------:R-:W-:Y:S01]  /*1bd30*/  IADD3 R9, R9, UR4, RZ ;  /* 0x0000000409097c10 */ /* 0x000fe2000fffe0ff */
[----:B------:R-:W-:Y:S01]  /*1bd40*/  IMAD.MOV.U32 R13, RZ, RZ, R176 ;  /* 0x000000ffff0d7224 */ /* 0x000fe200078e00b0 */
[----:B------:R-:W-:Y:S01]  /*1bd50*/  SEL R11, R11, RZ, !P0 ;  /* 0x000000ff0b0b7207 */ /* 0x000fe20004000000 */
[----:B------:R-:W-:Y:S01]  /*1bd60*/  IMAD.X R178, R178, 0x1, R0, P3 ;  /* 0x00000001b2b27824 */ /* 0x000fe200018e0600 */
[----:B------:R-:W-:-:S02]  /*1bd70*/  IADD3 R181, P4, R181, R2, RZ ;  /* 0x00000002b5b57210 */ /* 0x000fc40007f9e0ff */
[----:B------:R-:W-:Y:S01]  /*1bd80*/  ISETP.NE.U32.AND P1, PT, R11, RZ, PT ;  /* 0x000000ff0b00720c */ /* 0x000fe20003f25070 */
[----:B------:R1:W-:Y:S01]  /*1bd90*/  LDGSTS.E [R9], desc[UR16][R12.64], P2 ;  /* 0x000000000c097fae */ /* 0x0003e20009121850 */
[----:B------:R-:W-:Y:S02]  /*1bda0*/  IADD3.X R180, R180, R0, RZ, P4, !PT ;  /* 0x00000000b4b47210 */ /* 0x000fe400027fe4ff */
[----:B------:R-:W-:Y:S01]  /*1bdb0*/  IADD3 R183, P3, R183, R2, RZ ;  /* 0x00000002b7b77210 */ /* 0x000fe20007f7e0ff */
[----:B-1----:R-:W-:Y:S02]  /*1bdc0*/  IMAD.MOV.U32 R12, RZ, RZ, R179 ;  /* 0x000000ffff0c7224 */ /* 0x002fe400078e00b3 */
[----:B------:R-:W-:Y:S02]  /*1bdd0*/  IMAD.MOV.U32 R13, RZ, RZ, R178 ;  /* 0x000000ffff0d7224 */ /* 0x000fe400078e00b2 */
[----:B------:R-:W-:-:S03]  /*1bde0*/  IMAD.X R182, R182, 0x1, R0, P3 ;  /* 0x00000001b6b67824 */ /* 0x000fc600018e0600 */
[----:B------:R1:W-:Y:S01]  /*1bdf0*/  LDGSTS.E [R9+0x4000], desc[UR16][R12.64], P2 ;  /* 0x040000000c097fae */ /* 0x0003e20009121850 */
[----:B------:R-:W-:-:S04]  /*1be00*/  ISETP.GT.AND P2, PT, R5, 0xa, PT ;  /* 0x0000000a0500780c */ /* 0x000fc80003f44270 */
[----:B------:R-:W-:Y:S01]  /*1be10*/  SEL R11, RZ, 0x4, !P2 ;  /* 0x00000004ff0b7807 */ /* 0x000fe20005000000 */
[----:B-1----:R-:W-:Y:S01]  /*1be20*/  IMAD.MOV.U32 R12, RZ, RZ, R181 ;  /* 0x000000ffff0c7224 */ /* 0x002fe200078e00b5 */
[----:B------:R-:W-:Y:S02]  /*1be30*/  MOV R13, R180 ;  /* 0x000000b4000d7202 */ /* 0x000fe40000000f00 */
[----:B------:R-:W-:-:S03]  /*1be40*/  SEL R11, R11, RZ, !P0 ;  /* 0x000000ff0b0b7207 */ /* 0x000fc60004000000 */
[----:B------:R1:W-:Y:S01]  /*1be50*/  LDGSTS.E [R9+0x4], desc[UR16][R12.64], P1 ;  /* 0x000040000c097fae */ /* 0x0003e20008921850 */
[----:B------:R-:W-:Y:S02]  /*1be60*/  IADD3 R185, P4, R185, R2, RZ ;  /* 0x00000002b9b97210 */ /* 0x000fe40007f9e0ff */
[----:B------:R-:W-:Y:S01]  /*1be70*/  ISETP.NE.U32.AND P2, PT, R11, RZ, PT ;  /* 0x000000ff0b00720c */ /* 0x000fe20003f45070 */
[----:B-1----:R-:W-:Y:S01]  /*1be80*/  IMAD.MOV.U32 R12, RZ, RZ, R183 ;  /* 0x000000ffff0c7224 */ /* 0x002fe200078e00b7 */
[----:B------:R-:W-:-:S05]  /*1be90*/  MOV R13, R182 ;  /* 0x000000b6000d7202 */ /* 0x000fca0000000f00 */
[----:B------:R1:W-:Y:S01]  /*1bea0*/  LDGSTS.E [R9+0x4004], desc[UR16][R12.64], P1 ;  /* 0x040040000c097fae */ /* 0x0003e20008921850 */
[----:B------:R-:W-:Y:S01]  /*1beb0*/  ISETP.GT.AND P1, PT, R5, 0xb, PT ;  /* 0x0000000b0500780c */ /* 0x000fe20003f24270 */
[----:B------:R-:W-:Y:S01]  /*1bec0*/  IMAD.X R184, R184, 0x1, R0, P4 ;  /* 0x00000001b8b87824 */ /* 0x000fe200020e0600 */
[----:B------:R-:W-:Y:S02]  /*1bed0*/  IADD3 R187, P3, R187, R2, RZ ;  /* 0x00000002bbbb7210 */ /* 0x000fe40007f7e0ff */
[----:B------:R-:W-:-:S04]  /*1bee0*/  SEL R11, RZ, 0x4, !P1 ;  /* 0x00000004ff0b7807 */ /* 0x000fc80004800000 */
[----:B------:R-:W-:Y:S01]  /*1bef0*/  SEL R11, R11, RZ, !P0 ;  /* 0x000000ff0b0b7207 */ /* 0x000fe20004000000 */
[----:B------:R-:W-:Y:S02]  /*1bf00*/  IMAD.X R186, R186, 0x1, R0, P3 ;  /* 0x00000001baba7824 */ /* 0x000fe400018e0600 */
[----:B-1----:R-:W-:Y:S02]  /*1bf10*/  IMAD.MOV.U32 R12, RZ, RZ, R185 ;  /* 0x000000ffff0c7224 */ /* 0x002fe400078e00b9 */
[----:B------:R-:W-:Y:S01]  /*1bf20*/  IMAD.MOV.U32 R13, RZ, RZ, R184 ;  /* 0x000000ffff0d7224 */ /* 0x000fe200078e00b8 */
[----:B------:R-:W-:Y:S02]  /*1bf30*/  ISETP.NE.U32.AND P1, PT, R11, RZ, PT ;  /* 0x000000ff0b00720c */ /* 0x000fe40003f25070 */
[-C--:B------:R-:W-:Y:S02]  /*1bf40*/  IADD3 R189, P4, R189, R2.reuse, RZ ;  /* 0x00000002bdbd7210 */ /* 0x080fe40007f9e0ff */
[----:B------:R1:W-:Y:S01]  /*1bf50*/  LDGSTS.E [R9+0x8], desc[UR16][R12.64], P2 ;  /* 0x000080000c097fae */ /* 0x0003e20009121850 */
[----:B------:R-:W-:-:S02]  /*1bf60*/  IADD3 R191, P3, R191, R2, RZ ;  /* 0x00000002bfbf7210 */ /* 0x000fc40007f7e0ff */
[----:B------:R-:W-:Y:S01]  /*1bf70*/  IADD3.X R188, R188, R0, RZ, P4, !PT ;  /* 0x00000000bcbc7210 */ /* 0x000fe200027fe4ff */
        /* <DEDUP_REMOVED lines=10> */
[----:B------:R-:W-:Y:S01]  /*1c020*/  ISETP.NE.U32.AND P2, PT, R11, RZ, PT ;  /* 0x000000ff0b00720c */ /* 0x000fe20003f45070 */
[----:B-1----:R-:W-:Y:S01]  /*1c030*/  IMAD.MOV.U32 R12, RZ, RZ, R191 ;  /* 0x000000ffff0c7224 */ /* 0x002fe200078e00bf */
[----:B------:R-:W-:-:S05]  /*1c040*/  MOV R13, R190 ;  /* 0x000000be000d7202 */ /* 0x000fca0000000f00 */
[----:B------:R1:W-:Y:S01]  /*1c050*/  LDGSTS.E [R9+0x400c], desc[UR16][R12.64], P1 ;  /* 0x0400c0000c097fae */ /* 0x0003e20008921850 */
[----:B------:R-:W-:-:S04]  /*1c060*/  ISETP.GT.AND P1, PT, R5, 0x29, PT ;  /* 0x000000290500780c */ /* 0x000fc80003f24270 */
[----:B------:R-:W-:-:S04]  /*1c070*/  SEL R11, RZ, 0x4, !P1 ;  /* 0x00000004ff0b7807 */ /* 0x000fc80004800000 */
[----:B------:R-:W-:-:S04]  /*1c080*/  SEL R11, R11, RZ, !P0 ;  /* 0x000000ff0b0b7207 */ /* 0x000fc80004000000 */
[----:B------:R-:W-:Y:S02]  /*1c090*/  ISETP.NE.U32.AND P1, PT, R11, RZ, PT ;  /* 0x000000ff0b00720c */ /* 0x000fe40003f25070 */
[----:B--2---:R-:W-:-:S05]  /*1c0a0*/  IADD3 R149, P4, R149, R2, RZ ;  /* 0x0000000295957210 */ /* 0x004fca0007f9e0ff */
[----:B------:R-:W-:Y:S01]  /*1c0b0*/  IMAD.X R150, R150, 0x1, R0, P4 ;  /* 0x0000000196967824 */ /* 0x000fe200020e0600 */
[-C--:B---3--:R-:W-:Y:S01]  /*1c0c0*/  IADD3 R8, P3, R8, R2.reuse, RZ ;  /* 0x0000000208087210 */ /* 0x088fe20007f7e0ff */
[----:B-1----:R-:W-:Y:S02]  /*1c0d0*/  IMAD.MOV.U32 R12, RZ, RZ, R149 ;  /* 0x000000ffff0c7224 */ /* 0x002fe400078e0095 */
[----:B------:R-:W-:Y:S02]  /*1c0e0*/  IMAD.MOV.U32 R13, RZ, RZ, R150 ;  /* 0x000000ffff0d7224 */ /* 0x000fe400078e0096 */
[----:B------:R-:W-:Y:S01]  /*1c0f0*/  IMAD.X R15, R15, 0x1, R0, P3 ;  /* 0x000000010f0f7824 */ /* 0x000fe200018e0600 */
[----:B------:R-:W-:Y:S04]  /*1c100*/  STL [R1+0x6d0], R149 ;  /* 0x0006d09501007387 */ /* 0x000fe80000100800 */
[----:B------:R1:W-:Y:S04]  /*1c110*/  LDGSTS.E [R9+0x8000], desc[UR16][R12.64], P2 ;  /* 0x080000000c097fae */ /* 0x0003e80009121850 */
[----:B------:R2:W-:Y:S04]  /*1c120*/  STL [R1+0x6cc], R150 ;  /* 0x0006cc9601007387 */ /* 0x0005e80000100800 */
[----:B------:R-:W3:Y:S01]  /*1c130*/  LDL.LU R151, [R1+0x6f0] ;  /* 0x0006f00001977983 */ /* 0x000ee20000300800 */
[----:B----4-:R-:W-:Y:S01]  /*1c140*/  IADD3 R3, P4, R3, R2, RZ ;  /* 0x0000000203037210 */ /* 0x010fe20007f9e0ff */
[----:B-1----:R-:W-:-:S02]  /*1c150*/  IMAD.MOV.U32 R12, RZ, RZ, R8 ;  /* 0x000000ffff0c7224 */ /* 0x002fc400078e0008 */
[----:B------:R-:W-:Y:S01]  /*1c160*/  IMAD.MOV.U32 R13, RZ, RZ, R15 ;  /* 0x000000ffff0d7224 */ /* 0x000fe200078e000f */
[----:B------:R-:W-:Y:S01]  /*1c170*/  IADD3.X R6, R6, R0, RZ, P4, !PT ;  /* 0x0000000006067210 */ /* 0x000fe200027fe4ff */
[----:B------:R-:W-:Y:S04]  /*1c180*/  STL [R1+0x6d8], R8 ;  /* 0x0006d80801007387 */ /* 0x000fe80000100800 */
[----:B------:R1:W-:Y:S04]  /*1c190*/  STL [R1+0x6d4], R15 ;  /* 0x0006d40f01007387 */ /* 0x0003e80000100800 */
[----:B------:R-:W-:Y:S04]  /*1c1a0*/  STL [R1+0x6e0], R3 ;  /* 0x0006e00301007387 */ /* 0x000fe80000100800 */
[----:B------:R4:W-:Y:S04]  /*1c1b0*/  LDGSTS.E [R9+0xc000], desc[UR16][R12.64], P2 ;  /* 0x0c0000000c097fae */ /* 0x0009e80009121850 */
[----:B------:R1:W-:Y:S04]  /*1c1c0*/  STL [R1+0x6dc], R6 ;  /* 0x0006dc0601007387 */ /* 0x0003e80000100800 */
[----:B--2---:R-:W2:Y:S01]  /*1c1d0*/  LDL.LU R150, [R1+0x6f4] ;  /* 0x0006f40001967983 */ /* 0x004ea20000300800 */
[----:B----4-:R-:W-:Y:S01]  /*1c1e0*/  IMAD.MOV.U32 R12, RZ, RZ, R3 ;  /* 0x000000ffff0c7224 */ /* 0x010fe200078e0003 */
[----:B------:R-:W-:-:S02]  /*1c1f0*/  MOV R13, R6 ;  /* 0x00000006000d7202 */ /* 0x000fc40000000f00 */
        /* <DEDUP_REMOVED lines=20> */
[----:B--2---:R-:W-:-:S03]  /*1c340*/  IMAD.X R11, R11, 0x1, R0, P4 ;  /* 0x000000010b0b7824 */ /* 0x004fc600020e0600 */
[----:B------:R-:W-:Y:S02]  /*1c350*/  LOP3.LUT R13, R13, R12, RZ, 0x3c, !PT ;  /* 0x0000000c0d0d7212 */ /* 0x000fe400078e3cff */
[----:B------:R-:W-:-:S03]  /*1c360*/  IADD3 R149, P3, R149, R2, RZ ;  /* 0x0000000295957210 */ /* 0x000fc60007f7e0ff */
[----:B------:R1:W-:Y:S02]  /*1c370*/  LDGSTS.E [R9+0xc004], desc[UR16][R12.64], P1 ;  /* 0x0c0040000c097fae */ /* 0x0003e40008921850 */
[----:B------:R-:W-:Y:S01]  /*1c380*/  IMAD.X R150, R150, 0x1, R0, P3 ;  /* 0x0000000196967824 */ /* 0x000fe200018e0600 */
[----:B------:R-:W-:Y:S01]  /*1c390*/  ISETP.GT.AND P1, PT, R5, 0x2b, PT ;  /* 0x0000002b0500780c */ /* 0x000fe20003f24270 */
[----:B-1----:R-:W-:Y:S01]  /*1c3a0*/  IMAD.MOV.U32 R12, RZ, RZ, R151 ;  /* 0x000000ffff0c7224 */ /* 0x002fe200078e0097 */
[----:B------:R-:W-:Y:S01]  /*1c3b0*/  MOV R13, R11 ;  /* 0x0000000b000d7202 */ /* 0x000fe20000000f00 */
[----:B------:R-:W-:Y:S04]  /*1c3c0*/  STL [R1+0x6f0], R151 ;  /* 0x0006f09701007387 */ /* 0x000fe80000100800 */
[----:B------:R1:W-:Y:S01]  /*1c3d0*/  LDGSTS.E [R9+0x8008], desc[UR16][R12.64], P2 ;  /* 0x080080000c097fae */ /* 0x0003e20009121850 */
[----:B------:R-:W-:-:S03]  /*1c3e0*/  IADD3 R3, P3, R3, R2, RZ ;  /* 0x0000000203037210 */ /* 0x000fc60007f7e0ff */
[----:B------:R2:W-:Y:S01]  /*1c3f0*/  STL [R1+0x6ec], R11 ;  /* 0x0006ec0b01007387 */ /* 0x0005e20000100800 */
[----:B-1----:R-:W-:Y:S02]  /*1c400*/  IMAD.MOV.U32 R12, RZ, RZ, R149 ;  /* 0x000000ffff0c7224 */ /* 0x002fe400078e0095 */
[----:B------:R-:W-:Y:S01]  /*1c410*/  IMAD.MOV.U32 R13, RZ, RZ, R150 ;  /* 0x000000ffff0d7224 */ /* 0x000fe200078e0096 */
[----:B--2---:R-:W-:-:S04]  /*1c420*/  SEL R11, RZ, 0x4, !P1 ;  /* 0x00000004ff0b7807 */ /* 0x004fc80004800000 */
[----:B------:R1:W-:Y:S01]  /*1c430*/  LDGSTS.E [R9+0xc008], desc[UR16][R12.64], P2 ;  /* 0x0c0080000c097fae */ /* 0x0003e20009121850 */
[----:B------:R-:W-:Y:S02]  /*1c440*/  IADD3 R8, P2, R8, R2, RZ ;  /* 0x0000000208087210 */ /* 0x000fe40007f5e0ff */
[----:B------:R-:W-:Y:S02]  /*1c450*/  SEL R11, R11, RZ, !P0 ;  /* 0x000000ff0b0b7207 */ /* 0x000fe40004000000 */
[----:B------:R-:W-:Y:S01]  /*1c460*/  IADD3.X R15, R15, R0, RZ, P2, !PT ;  /* 0x000000000f0f7210 */ /* 0x000fe200017fe4ff */
[----:B------:R-:W-:Y:S01]  /*1c470*/  STL [R1+0x6f8], R149 ;  /* 0x0006f89501007387 */ /* 0x000fe20000100800 */
[----:B------:R-:W-:Y:S01]  /*1c480*/  IMAD.X R6, R6, 0x1, R0, P3 ;  /* 0x0000000106067824 */ /* 0x000fe200018e0600 */
[----:B------:R-:W-:Y:S02]  /*1c490*/  ISETP.NE.U32.AND P1, PT, R11, RZ, PT ;  /* 0x000000ff0b00720c */ /* 0x000fe40003f25070 */
[----:B------:R2:W-:Y:S04]  /*1c4a0*/  STL [R1+0x6f4], R150 ;  /* 0x0006f49601007387 */ /* 0x0005e80000100800 */
[----:B------:R-:W-:Y:S04]  /*1c4b0*/  STL [R1+0x700], R8 ;  /* 0x0007000801007387 */ /* 0x000fe80000100800 */
[----:B------:R3:W-:Y:S04]  /*1c4c0*/  STL [R1+0x6fc], R15 ;  /* 0x0006fc0f01007387 */ /* 0x0007e80000100800 */
[----:B------:R-:W-:Y:S04]  /*1c4d0*/  STL [R1+0x708], R3 ;  /* 0x0007080301007387 */ /* 0x000fe80000100800 */
[----:B------:R4:W-:Y:S01]  /*1c4e0*/  STL [R1+0x704], R6 ;  /* 0x0007040601007387 */ /* 0x0009e20000100800 */
[----:B-1----:R-:W-:-:S03]  /*1c4f0*/  IMAD.MOV.U32 R12, RZ, RZ, R8 ;  /* 0x000000ffff0c7224 */ /* 0x002fc600078e0008 */
[----:B--2---:R-:W2:Y:S01]  /*1c500*/  LDL.LU R150, [R1+0x70c] ;  /* 0x00070c0001967983 */ /* 0x004ea20000300800 */
[----:B------:R-:W-:-:S03]  /*1c510*/  IMAD.MOV.U32 R13, RZ, RZ, R15 ;  /* 0x000000ffff0d7224 */ /* 0x000fc600078e000f */
[----:B------:R-:W2:Y:S04]  /*1c520*/  LDL.LU R149, [R1+0x710] ;  /* 0x0007100001957983 */ /* 0x000ea80000300800 */
[----:B---3--:R-:W3:Y:S04]  /*1c530*/  LDL.LU R15, [R1+0x714] ;  /* 0x00071400010f7983 */ /* 0x008ee80000300800 */
[----:B------:R-:W3:Y:S04]  /*1c540*/  LDL.LU R8, [R1+0x718] ;  /* 0x0007180001087983 */ /* 0x000ee80000300800 */
[----:B------:R1:W-:Y:S02]  /*1c550*/  LDGSTS.E [R9+0x800c], desc[UR16][R12.64], P1 ;  /* 0x0800c0000c097fae */ /* 0x0003e40008921850 */
[----:B-1----:R-:W-:Y:S01]  /*1c560*/  IMAD.MOV.U32 R13, RZ, RZ, R6 ;  /* 0x000000ffff0d7224 */ /* 0x002fe200078e0006 */
[----:B------:R-:W-:Y:S01]  /*1c570*/  MOV R12, R3 ;  /* 0x00000003000c7202 */ /* 0x000fe20000000f00 */
        /* <DEDUP_REMOVED lines=13> */
[----:B------:R-:W-:Y:S01]  /*1c650*/  VIADD R9, R9, UR4 ;  /* 0x0000000409097c36 */ /* 0x000fe20008000000 */
[----:B------:R-:W-:Y:S01]  /*1c660*/  MOV R12, R193 ;  /* 0x000000c1000c7202 */ /* 0x000fe20000000f00 */
[----:B------:R-:W-:Y:S01]  /*1c670*/  IMAD.MOV.U32 R13, RZ, RZ, R192 ;  /* 0x000000ffff0d7224 */ /* 0x000fe200078e00c0 */
[----:B------:R-:W-:Y:S01]  /*1c680*/  SEL R11, R11, RZ, !P0 ;  /* 0x000000ff0b0b7207 */ /* 0x000fe20004000000 */
[----:B------:R-:W-:Y:S01]  /*1c690*/  IMAD.X R194, R194, 0x1, R0, P3 ;  /* 0x00000001c2c27824 */ /* 0x000fe200018e0600 */
[----:B------:R-:W-:-:S02]  /*1c6a0*/  IADD3 R197, P4, R197, R2, RZ ;  /* 0x00000002c5c57210 */ /* 0x000fc40007f9e0ff */
[----:B------:R-:W-:Y:S01]  /*1c6b0*/  ISETP.NE.U32.AND P1, PT, R11, RZ, PT ;  /* 0x000000ff0b00720c */ /* 0x000fe20003f25070 */
[----:B------:R1:W-:Y:S01]  /*1c6c0*/  LDGSTS.E [R9], desc[UR16][R12.64], P2 ;  /* 0x000000000c097fae */ /* 0x0003e20009121850 */
[----:B------:R-:W-:Y:S01]  /*1c6d0*/  IADD3 R199, P3, R199, R2, RZ ;  /* 0x00000002c7c77210 */ /* 0x000fe20007f7e0ff */
[----:B------:R-:W-:-:S03]  /*1c6e0*/  IMAD.X R196, R196, 0x1, R0, P4 ;  /* 0x00000001c4c47824 */ /* 0x000fc600020e0600 */
[----:B------:R-:W-:Y:S02]  /*1c6f0*/  IADD3.X R198, R198, R0, RZ, P3, !PT ;  /* 0x00000000c6c67210 */ /* 0x000fe40001ffe4ff */
[----:B-1----:R-:W-:Y:S01]  /*1c700*/  MOV R12, R195 ;  /* 0x000000c3000c7202 */ /* 0x002fe20000000f00 */
[----:B------:R-:W-:-:S05]  /*1c710*/  IMAD.MOV.U32 R13, RZ, RZ, R194 ;  /* 0x000000ffff0d7224 */ /* 0x000fca00078e00c2 */
[----:B------:R1:W-:Y:S01]  /*1c720*/  LDGSTS.E [R9+0x4000], desc[UR16][R12.64], P2 ;  /* 0x040000000c097fae */ /* 0x0003e20009121850 */
[----:B------:R-:W-:-:S04]  /*1c730*/  ISETP.GT.AND P2, PT, R5, 0xe, PT ;  /* 0x0000000e0500780c */ /* 0x000fc80003f44270 */
[----:B------:R-:W-:Y:S01]  /*1c740*/  SEL R11, RZ, 0x4, !P2 ;  /* 0x00000004ff0b7807 */ /* 0x000fe20005000000 */
[----:B-1----:R-:W-:Y:S02]  /*1c750*/  IMAD.MOV.U32 R12, RZ, RZ, R197 ;  /* 0x000000ffff0c7224 */ /* 0x002fe400078e00c5 */
[----:B------:R-:W-:Y:S01]  /*1c760*/  IMAD.MOV.U32 R13, RZ, RZ, R196 ;  /* 0x000000ffff0d7224 */ /* 0x000fe200078e00c4 */
[----:B------:R-:W-:-:S04]  /*1c770*/  SEL R11, R11, RZ, !P0 ;  /* 0x000000ff0b0b7207 */ /* 0x000fc80004000000 */
[----:B------:R1:W-:Y:S01]  /*1c780*/  LDGSTS.E [R9+0x4], desc[UR16][R12.64], P1 ;  /* 0x000040000c097fae */ /* 0x0003e20008921850 */
[----:B------:R-:W-:Y:S02]  /*1c790*/  IADD3 R201, P4, R201, R2, RZ ;  /* 0x00000002c9c97210 */ /* 0x000fe40007f9e0ff */
[----:B------:R-:W-:Y:S01]  /*1c7a0*/  ISETP.NE.U32.AND P2, PT, R11, RZ, PT ;  /* 0x000000ff0b00720c */ /* 0x000fe20003f45070 */
[----:B-1----:R-:W-:Y:S02]  /*1c7b0*/  IMAD.MOV.U32 R12, RZ, RZ, R199 ;  /* 0x000000ffff0c7224 */ /* 0x002fe400078e00c7 */
[----:B------:R-:W-:-:S05]  /*1c7c0*/  IMAD.MOV.U32 R13, RZ, RZ, R198 ;  /* 0x000000ffff0d7224 */ /* 0x000fca00078e00c6 */
[----:B------:R1:W-:Y:S01]  /*1c7d0*/  LDGSTS.E [R9+0x4004], desc[UR16][R12.64], P1 ;  /* 0x040040000c097fae */ /* 0x0003e20008921850 */
[----:B------:R-:W-:Y:S01]  /*1c7e0*/  ISETP.GT.AND P1, PT, R5, 0xf, PT ;  /* 0x0000000f0500780c */ /* 0x000fe20003f24270 */
[----:B------:R-:W-:Y:S01]  /*1c7f0*/  IMAD.X R200, R200, 0x1, R0, P4 ;  /* 0x00000001c8c87824 */ /* 0x000fe200020e0600 */
[----:B------:R-:W-:Y:S02]  /*1c800*/  IADD3 R203, P3, R203, R2, RZ ;  /* 0x00000002cbcb7210 */ /* 0x000fe40007f7e0ff */
[----:B------:R-:W-:-:S04]  /*1c810*/  SEL R11, RZ, 0x4, !P1 ;  /* 0x00000004ff0b7807 */ /* 0x000fc80004800000 */
[----:B------:R-:W-:Y:S01]  /*1c820*/  SEL R11, R11, RZ, !P0 ;  /* 0x000000ff0b0b7207 */ /* 0x000fe20004000000 */
[----:B------:R-:W-:Y:S01]  /*1c830*/  IMAD.X R202, R202, 0x1, R0, P3 ;  /* 0x00000001caca7824 */ /* 0x000fe200018e0600 */
[----:B-1----:R-:W-:Y:S01]  /*1c840*/  MOV R12, R201 ;  /* 0x000000c9000c7202 */ /* 0x002fe20000000f00 */
[----:B------:R-:W-:Y:S01]  /*1c850*/  IMAD.MOV.U32 R13, RZ, RZ, R200 ;  /* 0x000000ffff0d7224 */ /* 0x000fe200078e00c8 */
[-C--:B------:R-:W-:Y:S02]  /*1c860*/  IADD3 R205, P4, R205, R2.reuse, RZ ;  /* 0x00000002cdcd7210 */ /* 0x080fe40007f9e0ff */
[----:B------:R-:W-:Y:S02]  /*1c870*/  ISETP.NE.U32.AND P1, PT, R11, RZ, PT ;  /* 0x000000ff0b00720c */ /* 0x000fe40003f25070 */
[----:B------:R1:W-:Y:S01]  /*1c880*/  LDGSTS.E [R9+0x8], desc[UR16][R12.64], P2 ;  /* 0x000080000c097fae */ /* 0x0003e20009121850 */
[----:B------:R-:W-:Y:S01]  /*1c890*/  IMAD.X R204, R204, 0x1, R0, P4 ;  /* 0x00000001cccc7824 */ /* 0x000fe200020e0600 */
[----:B------:R-:W-:-:S02]  /*1c8a0*/  IADD3 R207, P3, R207, R2, RZ ;  /* 0x00000002cfcf7210 */ /* 0x000fc40007f7e0ff */
[----:B-1----:R-:W-:Y:S01]  /*1c8b0*/  MOV R12, R203 ;  /* 0x000000cb000c7202 */ /* 0x002fe20000000f00 */
[----:B------:R-:W-:Y:S01]  /*1c8c0*/  IMAD.MOV.U32 R13, RZ, RZ, R202 ;  /* 0x000000ffff0d7224 */ /* 0x000fe200078e00ca */
[----:B------:R-:W-:-:S04]  /*1c8d0*/  IADD3.X R206, R206, R0, RZ, P3, !PT ;  /* 0x00000000cece7210 */ /* 0x000fc80001ffe4ff */
        /* <DEDUP_REMOVED lines=17> */
[----:B---3--:R-:W-:-:S03]  /*1c9f0*/  IADD3 R8, P3, R8, R2, RZ ;  /* 0x0000000208087210 */ /* 0x008fc60007f7e0ff */
[----:B-1----:R-:W-:Y:S01]  /*1ca00*/  IMAD.MOV.U32 R13, RZ, RZ, R150 ;  /* 0x000000ffff0d7224 */ /* 0x002fe200078e0096 */
[----:B------:R-:W-:Y:S01]  /*1ca10*/  MOV R12, R149 ;  /* 0x00000095000c7202 */ /* 0x000fe20000000f00 */
[--C-:B------:R-:W-:Y:S01]  /*1ca20*/  IMAD.X R15, R15, 0x1, R0.reuse, P3 ;  /* 0x000000010f0f7824 */ /* 0x100fe200018e0600 */
[----:B------:R-:W-:Y:S04]  /*1ca30*/  STL [R1+0x710], R149 ;  /* 0x0007109501007387 */ /* 0x000fe80000100800 */
[----:B------:R1:W-:Y:S04]  /*1ca40*/  LDGSTS.E [R9+0x8000], desc[UR16][R12.64], P2 ;  /* 0x080000000c097fae */ /* 0x0003e80009121850 */
[----:B------:R2:W-:Y:S04]  /*1ca50*/  STL [R1+0x70c], R150 ;  /* 0x00070c9601007387 */ /* 0x0005e80000100800 */
[----:B------:R-:W3:Y:S01]  /*1ca60*/  LDL.LU R151, [R1+0x730] ;  /* 0x0007300001977983 */ /* 0x000ee20000300800 */
[----:B----4-:R-:W-:Y:S01]  /*1ca70*/  IADD3 R3, P4, R3, R2, RZ ;  /* 0x0000000203037210 */ /* 0x010fe20007f9e0ff */
[----:B-1----:R-:W-:Y:S01]  /*1ca80*/  IMAD.MOV.U32 R13, RZ, RZ, R15 ;  /* 0x000000ffff0d7224 */ /* 0x002fe200078e000f */
[----:B------:R-:W-:Y:S01]  /*1ca90*/  MOV R12, R8 ;  /* 0x00000008000c7202 */ /* 0x000fe20000000f00 */
[----:B------:R-:W-:Y:S02]  /*1caa0*/  STL [R1+0x718], R8 ;  /* 0x0007180801007387 */ /* 0x000fe40000100800 */
[----:B------:R-:W-:-:S02]  /*1cab0*/  IMAD.X R6, R6, 0x1, R0, P4 ;  /* 0x0000000106067824 */ /* 0x000fc400020e0600 */
[----:B------:R1:W-:Y:S04]  /*1cac0*/  STL [R1+0x714], R15 ;  /* 0x0007140f01007387 */ /* 0x0003e80000100800 */
[----:B------:R-:W-:Y:S04]  /*1cad0*/  STL [R1+0x720], R3 ;  /* 0x0007200301007387 */ /* 0x000fe80000100800 */
[----:B------:R4:W-:Y:S04]  /*1cae0*/  LDGSTS.E [R9+0xc000], desc[UR16][R12.64], P2 ;  /* 0x0c0000000c097fae */ /* 0x0009e80009121850 */
[----:B------:R1:W-:Y:S04]  /*1caf0*/  STL [R1+0x71c], R6 ;  /* 0x00071c0601007387 */ /* 0x0003e80000100800 */
[----:B--2---:R-:W2:Y:S01]  /*1cb00*/  LDL.LU R150, [R1+0x734] ;  /* 0x0007340001967983 */ /* 0x004ea20000300800 */
[----:B----4-:R-:W-:-:S03]  /*1cb10*/  IMAD.MOV.U32 R12, RZ, RZ, R3 ;  /* 0x000000ffff0c7224 */ /* 0x010fc600078e0003 */
[----:B------:R-:W4:Y:S01]  /*1cb20*/  LDL.LU R149, [R1+0x738] ;  /* 0x0007380001957983 */ /* 0x000f220000300800 */
[----:B------:R-:W-:-:S03]  /*1cb30*/  IMAD.MOV.U32 R13, RZ, RZ, R6 ;  /* 0x000000ffff0d7224 */ /* 0x000fc600078e0006 */
        /* <DEDUP_REMOVED lines=13> */
[----:B-1----:R-:W-:-:S04]  /*1cc10*/  IADD3 R13, P3, R13, R2, RZ ;  /* 0x000000020d0d7210 */ /* 0x002fc80007f7e0ff */
[----:B----4-:R-:W-:Y:S01]  /*1cc20*/  IADD3.X R12, R12, R0, RZ, P3, !PT ;  /* 0x000000000c0c7210 */ /* 0x010fe20001ffe4ff */
[----:B------:R1:W-:Y:S04]  /*1cc30*/  STL [R1+0x728], R13 ;  /* 0x0007280d01007387 */ /* 0x0003e80000100800 */
[----:B------:R3:W-:Y:S01]  /*1cc40*/  STL [R1+0x724], R12 ;  /* 0x0007240c01007387 */ /* 0x0007e20000100800 */
[----:B-1----:R-:W-:-:S04]  /*1cc50*/  LOP3.LUT R13, R13, R12, RZ, 0x3c, !PT ;  /* 0x0000000c0d0d7212 */ /* 0x002fc800078e3cff */
[----:B---3--:R-:W-:Y:S01]  /*1cc60*/  LOP3.LUT R12, R13, R12, RZ, 0x3c, !PT ;  /* 0x0000000c0d0c7212 */ /* 0x008fe200078e3cff */
[----:B--2---:R-:W-:-:S03]  /*1cc70*/  IMAD.X R11, R11, 0x1, R0, P4 ;  /* 0x000000010b0b7824 */ /* 0x004fc600020e0600 */
[----:B------:R-:W-:Y:S02]  /*1cc80*/  LOP3.LUT R13, R13, R12, RZ, 0x3c, !PT ;  /* 0x0000000c0d0d7212 */ /* 0x000fe400078e3cff */
[----:B------:R-:W-:-:S03]  /*1cc90*/  IADD3 R149, P3, R149, R2, RZ ;  /* 0x0000000295957210 */ /* 0x000fc60007f7e0ff */
[----:B------:R1:W-:Y:S01]  /*1cca0*/  LDGSTS.E [R9+0xc004], desc[UR16][R12.64], P1 ;  /* 0x0c0040000c097fae */ /* 0x0003e20008921850 */
[----:B------:R-:W-:Y:S02]  /*1ccb0*/  IADD3.X R150, R150, R0, RZ, P3, !PT ;  /* 0x0000000096967210 */ /* 0x000fe40001ffe4ff */
[----:B------:R-:W-:Y:S01]  /*1ccc0*/  ISETP.GT.AND P1, PT, R5, 0x2f, PT ;  /* 0x0000002f0500780c */ /* 0x000fe20003f24270 */
[----:B-1----:R-:W-:Y:S02]  /*1ccd0*/  IMAD.MOV.U32 R12, RZ, RZ, R151 ;  /* 0x000000ffff0c7224 */ /* 0x002fe400078e0097 */
[----:B------:R-:W-:Y:S01]  /*1cce0*/  IMAD.MOV.U32 R13, RZ, RZ, R11 ;  /* 0x000000ffff0d7224 */ /* 0x000fe200078e000b */
[----:B------:R-:W-:Y:S04]  /*1ccf0*/  STL [R1+0x730], R151 ;  /* 0x0007309701007387 */ /* 0x000fe80000100800 */
[----:B------:R1:W-:Y:S04]  /*1cd00*/  LDGSTS.E [R9+0x8008], desc[UR16][R12.64], P2 ;  /* 0x080080000c097fae */ /* 0x0003e80009121850 */
[----:B------:R2:W-:Y:S01]  /*1cd10*/  STL [R1+0x72c], R11 ;  /* 0x00072c0b01007387 */ /* 0x0005e20000100800 */
[----:B-1----:R-:W-:-:S02]  /*1cd20*/  IMAD.MOV.U32 R12, RZ, RZ, R149 ;  /* 0x000000ffff0c7224 */ /* 0x002fc400078e0095 */
[----:B------:R-:W-:Y:S01]  /*1cd30*/  IMAD.MOV.U32 R13, RZ, RZ, R150 ;  /* 0x000000ffff0d7224 */ /* 0x000fe200078e0096 */
[----:B--2---:R-:W-:-:S04]  /*1cd40*/  SEL R11, RZ, 0x4, !P1 ;  /* 0x00000004ff0b7807 */ /* 0x004fc80004800000 */
[----:B------:R1:W-:Y:S01]  /*1cd50*/  LDGSTS.E [R9+0xc008], desc[UR16][R12.64], P2 ;  /* 0x0c0080000c097fae */ /* 0x0003e20009121850 */
[-C--:B------:R-:W-:Y:S02]  /*1cd60*/  IADD3 R8, P2, R8, R2.reuse, RZ ;  /* 0x0000000208087210 */ /* 0x080fe40007f5e0ff */
[----:B------:R-:W-:Y:S02]  /*1cd70*/  SEL R11, R11, RZ, !P0 ;  /* 0x000000ff0b0b7207 */ /* 0x000fe40004000000 */
[----:B------:R-:W-:Y:S01]  /*1cd80*/  IADD3 R3, P3, R3, R2, RZ ;  /* 0x0000000203037210 */ /* 0x000fe20007f7e0ff */
[----:B------:R-:W-:Y:S01]  /*1cd90*/  IMAD.X R15, R15, 0x1, R0, P2 ;  /* 0x000000010f0f7824 */ /* 0x000fe200010e0600 */
[----:B------:R-:W-:Y:S01]  /*1cda0*/  STL [R1+0x738], R149 ;  /* 0x0007389501007387 */ /* 0x000fe20000100800 */
[----:B------:R-:W-:Y:S02]  /*1cdb0*/  ISETP.NE.U32.AND P1, PT, R11, RZ, PT ;  /* 0x000000ff0b00720c */ /* 0x000fe40003f25070 */
[----:B------:R-:W-:Y:S01]  /*1cdc0*/  IADD3.X R6, R6, R0, RZ, P3, !PT ;  /* 0x0000000006067210 */ /* 0x000fe20001ffe4ff */
[----:B------:R2:W-:Y:S04]  /*1cdd0*/  STL [R1+0x734], R150 ;  /* 0x0007349601007387 */ /* 0x0005e80000100800 */
[----:B------:R-:W-:Y:S04]  /*1cde0*/  STL [R1+0x740], R8 ;  /* 0x0007400801007387 */ /* 0x000fe80000100800 */
[----:B------:R3:W-:Y:S04]  /*1cdf0*/  STL [R1+0x73c], R15 ;  /* 0x00073c0f01007387 */ /* 0x0007e80000100800 */
[----:B------:R-:W-:Y:S01]  /*1ce00*/  STL [R1+0x748], R3 ;  /* 0x0007480301007387 */ /* 0x000fe20000100800 */
[----:B-1----:R-:W-:-:S03]  /*1ce10*/  IMAD.MOV.U32 R12, RZ, RZ, R8 ;  /* 0x000000ffff0c7224 */ /* 0x002fc600078e0008 */
[----:B------:R1:W-:Y:S01]  /*1ce20*/  STL [R1+0x744], R6 ;  /* 0x0007440601007387 */ /* 0x0003e20000100800 */
[----:B------:R-:W-:-:S03]  /*1ce30*/  IMAD.MOV.U32 R13, RZ, RZ, R15 ;  /* 0x000000ffff0d7224 */ /* 0x000fc600078e000f */
[----:B--2---:R-:W2:Y:S04]  /*1ce40*/  LDL.LU R150, [R1+0x74c] ;  /* 0x00074c0001967983 */ /* 0x004ea80000300800 */
[----:B------:R-:W4:Y:S04]  /*1ce50*/  LDL.LU R149, [R1+0x750] ;  /* 0x0007500001957983 */ /* 0x000f280000300800 */
[----:B---3--:R-:W3:Y:S04]  /*1ce60*/  LDL.LU R15, [R1+0x754] ;  /* 0x00075400010f7983 */ /* 0x008ee80000300800 */
[----:B------:R-:W3:Y:S04]  /*1ce70*/  LDL.LU R8, [R1+0x758] ;  /* 0x0007580001087983 */ /* 0x000ee80000300800 */
[----:B------:R1:W-:Y:S02]  /*1ce80*/  LDGSTS.E [R9+0x800c], desc[UR16][R12.64], P1 ;  /* 0x0800c0000c097fae */ /* 0x0003e40008921850 */
[----:B-1----:R-:W-:Y:S01]  /*1ce90*/  MOV R13, R6 ;  /* 0x00000006000d7202 */ /* 0x002fe20000000f00 */
[----:B------:R-:W-:Y:S01]  /*1cea0*/  IMAD.MOV.U32 R12, RZ, RZ, R3 ;  /* 0x000000ffff0c7224 */ /* 0x000fe200078e0003 */
[----:B------:R-:W3:Y:S04]  /*1ceb0*/  LDL.LU R6, [R1+0x75c] ;  /* 0x00075c0001067983 */ /* 0x000ee80000300800 */
[----:B------:R-:W3:Y:S04]  /*1cec0*/  LDL.LU R3, [R1+0x760] ;  /* 0x0007600001037983 */ /* 0x000ee80000300800 */
[----:B------:R1:W-:Y:S01]  /*1ced0*/  LDGSTS.E [R9+0xc00c], desc[UR16][R12.64], P1 ;  /* 0x0c00c0000c097fae */ /* 0x0003e20008921850 */
[----:B------:R-:W-:-:S04]  /*1cee0*/  ISETP.GT.AND P1, PT, R5, 0x10, PT ;  /* 0x000000100500780c */ /* 0x000fc80003f24270 */
[----:B-1----:R-:W-:Y:S02]  /*1cef0*/  SEL R9, RZ, 0x4, !P1 ;  /* 0x00000004ff097807 */ /* 0x002fe40004800000 */
[----:B------:R-:W-:Y:S02]  /*1cf00*/  IADD3 R209, P1, R209, R2, RZ ;  /* 0x00000002d1d17210 */ /* 0x000fe40007f3e0ff */
[----:B------:R-:W-:-:S03]  /*1cf10*/  SEL R9, R9, RZ, !P0 ;  /* 0x000000ff09097207 */ /* 0x000fc60004000000 */
[--C-:B------:R-:W-:Y:S01]  /*1cf20*/  IMAD.X R208, R208, 0x1, R0.reuse, P1 ;  /* 0x00000001d0d07824 */ /* 0x100fe200008e0600 */
[----:B------:R-:W-:Y:S02]  /*1cf30*/  ISETP.NE.U32.AND P2, PT, R9, RZ, PT ;  /* 0x000000ff0900720c */ /* 0x000fe40003f45070 */
[----:B------:R-:W-:Y:S02]  /*1cf40*/  ISETP.GT.AND P1, PT, R5, 0x11, PT ;  /* 0x000000110500780c */ /* 0x000fe40003f24270 */
[----:B------:R-:W-:Y:S02]  /*1cf50*/  LOP3.LUT R9, R10, 0x40, RZ, 0x3c, !PT ;  /* 0x000000400a097812 */ /* 0x000fe400078e3cff */
[----:B------:R-:W-:Y:S02]  /*1cf60*/  SEL R11, RZ, 0x4, !P1 ;  /* 0x00000004ff0b7807 */ /* 0x000fe40004800000 */
[----:B------:R-:W-:Y:S01]  /*1cf70*/  IADD3 R211, P3, R211, R2, RZ ;  /* 0x00000002d3d37210 */ /* 0x000fe20007f7e0ff */
        /* <DEDUP_REMOVED lines=21> */
[----:B------:R-:W-:Y:S01]  /*1d0d0*/  IADD3 R217, P4, R217, R2, RZ ;  /* 0x00000002d9d97210 */ /* 0x000fe20007f9e0ff */
        /* <DEDUP_REMOVED lines=34> */
[----:B----4-:R-:W-:-:S04]  /*1d300*/  IADD3 R149, P4, R149, R2, RZ ;  /* 0x0000000295957210 */ /* 0x010fc80007f9e0ff */
[----:B--2---:R-:W-:Y:S02]  /*1d310*/  IADD3.X R150, R150, R0, RZ, P4, !PT ;  /* 0x0000000096967210 */ /* 0x004fe400027fe4ff */
[----:B---3--:R-:W-:Y:S01]  /*1d320*/  IADD3 R8, P3, R8, R2, RZ ;  /* 0x0000000208087210 */ /* 0x008fe20007f7e0ff */
[----:B-1----:R-:W-:Y:S01]  /*1d330*/  IMAD.MOV.U32 R12, RZ, RZ, R149 ;  /* 0x000000ffff0c7224 */ /* 0x002fe200078e0095 */
[----:B------:R-:W-:-:S03]  /*1d340*/  MOV R13, R150 ;  /* 0x00000096000d7202 */ /* 0x000fc60000000f00 */
[----:B------:R-:W-:Y:S01]  /*1d350*/  IMAD.X R15, R15, 0x1, R0, P3 ;  /* 0x000000010f0f7824 */ /* 0x000fe200018e0600 */
[----:B------:R-:W-:Y:S04]  /*1d360*/  STL [R1+0x750], R149 ;  /* 0x0007509501007387 */ /* 0x000fe80000100800 */
[----:B------:R1:W-:Y:S04]  /*1d370*/  LDGSTS.E [R9+0x8000], desc[UR16][R12.64], P2 ;  /* 0x080000000c097fae */ /* 0x0003e80009121850 */
[----:B------:R2:W-:Y:S04]  /*1d380*/  STL [R1+0x74c], R150 ;  /* 0x00074c9601007387 */ /* 0x0005e80000100800 */
[----:B------:R-:W3:Y:S01]  /*1d390*/  LDL.LU R151, [R1+0x770] ;  /* 0x0007700001977983 */ /* 0x000ee20000300800 */
[----:B------:R-:W-:Y:S01]  /*1d3a0*/  IADD3 R3, P4, R3, R2, RZ ;  /* 0x0000000203037210 */ /* 0x000fe20007f9e0ff */
        /* <DEDUP_REMOVED lines=30> */
[----:B---3--:R-:W-:Y:S02]  /*1d590*/  LOP3.LUT R12, R13, R12, RZ, 0x3c, !PT ;  /* 0x0000000c0d0c7212 */ /* 0x008fe400078e3cff */
[----:B--2---:R-:W-:Y:S02]  /*1d5a0*/  IADD3.X R11, R11, R0, RZ, P4, !PT ;  /* 0x000000000b0b7210 */ /* 0x004fe400027fe4ff */
[----:B------:R-:W-:Y:S02]  /*1d5b0*/  LOP3.LUT R13, R13, R12, RZ, 0x3c, !PT ;  /* 0x0000000c0d0d7212 */ /* 0x000fe400078e3cff */
[----:B------:R-:W-:-:S03]  /*1d5c0*/  IADD3 R149, P3, R149, R2, RZ ;  /* 0x0000000295957210 */ /* 0x000fc60007f7e0ff */
[----:B------:R1:W-:Y:S02]  /*1d5d0*/  LDGSTS.E [R9+0xc004], desc[UR16][R12.64], P1 ;  /* 0x0c0040000c097fae */ /* 0x0003e40008921850 */
[----:B------:R-:W-:Y:S01]  /*1d5e0*/  IMAD.X R150, R150, 0x1, R0, P3 ;  /* 0x0000000196967824 */ /* 0x000fe200018e0600 */
[----:B------:R-:W-:Y:S01]  /*1d5f0*/  ISETP.GT.AND P1, PT, R5, 0x33, PT ;  /* 0x000000330500780c */ /* 0x000fe20003f24270 */
[----:B-1----:R-:W-:Y:S02]  /*1d600*/  IMAD.MOV.U32 R12, RZ, RZ, R151 ;  /* 0x000000ffff0c7224 */ /* 0x002fe400078e0097 */
[----:B------:R-:W-:-:S05]  /*1d610*/  IMAD.MOV.U32 R13, RZ, RZ, R11 ;  /* 0x000000ffff0d7224 */ /* 0x000fca00078e000b */
[----:B------:R1:W-:Y:S01]  /*1d620*/  LDGSTS.E [R9+0x8008], desc[UR16][R12.64], P2 ;  /* 0x080080000c097fae */ /* 0x0003e20009121850 */
[----:B------:R-:W-:-:S03]  /*1d630*/  IADD3 R3, P3, R3, R2, RZ ;  /* 0x0000000203037210 */ /* 0x000fc60007f7e0ff */
[----:B------:R-:W-:Y:S01]  /*1d640*/  STL [R1+0x770], R151 ;  /* 0x0007709701007387 */ /* 0x000fe20000100800 */
[----:B-1----:R-:W-:Y:S01]  /*1d650*/  MOV R12, R149 ;  /* 0x00000095000c7202 */ /* 0x002fe20000000f00 */
[----:B------:R-:W-:Y:S02]  /*1d660*/  IMAD.MOV.U32 R13, RZ, RZ, R150 ;  /* 0x000000ffff0d7224 */ /* 0x000fe400078e0096 */
        /* <DEDUP_REMOVED lines=15> */
[----:B--2---:R-:W-:-:S03]  /*1d760*/  MOV R12, R8 ;  /* 0x00000008000c7202 */ /* 0x004fc60000000f00 */
[----:B------:R-:W2:Y:S01]  /*1d770*/  LDL.LU R149, [R1+0x790] ;  /* 0x0007900001957983 */ /* 0x000ea20000300800 */
[----:B------:R-:W-:-:S03]  /*1d780*/  IMAD.MOV.U32 R13, RZ, RZ, R15 ;  /* 0x000000ffff0d7224 */ /* 0x000fc600078e000f */
        /* <DEDUP_REMOVED lines=16> */
[----:B------:R-:W-:Y:S02]  /*1d890*/  IADD3 R227, P3, R227, R2, RZ ;  /* 0x00000002e3e37210 */ /* 0x000fe40007f7e0ff */
[----:B------:R-:W-:Y:S01]  /*1d8a0*/  SEL R11, RZ, 0x4, !P1 ;  /* 0x00000004ff0b7807 */ /* 0x000fe20004800000 */
[----:B------:R-:W-:Y:S01]  /*1d8b0*/  VIADD R9, R9, UR4 ;  /* 0x0000000409097c36 */ /* 0x000fe20008000000 */
[----:B------:R-:W-:Y:S01]  /*1d8c0*/  IADD3.X R226, R226, R0, RZ, P3, !PT ;  /* 0x00000000e2e27210 */ /* 0x000fe20001ffe4ff */
[----:B------:R-:W-:Y:S02]  /*1d8d0*/  IMAD.MOV.U32 R12, RZ, RZ, R225 ;  /* 0x000000ffff0c7224 */ /* 0x000fe400078e00e1 */
[----:B------:R-:W-:Y:S01]  /*1d8e0*/  IMAD.MOV.U32 R13, RZ, RZ, R224 ;  /* 0x000000ffff0d7224 */ /* 0x000fe200078e00e0 */
[----:B------:R-:W-:-:S02]  /*1d8f0*/  SEL R11, R11, RZ, !P0 ;  /* 0x000000ff0b0b7207 */ /* 0x000fc40004000000 */
[-C--:B------:R-:W-:Y:S02]  /*1d900*/  IADD3 R229, P4, R229, R2.reuse, RZ ;  /* 0x00000002e5e57210 */ /* 0x080fe40007f9e0ff */
[----:B------:R1:W-:Y:S01]  /*1d910*/  LDGSTS.E [R9], desc[UR16][R12.64], P2 ;  /* 0x000000000c097fae */ /* 0x0003e20009121850 */
[----:B------:R-:W-:Y:S02]  /*1d920*/  ISETP.NE.U32.AND P1, PT, R11, RZ, PT ;  /* 0x000000ff0b00720c */ /* 0x000fe40003f25070 */
[----:B------:R-:W-:Y:S01]  /*1d930*/  IMAD.X R228, R228, 0x1, R0, P4 ;  /* 0x00000001e4e47824 */ /* 0x000fe200020e0600 */
[----:B------:R-:W-:Y:S01]  /*1d940*/  IADD3 R231, P3, R231, R2, RZ ;  /* 0x00000002e7e77210 */ /* 0x000fe20007f7e0ff */
[----:B-1----:R-:W-:Y:S02]  /*1d950*/  IMAD.MOV.U32 R12, RZ, RZ, R227 ;  /* 0x000000ffff0c7224 */ /* 0x002fe400078e00e3 */
[----:B------:R-:W-:-:S05]  /*1d960*/  IMAD.MOV.U32 R13, RZ, RZ, R226 ;  /* 0x000000ffff0d7224 */ /* 0x000fca00078e00e2 */
[----:B------:R1:W-:Y:S01]  /*1d970*/  LDGSTS.E [R9+0x4000], desc[UR16][R12.64], P2 ;  /* 0x040000000c097fae */ /* 0x0003e20009121850 */
[----:B------:R-:W-:Y:S01]  /*1d980*/  ISETP.GT.AND P2, PT, R5, 0x16, PT ;  /* 0x000000160500780c */ /* 0x000fe20003f44270 */
[----:B------:R-:W-:-:S03]  /*1d990*/  IMAD.X R230, R230, 0x1, R0, P3 ;  /* 0x00000001e6e67824 */ /* 0x000fc600018e0600 */
[----:B------:R-:W-:Y:S02]  /*1d9a0*/  SEL R11, RZ, 0x4, !P2 ;  /* 0x00000004ff0b7807 */ /* 0x000fe40005000000 */
[----:B-1----:R-:W-:Y:S01]  /*1d9b0*/  MOV R12, R229 ;  /* 0x000000e5000c7202 */ /* 0x002fe20000000f00 */
[----:B------:R-:W-:Y:S01]  /*1d9c0*/  IMAD.MOV.U32 R13, RZ, RZ, R228 ;  /* 0x000000ffff0d7224 */ /* 0x000fe200078e00e4 */
[----:B------:R-:W-:-:S04]  /*1d9d0*/  SEL R11, R11, RZ, !P0 ;  /* 0x000000ff0b0b7207 */ /* 0x000fc80004000000 */
[----:B------:R1:W-:Y:S01]  /*1d9e0*/  LDGSTS.E [R9+0x4], desc[UR16][R12.64], P1 ;  /* 0x000040000c097fae */ /* 0x0003e20008921850 */
[-C--:B------:R-:W-:Y:S02]  /*1d9f0*/  IADD3 R233, P4, R233, R2.reuse, RZ ;  /* 0x00000002e9e97210 */ /* 0x080fe40007f9e0ff */
[----:B------:R-:W-:Y:S02]  /*1da00*/  ISETP.NE.U32.AND P2, PT, R11, RZ, PT ;  /* 0x000000ff0b00720c */ /* 0x000fe40003f45070 */
[----:B-1----:R-:W-:Y:S01]  /*1da10*/  MOV R12, R231 ;  /* 0x000000e7000c7202 */ /* 0x002fe20000000f00 */
[----:B------:R-:W-:Y:S01]  /*1da20*/  IMAD.MOV.U32 R13, RZ, RZ, R230 ;  /* 0x000000ffff0d7224 */ /* 0x000fe200078e00e6 */
[----:B------:R-:W-:Y:S01]  /*1da30*/  IADD3 R235, P3, R235, R2, RZ ;  /* 0x00000002ebeb7210 */ /* 0x000fe20007f7e0ff */
[----:B------:R-:W-:-:S03]  /*1da40*/  IMAD.X R232, R232, 0x1, R0, P4 ;  /* 0x00000001e8e87824 */ /* 0x000fc600020e0600 */
[----:B------:R1:W-:Y:S01]  /*1da50*/  LDGSTS.E [R9+0x4004], desc[UR16][R12.64], P1 ;  /* 0x040040000c097fae */ /* 0x0003e20008921850 */
[----:B------:R-:W-:-:S04]  /*1da60*/  ISETP.GT.AND P1, PT, R5, 0x17, PT ;  /* 0x000000170500780c */ /* 0x000fc80003f24270 */
[----:B------:R-:W-:Y:S02]  /*1da70*/  SEL R11, RZ, 0x4, !P1 ;  /* 0x00000004ff0b7807 */ /* 0x000fe40004800000 */
[----:B------:R-:W-:Y:S02]  /*1da80*/  IADD3.X R234, R234, R0, RZ, P3, !PT ;  /* 0x00000000eaea7210 */ /* 0x000fe40001ffe4ff */
[----:B------:R-:W-:Y:S01]  /*1da90*/  SEL R11, R11, RZ, !P0 ;  /* 0x000000ff0b0b7207 */ /* 0x000fe20004000000 */
[----:B-1----:R-:W-:Y:S02]  /*1daa0*/  IMAD.MOV.U32 R12, RZ, RZ, R233 ;  /* 0x000000ffff0c7224 */ /* 0x002fe400078e00e9 */
[----:B------:R-:W-:Y:S01]  /*1dab0*/  IMAD.MOV.U32 R13, RZ, RZ, R232 ;  /* 0x000000ffff0d7224 */ /* 0x000fe200078e00e8 */
[----:B------:R-:W-:Y:S02]  /*1dac0*/  IADD3 R237, P4, R237, R2, RZ ;  /* 0x00000002eded7210 */ /* 0x000fe40007f9e0ff */
[----:B------:R-:W-:-:S02]  /*1dad0*/  ISETP.NE.U32.AND P1, PT, R11, RZ, PT ;  /* 0x000000ff0b00720c */ /* 0x000fc40003f25070 */
[----:B------:R1:W-:Y:S01]  /*1dae0*/  LDGSTS.E [R9+0x8], desc[UR16][R12.64], P2 ;  /* 0x000080000c097fae */ /* 0x0003e20009121850 */
        /* <DEDUP_REMOVED lines=28> */
[----:B------:R-:W-:Y:S01]  /*1dcb0*/  STL [R1+0x78c], R150 ;  /* 0x00078c9601007387 */ /* 0x000fe20000100800 */
[----:B----4-:R-:W-:Y:S01]  /*1dcc0*/  IADD3 R3, P4, R3, R2, RZ ;  /* 0x0000000203037210 */ /* 0x010fe20007f9e0ff */
[----:B-1----:R-:W-:-:S02]  /*1dcd0*/  IMAD.MOV.U32 R12, RZ, RZ, R8 ;  /* 0x000000ffff0c7224 */ /* 0x002fc400078e0008 */
[----:B------:R-:W-:Y:S02]  /*1dce0*/  IMAD.MOV.U32 R13, RZ, RZ, R15 ;  /* 0x000000ffff0d7224 */ /* 0x000fe400078e000f */
[----:B------:R-:W-:Y:S01]  /*1dcf0*/  IMAD.X R6, R6, 0x1, R0, P4 ;  /* 0x0000000106067824 */ /* 0x000fe200020e0600 */
[----:B------:R-:W-:Y:S04]  /*1dd00*/  STL [R1+0x798], R8 ;  /* 0x0007980801007387 */ /* 0x000fe80000100800 */
[----:B------:R-:W-:Y:S04]  /*1dd10*/  STL [R1+0x794], R15 ;  /* 0x0007940f01007387 */ /* 0x000fe80000100800 */
[----:B------:R1:W-:Y:S04]  /*1dd20*/  STL [R1+0x7a0], R3 ;  /* 0x0007a00301007387 */ /* 0x0003e80000100800 */
[----:B------:R2:W-:Y:S04]  /*1dd30*/  LDGSTS.E [R9+0xc000], desc[UR16][R12.64], P2 ;  /* 0x0c0000000c097fae */ /* 0x0005e80009121850 */
[----:B------:R3:W-:Y:S01]  /*1dd40*/  STL [R1+0x79c], R6 ;  /* 0x00079c0601007387 */ /* 0x0007e20000100800 */
[----:B--2---:R-:W-:Y:S01]  /*1dd50*/  MOV R12, R3 ;  /* 0x00000003000c7202 */ /* 0x004fe20000000f00 */
[----:B------:R-:W-:-:S02]  /*1dd60*/  IMAD.MOV.U32 R13, RZ, RZ, R6 ;  /* 0x000000ffff0d7224 */ /* 0x000fc400078e0006 */
[----:B-1----:R-:W2:Y:S04]  /*1dd70*/  LDL.LU R3, [R1+0x7ac] ;  /* 0x0007ac0001037983 */ /* 0x002ea80000300800 */
[----:B------:R-:W4:Y:S04]  /*1dd80*/  LDL.LU R151, [R1+0x7b4] ;  /* 0x0007b40001977983 */ /* 0x000f280000300800 */
[----:B------:R-:W4:Y:S04]  /*1dd90*/  LDL.LU R150, [R1+0x7b8] ;  /* 0x0007b80001967983 */ /* 0x000f280000300800 */
[----:B------:R-:W4:Y:S04]  /*1dda0*/  LDL.LU R149, [R1+0x7bc] ;  /* 0x0007bc0001957983 */ /* 0x000f280000300800 */
[----:B------:R-:W4:Y:S04]  /*1ddb0*/  LDL.LU R15, [R1+0x7c0] ;  /* 0x0007c000010f7983 */ /* 0x000f280000300800 */
[----:B------:R-:W4:Y:S01]  /*1ddc0*/  LDL.LU R8, [R1+0x7c4] ;  /* 0x0007c40001087983 */ /* 0x000f220000300800 */
[----:B------:R-:W-:-:S03]  /*1ddd0*/  ISETP.GT.AND P2, PT, R5, 0x36, PT ;  /* 0x000000360500780c */ /* 0x000fc60003f44270 */
[----:B---3--:R-:W3:Y:S04]  /*1dde0*/  LDL.LU R6, [R1+0x7c8] ;  /* 0x0007c80001067983 */ /* 0x008ee80000300800 */
[----:B------:R1:W-:Y:S01]  /*1ddf0*/  LDGSTS.E [R9+0x8004], desc[UR16][R12.64], P1 ;  /* 0x080040000c097fae */ /* 0x0003e20008921850 */
[----:B------:R-:W-:-:S03]  /*1de00*/  SEL R11, RZ, 0x4, !P2 ;  /* 0x00000004ff0b7807 */ /* 0x000fc60005000000 */
[----:B------:R-:W2:Y:S04]  /*1de10*/  LDL.LU R12, [R1+0x7a4] ;  /* 0x0007a400010c7983 */ /* 0x000ea80000300800 */
[----:B------:R-:W1:Y:S01]  /*1de20*/  LDL.LU R13, [R1+0x7a8] ;  /* 0x0007a800010d7983 */ /* 0x000e620000300800 */
[----:B------:R-:W-:-:S04]  /*1de30*/  SEL R11, R11, RZ, !P0 ;  /* 0x000000ff0b0b7207 */ /* 0x000fc80004000000 */
[----:B------:R-:W-:Y:S02]  /*1de40*/  ISETP.NE.U32.AND P2, PT, R11, RZ, PT ;  /* 0x000000ff0b00720c */ /* 0x000fe40003f45070 */
[----:B------:R-:W4:Y:S01]  /*1de50*/  LDL.LU R11, [R1+0x7b0] ;  /* 0x0007b000010b7983 */ /* 0x000f220000300800 */
[----:B-1----:R-:W-:-:S05]  /*1de60*/  IADD3 R13, P3, R13, R2, RZ ;  /* 0x000000020d0d7210 */ /* 0x002fca0007f7e0ff */
[----:B--2---:R-:W-:Y:S01]  /*1de70*/  IMAD.X R12, R12, 0x1, R0, P3 ;  /* 0x000000010c0c7824 */ /* 0x004fe200018e0600 */
[----:B------:R1:W-:Y:S01]  /*1de80*/  STL [R1+0x7a8], R13 ;  /* 0x0007a80d01007387 */ /* 0x0003e20000100800 */
[----:B----4-:R-:W-:-:S03]  /*1de90*/  IADD3 R11, P4, R11, R2, RZ ;  /* 0x000000020b0b7210 */ /* 0x010fc60007f9e0ff */
[----:B------:R2:W-:Y:S01]  /*1dea0*/  STL [R1+0x7a4], R12 ;  /* 0x0007a40c01007387 */ /* 0x0005e20000100800 */
[----:B-1----:R-:W-:-:S04]  /*1deb0*/  LOP3.LUT R13, R13, R12, RZ, 0x3c, !PT ;  /* 0x0000000c0d0d7212 */ /* 0x002fc800078e3cff */
[----:B--2---:R-:W-:Y:S01]  /*1dec0*/  LOP3.LUT R12, R13, R12, RZ, 0x3c, !PT ;  /* 0x0000000c0d0c7212 */ /* 0x004fe200078e3cff */
[----:B------:R-:W-:Y:S01]  /*1ded0*/  IMAD.X R3, R3, 0x1, R0, P4 ;  /* 0x0000000103037824 */ /* 0x000fe200020e0600 */
[----:B------:R-:W-:Y:S02]  /*1dee0*/  IADD3 R150, P3, R150, R2, RZ ;  /* 0x0000000296967210 */ /* 0x000fe40007f7e0ff */
[----:B------:R-:W-:-:S03]  /*1def0*/  LOP3.LUT R13, R13, R12, RZ, 0x3c, !PT ;  /* 0x0000000c0d0d7212 */ /* 0x000fc600078e3cff */
[----:B------:R-:W-:Y:S02]  /*1df00*/  IMAD.X R151, R151, 0x1, R0, P3 ;  /* 0x0000000197977824 */ /* 0x000fe400018e0600 */
[----:B------:R1:W-:Y:S01]  /*1df10*/  LDGSTS.E [R9+0xc004], desc[UR16][R12.64], P1 ;  /* 0x0c0040000c097fae */ /* 0x0003e20008921850 */
[----:B------:R-:W-:-:S03]  /*1df20*/  ISETP.GT.AND P1, PT, R5, 0x37, PT ;  /* 0x000000370500780c */ /* 0x000fc60003f24270 */
[----:B------:R2:W-:Y:S01]  /*1df30*/  STL [R1+0x7b0], R11 ;  /* 0x0007b00b01007387 */ /* 0x0005e20000100800 */
[----:B-1----:R-:W-:Y:S01]  /*1df40*/  MOV R12, R11 ;  /* 0x0000000b000c7202 */ /* 0x002fe20000000f00 */
[----:B------:R-:W-:Y:S01]  /*1df50*/  IMAD.MOV.U32 R13, RZ, RZ, R3 ;  /* 0x000000ffff0d7224 */ /* 0x000fe200078e0003 */
[----:B--2---:R-:W-:-:S04]  /*1df60*/  SEL R11, RZ, 0x4, !P1 ;  /* 0x00000004ff0b7807 */ /* 0x004fc80004800000 */
[----:B------:R1:W-:Y:S01]  /*1df70*/  LDGSTS.E [R9+0x8008], desc[UR16][R12.64], P2 ;  /* 0x080080000c097fae */ /* 0x0003e20009121850 */
[----:B------:R-:W-:Y:S01]  /*1df80*/  SEL R11, R11, RZ, !P0 ;  /* 0x000000ff0b0b7207 */ /* 0x000fe20004000000 */
[----:B-1----:R-:W-:Y:S01]  /*1df90*/  IMAD.MOV.U32 R12, RZ, RZ, R150 ;  /* 0x000000ffff0c7224 */ /* 0x002fe200078e0096 */
[----:B------:R-:W-:Y:S02]  /*1dfa0*/  MOV R13, R151 ;  /* 0x00000097000d7202 */ /* 0x000fe40000000f00 */
[----:B------:R-:W-:-:S03]  /*1dfb0*/  ISETP.NE.U32.AND P1, PT, R11, RZ, PT ;  /* 0x000000ff0b00720c */ /* 0x000fc60003f25070 */
[----:B------:R1:W-:Y:S01]  /*1dfc0*/  LDGSTS.E [R9+0xc008], desc[UR16][R12.64], P2 ;  /* 0x0c0080000c097fae */ /* 0x0003e20009121850 */
[-C--:B------:R-:W-:Y:S02]  /*1dfd0*/  IADD3 R15, P2, R15, R2.reuse, RZ ;  /* 0x000000020f0f7210 */ /* 0x080fe40007f5e0ff */
[----:B---3--:R-:W-:-:S03]  /*1dfe0*/  IADD3 R6, P3, R6, R2, RZ ;  /* 0x0000000206067210 */ /* 0x008fc60007f7e0ff */
[--C-:B------:R-:W-:Y:S01]  /*1dff0*/  IMAD.X R149, R149, 0x1, R0.reuse, P2 ;  /* 0x0000000195957824 */ /* 0x100fe200010e0600 */
[----:B------:R2:W-:Y:S01]  /*1e000*/  STL [R1+0x7ac], R3 ;  /* 0x0007ac0301007387 */ /* 0x0005e20000100800 */
[----:B------:R-:W-:Y:S02]  /*1e010*/  IMAD.X R8, R8, 0x1, R0, P3 ;  /* 0x0000000108087824 */ /* 0x000fe400018e0600 */
[----:B-1----:R-:W-:Y:S01]  /*1e020*/  IMAD.MOV.U32 R12, RZ, RZ, R15 ;  /* 0x000000ffff0c7224 */ /* 0x002fe200078e000f */
[----:B------:R-:W-:Y:S01]  /*1e030*/  MOV R13, R149 ;  /* 0x00000095000d7202 */ /* 0x000fe20000000f00 */
[----:B--2---:R-:W2:Y:S04]  /*1e040*/  LDL.LU R3, [R1+0xe00] ;  /* 0x000e000001037983 */ /* 0x004ea80000300800 */
[----:B------:R-:W-:Y:S04]  /*1e050*/  STL [R1+0x7b8], R150 ;  /* 0x0007b89601007387 */ /* 0x000fe80000100800 */
[----:B------:R-:W-:Y:S04]  /*1e060*/  STL [R1+0x7b4], R151 ;  /* 0x0007b49701007387 */ /* 0x000fe80000100800 */
[----:B------:R-:W-:Y:S04]  /*1e070*/  STL [R1+0x7c0], R15 ;  /* 0x0007c00f01007387 */ /* 0x000fe80000100800 */
[----:B------:R-:W-:Y:S04]  /*1e080*/  STL [R1+0x7bc], R149 ;  /* 0x0007bc9501007387 */ /* 0x000fe80000100800 */
[----:B------:R1:W-:Y:S04]  /*1e090*/  STL [R1+0x7c8], R6 ;  /* 0x0007c80601007387 */ /* 0x0003e80000100800 */
[----:B------:R3:W-:Y:S04]  /*1e0a0*/  LDGSTS.E [R9+0x800c], desc[UR16][R12.64], P1 ;  /* 0x0800c0000c097fae */ /* 0x0007e80008921850 */
[----:B------:R4:W-:Y:S01]  /*1e0b0*/  STL [R1+0x7c4], R8 ;  /* 0x0007c40801007387 */ /* 0x0009e20000100800 */
[----:B---3--:R-:W-:-:S03]  /*1e0c0*/  IMAD.MOV.U32 R12, RZ, RZ, R6 ;  /* 0x000000ffff0c7224 */ /* 0x008fc600078e0006 */
[----:B-1----:R-:W3:Y:S01]  /*1e0d0*/  LDL.LU R6, [R1+0x600] ;  /* 0x0006000001067983 */ /* 0x002ee20000300800 */
[----:B------:R-:W-:Y:S01]  /*1e0e0*/  IMAD.MOV.U32 R13, RZ, RZ, R8 ;  /* 0x000000ffff0d7224 */ /* 0x000fe200078e0008 */
[-C--:B------:R-:W-:Y:S02]  /*1e0f0*/  IADD3 R243, P3, R243, R2.reuse, RZ ;  /* 0x00000002f3f37210 */ /* 0x080fe40007f7e0ff */
[----:B------:R-:W-:Y:S01]  /*1e100*/  IADD3 R245, P4, R245, R2, RZ ;  /* 0x00000002f5f57210 */ /* 0x000fe20007f9e0ff */
[----:B------:R-:W2:Y:S04]  /*1e110*/  LDL.LU R151, [R1+0x608] ;  /* 0x0006080001977983 */ /* 0x000ea80000300800 */
[----:B------:R1:W-:Y:S01]  /*1e120*/  LDGSTS.E [R9+0xc00c], desc[UR16][R12.64], P1 ;  /* 0x0c00c0000c097fae */ /* 0x0003e20008921850 */
[----:B------:R-:W-:Y:S01]  /*1e130*/  ISETP.GT.AND P1, PT, R5, 0x18, PT ;  /* 0x000000180500780c */ /* 0x000fe20003f24270 */
[----:B------:R-:W-:Y:S01]  /*1e140*/  IMAD.X R242, R242, 0x1, R0, P3 ;  /* 0x00000001f2f27824 */ /* 0x000fe200018e0600 */
[----:B------:R-:W-:Y:S01]  /*1e150*/  IADD3.X R244, R244, R0, RZ, P4, !PT ;  /* 0x00000000f4f47210 */ /* 0x000fe200027fe4ff */
[----:B------:R-:W2:Y:S01]  /*1e160*/  LDL.LU R149, [R1+0x7cc] ;  /* 0x0007cc0001957983 */ /* 0x000ea20000300800 */
[----:B-1----:R-:W-:-:S03]  /*1e170*/  SEL R9, RZ, 0x4, !P1 ;  /* 0x00000004ff097807 */ /* 0x002fc60004800000 */
[----:B------:R-:W2:Y:S01]  /*1e180*/  LDL.LU R15, [R1+0x7d0] ;  /* 0x0007d000010f7983 */ /* 0x000ea20000300800 */
[----:B------:R-:W-:Y:S02]  /*1e190*/  IADD3 R241, P1, R241, R2, RZ ;  /* 0x00000002f1f17210 */ /* 0x000fe40007f3e0ff */
[----:B------:R-:W-:-:S03]  /*1e1a0*/  SEL R9, R9, RZ, !P0 ;  /* 0x000000ff09097207 */ /* 0x000fc60004000000 */
[----:B------:R-:W-:Y:S01]  /*1e1b0*/  IMAD.X R240, R240, 0x1, R0, P1 ;  /* 0x00000001f0f07824 */ /* 0x000fe200008e0600 */
[----:B------:R-:W-:Y:S02]  /*1e1c0*/  ISETP.NE.U32.AND P2, PT, R9, RZ, PT ;  /* 0x000000ff0900720c */ /* 0x000fe40003f45070 */
[----:B------:R-:W-:Y:S02]  /*1e1d0*/  ISETP.GT.AND P1, PT, R5, 0x19, PT ;  /* 0x000000190500780c */ /* 0x000fe40003f24270 */
[----:B------:R-:W-:Y:S02]  /*1e1e0*/  LOP3.LUT R9, R10, 0x60, RZ, 0x3c, !PT ;  /* 0x000000600a097812 */ /* 0x000fe400078e3cff */
[----:B------:R-:W-:Y:S01]  /*1e1f0*/  SEL R11, RZ, 0x4, !P1 ;  /* 0x00000004ff0b7807 */ /* 0x000fe20004800000 */
[----:B------:R-:W-:Y:S01]  /*1e200*/  IMAD.MOV.U32 R12, RZ, RZ, R241 ;  /* 0x000000ffff0c7224 */ /* 0x000fe200078e00f1 */
[----:B------:R-:W-:Y:S01]  /*1e210*/  IADD3 R9, R9, UR4, RZ ;  /* 0x0000000409097c10 */ /* 0x000fe2000fffe0ff */
[----:B------:R-:W-:Y:S01]  /*1e220*/  IMAD.MOV.U32 R13, RZ, RZ, R240 ;  /* 0x000000ffff0d7224 */ /* 0x000fe200078e00f0 */
[----:B------:R-:W-:-:S04]  /*1e230*/  SEL R11, R11, RZ, !P0 ;  /* 0x000000ff0b0b7207 */ /* 0x000fc80004000000 */
[----:B------:R-:W-:Y:S01]  /*1e240*/  ISETP.NE.U32.AND P1, PT, R11, RZ, PT ;  /* 0x000000ff0b00720c */ /* 0x000fe20003f25070 */
[----:B------:R1:W-:Y:S01]  /*1e250*/  LDGSTS.E [R9], desc[UR16][R12.64], P2 ;  /* 0x000000000c097fae */ /* 0x0003e20009121850 */
        /* <DEDUP_REMOVED lines=24> */
[----:B------:R-:W-:-:S04]  /*1e3e0*/  ISETP.NE.U32.AND P1, PT, R11, RZ, PT ;  /* 0x000000ff0b00720c */ /* 0x000fc80003f25070 */
[----:B------:R1:W-:Y:S02]  /*1e3f0*/  LDGSTS.E [R9+0x8], desc[UR16][R12.64], P2 ;  /* 0x000080000c097fae */ /* 0x0003e40009121850 */
[----:B-1----:R-:W-:Y:S02]  /*1e400*/  IMAD.MOV.U32 R12, RZ, RZ, R251 ;  /* 0x000000ffff0c7224 */ /* 0x002fe400078e00fb */
[----:B------:R-:W-:-:S05]  /*1e410*/  IMAD.MOV.U32 R13, RZ, RZ, R250 ;  /* 0x000000ffff0d7224 */ /* 0x000fca00078e00fa */
[----:B------:R1:W-:Y:S01]  /*1e420*/  LDGSTS.E [R9+0x4008], desc[UR16][R12.64], P2 ;  /* 0x040080000c097fae */ /* 0x0003e20009121850 */
[----:B---3--:R-:W-:-:S04]  /*1e430*/  IADD3 R6, P4, R6, R2, RZ ;  /* 0x0000000206067210 */ /* 0x008fc80007f9e0ff */
[----:B------:R-:W-:Y:S01]  /*1e440*/  IADD3.X R252, R252, R0, RZ, P4, !PT ;  /* 0x00000000fcfc7210 */ /* 0x000fe200027fe4ff */
[----:B-1----:R-:W-:Y:S01]  /*1e450*/  IMAD.MOV.U32 R12, RZ, RZ, R6 ;  /* 0x000000ffff0c7224 */ /* 0x002fe200078e0006 */
[----:B------:R1:W-:Y:S02]  /*1e460*/  STL [R1+0x600], R6 ;  /* 0x0006000601007387 */ /* 0x0003e40000100800 */
[----:B------:R-:W-:Y:S02]  /*1e470*/  MOV R13, R252 ;  /* 0x000000fc000d7202 */ /* 0x000fe40000000f00 */
[----:B------:R-:W3:Y:S04]  /*1e480*/  LDL.LU R150, [R1+0x7d8] ;  /* 0x0007d80001967983 */ /* 0x000ee80000300800 */
[----:B----4-:R-:W4:Y:S04]  /*1e490*/  LDL.LU R8, [R1+0x7dc] ;  /* 0x0007dc0001087983 */ /* 0x010f280000300800 */
[----:B-1----:R-:W4:Y:S04]  /*1e4a0*/  LDL.LU R6, [R1+0x7e0] ;  /* 0x0007e00001067983 */ /* 0x002f280000300800 */
[----:B------:R1:W-:Y:S04]  /*1e4b0*/  LDGSTS.E [R9+0xc], desc[UR16][R12.64], P1 ;  /* 0x0000c0000c097fae */ /* 0x0003e80008921850 */
[----:B------:R-:W3:Y:S01]  /*1e4c0*/  LDL.LU R13, [R1+0x604] ;  /* 0x00060400010d7983 */ /* 0x000ee20000300800 */
[----:B------:R-:W-:-:S04]  /*1e4d0*/  ISETP.GT.AND P2, PT, R5, 0x38, PT ;  /* 0x000000380500780c */ /* 0x000fc80003f44270 */
[----:B------:R-:W-:Y:S02]  /*1e4e0*/  SEL R11, RZ, 0x4, !P2 ;  /* 0x00000004ff0b7807 */ /* 0x000fe40005000000 */
[-C--:B--2---:R-:W-:Y:S02]  /*1e4f0*/  IADD3 R151, P3, R151, R2.reuse, RZ ;  /* 0x0000000297977210 */ /* 0x084fe40007f7e0ff */
[----:B------:R-:W-:Y:S02]  /*1e500*/  SEL R11, R11, RZ, !P0 ;  /* 0x000000ff0b0b7207 */ /* 0x000fe40004000000 */
[----:B------:R-:W-:Y:S02]  /*1e510*/  IADD3 R15, P4, R15, R2, RZ ;  /* 0x000000020f0f7210 */ /* 0x000fe40007f9e0ff */
[----:B------:R-:W-:Y:S01]  /*1e520*/  ISETP.NE.U32.AND P2, PT, R11, RZ, PT ;  /* 0x000000ff0b00720c */ /* 0x000fe20003f45070 */
[----:B-1----:R-:W-:Y:S02]  /*1e530*/  IMAD.MOV.U32 R12, RZ, RZ, R151 ;  /* 0x000000ffff0c7224 */ /* 0x002fe400078e0097 */
[--C-:B------:R-:W-:Y:S01]  /*1e540*/  IMAD.X R149, R149, 0x1, R0.reuse, P4 ;  /* 0x0000000195957824 */ /* 0x100fe200020e0600 */
[----:B------:R-:W-:Y:S01]  /*1e550*/  STL [R1+0x608], R151 ;  /* 0x0006089701007387 */ /* 0x000fe20000100800 */
[----:B---3--:R-:W-:-:S05]  /*1e560*/  IMAD.X R13, R13, 0x1, R0, P3 ;  /* 0x000000010d0d7824 */ /* 0x008fca00018e0600 */
[----:B------:R1:W-:Y:S04]  /*1e570*/  STL [R1+0x604], R13 ;  /* 0x0006040d01007387 */ /* 0x0003e80000100800 */
[----:B------:R2:W-:Y:S04]  /*1e580*/  LDGSTS.E [R9+0x400c], desc[UR16][R12.64], P1 ;  /* 0x0400c0000c097fae */ /* 0x0005e80008921850 */
[----:B------:R-:W-:Y:S04]  /*1e590*/  STL [R1+0x7d0], R15 ;  /* 0x0007d00f01007387 */ /* 0x000fe80000100800 */
[----:B------:R3:W-:Y:S01]  /*1e5a0*/  STL [R1+0x7cc], R149 ;  /* 0x0007cc9501007387 */ /* 0x0007e20000100800 */
[----:B--2---:R-:W-:Y:S01]  /*1e5b0*/  MOV R12, R15 ;  /* 0x0000000f000c7202 */ /* 0x004fe20000000f00 */
[----:B-1----:R-:W-:-:S02]  /*1e5c0*/  IMAD.MOV.U32 R13, RZ, RZ, R149 ;  /* 0x000000ffff0d7224 */ /* 0x002fc400078e0095 */
[----:B------:R-:W2:Y:S04]  /*1e5d0*/  LDL.LU R151, [R1+0x7e4] ;  /* 0x0007e40001977983 */ /* 0x000ea80000300800 */
[----:B---3--:R-:W3:Y:S04]  /*1e5e0*/  LDL.LU R149, [R1+0x7e8] ;  /* 0x0007e80001957983 */ /* 0x008ee80000300800 */
[----:B------:R-:W2:Y:S04]  /*1e5f0*/  LDL.LU R15, [R1+0x7ec] ;  /* 0x0007ec00010f7983 */ /* 0x000ea80000300800 */
[----:B------:R1:W-:Y:S04]  /*1e600*/  LDGSTS.E [R9+0x8000], desc[UR16][R12.64], P2 ;  /* 0x080000000c097fae */ /* 0x0003e80009121850 */
[----:B------:R-:W3:Y:S01]  /*1e610*/  LDL.LU R13, [R1+0x7d4] ;  /* 0x0007d400010d7983 */ /* 0x000ee20000300800 */
[----:B------:R-:W-:-:S02]  /*1e620*/  IADD3 R150, P3, R150, R2, RZ ;  /* 0x0000000296967210 */ /* 0x000fc40007f7e0ff */
[----:B------:R-:W-:Y:S02]  /*1e630*/  ISETP.GT.AND P1, PT, R5, 0x39, PT ;  /* 0x000000390500780c */ /* 0x000fe40003f24270 */
[----:B-1----:R-:W-:Y:S02]  /*1e640*/  MOV R12, R150 ;  /* 0x00000096000c7202 */ /* 0x002fe40000000f00 */
[----:B------:R-:W-:Y:S02]  /*1e650*/  SEL R11, RZ, 0x4, !P1 ;  /* 0x00000004ff0b7807 */ /* 0x000fe40004800000 */
[----:B----4-:R-:W-:Y:S02]  /*1e660*/  IADD3 R6, P4, R6, R2, RZ ;  /* 0x0000000206067210 */ /* 0x010fe40007f9e0ff */
[----:B------:R-:W-:-:S04]  /*1e670*/  SEL R11, R11, RZ, !P0 ;  /* 0x000000ff0b0b7207 */ /* 0x000fc80004000000 */
[----:B------:R-:W-:Y:S01]  /*1e680*/  ISETP.NE.U32.AND P1, PT, R11, RZ, PT ;  /* 0x000000ff0b00720c */ /* 0x000fe20003f25070 */
[--C-:B------:R-:W-:Y:S01]  /*1e690*/  IMAD.X R8, R8, 0x1, R0.reuse, P4 ;  /* 0x0000000108087824 */ /* 0x100fe200020e0600 */
[----:B------:R-:W-:Y:S01]  /*1e6a0*/  STL [R1+0x7d8], R150 ;  /* 0x0007d89601007387 */ /* 0x000fe20000100800 */
[----:B---3--:R-:W-:-:S05]  /*1e6b0*/  IMAD.X R13, R13, 0x1, R0, P3 ;  /* 0x000000010d0d7824 */ /* 0x008fca00018e0600 */
[----:B------:R1:W-:Y:S01]  /*1e6c0*/  LDGSTS.E [R9+0xc000], desc[UR16][R12.64], P2 ;  /* 0x0c0000000c097fae */ /* 0x0003e20009121850 */
[----:B------:R-:W-:-:S04]  /*1e6d0*/  ISETP.GT.AND P2, PT, R5, 0x3a, PT ;  /* 0x0000003a0500780c */ /* 0x000fc80003f44270 */
[----:B------:R-:W-:Y:S01]  /*1e6e0*/  SEL R11, RZ, 0x4, !P2 ;  /* 0x00000004ff0b7807 */ /* 0x000fe20005000000 */
[----:B------:R3:W-:Y:S03]  /*1e6f0*/  STL [R1+0x7d4], R13 ;  /* 0x0007d40d01007387 */ /* 0x0007e60000100800 */
[----:B------:R-:W-:Y:S01]  /*1e700*/  SEL R11, R11, RZ, !P0 ;  /* 0x000000ff0b0b7207 */ /* 0x000fe20004000000 */
[----:B------:R4:W-:Y:S01]  /*1e710*/  STL [R1+0x7e0], R6 ;  /* 0x0007e00601007387 */ /* 0x0009e20000100800 */
[----:B-1----:R-:W-:-:S03]  /*1e720*/  IMAD.MOV.U32 R12, RZ, RZ, R6 ;  /* 0x000000ffff0c7224 */ /* 0x002fc600078e0006 */
[----:B------:R1:W-:Y:S01]  /*1e730*/  STL [R1+0x7dc], R8 ;  /* 0x0007dc0801007387 */ /* 0x0003e20000100800 */
[----:B---3--:R-:W-:Y:S01]  /*1e740*/  IMAD.MOV.U32 R13, RZ, RZ, R8 ;  /* 0x000000ffff0d7224 */ /* 0x008fe200078e0008 */
[----:B------:R-:W-:Y:S02]  /*1e750*/  ISETP.NE.U32.AND P2, PT, R11, RZ, PT ;  /* 0x000000ff0b00720c */ /* 0x000fe40003f45070 */
[----:B----4-:R-:W3:Y:S04]  /*1e760*/  LDL.LU R6, [R1+0x7f8] ;  /* 0x0007f80001067983 */ /* 0x010ee80000300800 */
[----:B-1----:R-:W4:Y:S04]  /*1e770*/  LDL.LU R8, [R1+0x800] ;  /* 0x0008000001087983 */ /* 0x002f280000300800 */
[----:B------:R-:W4:Y:S04]  /*1e780*/  LDL.LU R150, [R1+0x808] ;  /* 0x0008080001967983 */ /* 0x000f280000300800 */
[----:B------:R-:W3:Y:S01]  /*1e790*/  LDL.LU R11, [R1+0x7f0] ;  /* 0x0007f000010b7983 */ /* 0x000ee20000300800 */
[----:B------:R-:W-:-:S03]  /*1e7a0*/  IADD3 R149, P3, R149, R2, RZ ;  /* 0x0000000295957210 */ /* 0x000fc60007f7e0ff */
[----:B------:R1:W-:Y:S02]  /*1e7b0*/  LDGSTS.E [R9+0x8004], desc[UR16][R12.64], P1 ;  /* 0x080040000c097fae */ /* 0x0003e40008921850 */
[----:B--2---:R-:W-:Y:S02]  /*1e7c0*/  IMAD.X R151, R151, 0x1, R0, P3 ;  /* 0x0000000197977824 */ /* 0x004fe400018e0600 */
[----:B------:R2:W-:Y:S01]  /*1e7d0*/  STL [R1+0x7e8], R149 ;  /* 0x0007e89501007387 */ /* 0x0005e20000100800 */
[----:B-1----:R-:W-:Y:S02]  /*1e7e0*/  IMAD.MOV.U32 R12, RZ, RZ, R149 ;  /* 0x000000ffff0c7224 */ /* 0x002fe400078e0095 */
[----:B------:R-:W-:Y:S01]  /*1e7f0*/  IMAD.MOV.U32 R13, RZ, RZ, R151 ;  /* 0x000000ffff0d7224 */ /* 0x000fe200078e0097 */
[----:B------:R1:W-:Y:S04]  /*1e800*/  STL [R1+0x7e4], R151 ;  /* 0x0007e49701007387 */ /* 0x0003e80000100800 */
[----:B------:R2:W-:Y:S01]  /*1e810*/  LDGSTS.E [R9+0xc004], desc[UR16][R12.64], P1 ;  /* 0x0c0040000c097fae */ /* 0x0005e20008921850 */
[----:B---3--:R-:W-:-:S04]  /*1e820*/  IADD3 R11, P4, R11, R2, RZ ;  /* 0x000000020b0b7210 */ /* 0x008fc80007f9e0ff */
[----:B------:R-:W-:Y:S01]  /*1e830*/  IADD3.X R15, R15, R0, RZ, P4, !PT ;  /* 0x000000000f0f7210 */ /* 0x000fe200027fe4ff */
[----:B--2---:R-:W-:Y:S01]  /*1e840*/  IMAD.MOV.U32 R12, RZ, RZ, R11 ;  /* 0x000000ffff0c7224 */ /* 0x004fe200078e000b */
[----:B------:R-:W-:Y:S02]  /*1e850*/  STL [R1+0x7f0], R11 ;  /* 0x0007f00b01007387 */ /* 0x000fe40000100800 */
[----:B------:R-:W-:Y:S02]  /*1e860*/  MOV R13, R15 ;  /* 0x0000000f000d7202 */ /* 0x000fe40000000f00 */
[----:B------:R-:W2:Y:S04]  /*1e870*/  LDL.LU R149, [R1+0x7fc] ;  /* 0x0007fc0001957983 */ /* 0x000ea80000300800 */
[----:B------:R3:W-:Y:S04]  /*1e880*/  STL [R1+0x7ec], R15 ;  /* 0x0007ec0f01007387 */ /* 0x0007e80000100800 */
[----:B-1----:R-:W2:Y:S04]  /*1e890*/  LDL.LU R151, [R1+0x804] ;  /* 0x0008040001977983 */ /* 0x002ea80000300800 */
[----:B------:R1:W-:Y:S04]  /*1e8a0*/  LDGSTS.E [R9+0x8008], desc[UR16][R12.64], P2 ;  /* 0x080080000c097fae */ /* 0x0003e80009121850 */
[----:B---3--:R-:W3:Y:S04]  /*1e8b0*/  LDL.LU R15, [R1+0xdfc] ;  /* 0x000dfc00010f7983 */ /* 0x008ee80000300800 */
[----:B------:R-:W4:Y:S01]  /*1e8c0*/  LDL.LU R13, [R1+0x7f4] ;  /* 0x0007f400010d7983 */ /* 0x000f220000300800 */
[----:B------:R-:W-:-:S02]  /*1e8d0*/  IADD3 R6, P3, R6, R2, RZ ;  /* 0x0000000206067210 */ /* 0x000fc40007f7e0ff */
[----:B------:R-:W-:-:S03]  /*1e8e0*/  ISETP.GT.AND P1, PT, R5, 0x3b, PT ;  /* 0x0000003b0500780c */ /* 0x000fc60003f24270 */
[----:B-1----:R-:W-:Y:S01]  /*1e8f0*/  IMAD.MOV.U32 R12, RZ, RZ, R6 ;  /* 0x000000ffff0c7224 */ /* 0x002fe200078e0006 */
[----:B------:R-:W-:Y:S01]  /*1e900*/  SEL R11, RZ, 0x4, !P1 ;  /* 0x00000004ff0b7807 */ /* 0x000fe20004800000 */
[----:B------:R1:W-:Y:S03]  /*1e910*/  STL [R1+0x7f8], R6 ;  /* 0x0007f80601007387 */ /* 0x0003e60000100800 */
[----:B------:R-:W-:-:S04]  /*1e920*/  SEL R11, R11, RZ, !P0 ;  /* 0x000000ff0b0b7207 */ /* 0x000fc80004000000 */
[----:B------:R-:W-:Y:S02]  /*1e930*/  ISETP.NE.U32.AND P1, PT, R11, RZ, PT ;  /* 0x000000ff0b00720c */ /* 0x000fe40003f25070 */
[----:B------:R-:W-:Y:S01]  /*1e940*/  LOP3.LUT R11, R7, 0x3f, RZ, 0xc0, !PT ;  /* 0x0000003f070b7812 */ /* 0x000fe200078ec0ff */
[----:B----4-:R-:W-:-:S05]  /*1e950*/  IMAD.X R13, R13, 0x1, R0, P3 ;  /* 0x000000010d0d7824 */ /* 0x010fca00018e0600 */
[----:B------:R4:W-:Y:S01]  /*1e960*/  LDGSTS.E [R9+0xc008], desc[UR16][R12.64], P2 ;  /* 0x0c0080000c097fae */ /* 0x0009e20009121850 */
[----:B------:R-:W-:-:S03]  /*1e970*/  IADD3 R8, P2, R8, R2, RZ ;  /* 0x0000000208087210 */ /* 0x000fc60007f5e0ff */
[----:B------:R4:W-:Y:S02]  /*1e980*/  STL [R1+0x7f4], R13 ;  /* 0x0007f40d01007387 */ /* 0x0009e40000100800 */
[----:B--2---:R-:W-:Y:S02]  /*1e990*/  IMAD.X R149, R149, 0x1, R0, P2 ;  /* 0x0000000195957824 */ /* 0x004fe400010e0600 */
[----:B-1----:R-:W2:Y:S04]  /*1e9a0*/  LDL.LU R6, [R1+0x610] ;  /* 0x0006100001067983 */ /* 0x002ea80000300800 */
[----:B------:R-:W-:Y:S01]  /*1e9b0*/  STL [R1+0x800], R8 ;  /* 0x0008000801007387 */ /* 0x000fe20000100800 */
[----:B----4-:R-:W-:-:S03]  /*1e9c0*/  IMAD.MOV.U32 R13, RZ, RZ, R149 ;  /* 0x000000ffff0d7224 */ /* 0x010fc600078e0095 */
[----:B------:R1:W-:Y:S01]  /*1e9d0*/  STL [R1+0x7fc], R149 ;  /* 0x0007fc9501007387 */ /* 0x0003e20000100800 */
[----:B------:R-:W-:Y:S01]  /*1e9e0*/  IADD3 R150, P3, R150, R2, RZ ;  /* 0x0000000296967210 */ /* 0x000fe20007f7e0ff */
[----:B------:R-:W-:Y:S01]  /*1e9f0*/  IMAD.MOV.U32 R12, RZ, RZ, R8 ;  /* 0x000000ffff0c7224 */ /* 0x000fe200078e0008 */
[----:B-1----:R-:W1:Y:S02]  /*1ea00*/  LDC R149, c[0x0][0x230] ;  /* 0x00008c00ff957b82 */ /* 0x002e640000000800 */
[----:B------:R-:W-:Y:S02]  /*1ea10*/  IADD3.X R151, R151, R0, RZ, P3, !PT ;  /* 0x0000000097977210 */ /* 0x000fe40001ffe4ff */
[----:B------:R4:W-:Y:S04]  /*1ea20*/  LDGSTS.E [R9+0x800c], desc[UR16][R12.64], P1 ;  /* 0x0800c0000c097fae */ /* 0x0009e80008921850 */
[----:B------:R-:W-:Y:S04]  /*1ea30*/  STL [R1+0x808], R150 ;  /* 0x0008089601007387 */ /* 0x000fe80000100800 */
[----:B------:R-:W3:Y:S01]  /*1ea40*/  LDL.LU R8, [R1+0x60c] ;  /* 0x00060c0001087983 */ /* 0x000ee20000300800 */
[----:B----4-:R-:W-:Y:S01]  /*1ea50*/  IMAD.MOV.U32 R12, RZ, RZ, R150 ;  /* 0x000000ffff0c7224 */ /* 0x010fe200078e0096 */
[----:B------:R-:W-:-:S05]  /*1ea60*/  MOV R13, R151 ;  /* 0x00000097000d7202 */ /* 0x000fca0000000f00 */
[----:B------:R4:W-:Y:S01]  /*1ea70*/  LDGSTS.E [R9+0xc00c], desc[UR16][R12.64], P1 ;  /* 0x0c00c0000c097fae */ /* 0x0009e20008921850 */
[----:B------:R-:W-:Y:S01]  /*1ea80*/  ISETP.GT.AND P1, PT, R5, 0x1c, PT ;  /* 0x0000001c0500780c */ /* 0x000fe20003f24270 */
[----:B-1----:R-:W-:-:S03]  /*1ea90*/  VIADD R149, R149, 0xffffff80 ;  /* 0xffffff8095957836 */ /* 0x002fc60000000000 */
[----:B----4-:R-:W-:-:S04]  /*1eaa0*/  SEL R9, RZ, 0x4, !P1 ;  /* 0x00000004ff097807 */ /* 0x010fc80004800000 */
[----:B------:R-:W-:Y:S01]  /*1eab0*/  SEL R9, R9, RZ, !P0 ;  /* 0x000000ff09097207 */ /* 0x000fe20004000000 */
[----:B------:R1:W-:Y:S03]  /*1eac0*/  STL [R1+0x804], R151 ;  /* 0x0008049701007387 */ /* 0x0003e60000100800 */
[----:B------:R-:W-:Y:S01]  /*1ead0*/  ISETP.NE.U32.AND P3, PT, R9, RZ, PT ;  /* 0x000000ff0900720c */ /* 0x000fe20003f65070 */
[----:B------:R-:W-:Y:S02]  /*1eae0*/  IMAD R9, R14, -0x40, R149 ;  /* 0xffffffc00e097824 */ /* 0x000fe400078e0295 */
[----:B------:R-:W4:Y:S04]  /*1eaf0*/  LDL.LU R149, [R1+0x614] ;  /* 0x0006140001957983 */ /* 0x000f280000300800 */
[----:B------:R-:W4:Y:S04]  /*1eb00*/  LDL.LU R13, [R1+0x618] ;  /* 0x00061800010d7983 */ /* 0x000f280000300800 */
[----:B------:R-:W4:Y:S04]  /*1eb10*/  LDL.LU R12, [R1+0x61c] ;  /* 0x00061c00010c7983 */ /* 0x000f280000300800 */
[----:B------:R-:W4:Y:S01]  /*1eb20*/  LDL.LU R7, [R1+0x620] ;  /* 0x0006200001077983 */ /* 0x000f220000300800 */
[----:B------:R-:W-:-:S02]  /*1eb30*/  ISETP.GE.AND P1, PT, R11, R9, PT ;  /* 0x000000090b00720c */ /* 0x000fc40003f26270 */
[----:B------:R-:W-:-:S05]  /*1eb40*/  LOP3.LUT R9, R10, 0x70, RZ, 0x3c, !PT ;  /* 0x000000700a097812 */ /* 0x000fca00078e3cff */
[----:B------:R-:W-:Y:S01]  /*1eb50*/  VIADD R9, R9, UR4 ;  /* 0x0000000409097c36 */ /* 0x000fe20008000000 */
[----:B--2---:R-:W-:-:S05]  /*1eb60*/  IADD3 R6, P2, R6, R2, RZ ;  /* 0x0000000206067210 */ /* 0x004fca0007f5e0ff */
[----:B------:R-:W-:Y:S01]  /*1eb70*/  STL [R1+0x610], R6 ;  /* 0x0006100601007387 */ /* 0x000fe20000100800 */
[----:B------:R-:W-:Y:S01]  /*1eb80*/  MOV R10, R6 ;  /* 0x00000006000a7202 */ /* 0x000fe20000000f00 */
[----:B---3--:R-:W-:-:S05]  /*1eb90*/  IMAD.X R8, R8, 0x1, R0, P2 ;  /* 0x0000000108087824 */ /* 0x008fca00010e0600 */
[----:B------:R2:W-:Y:S01]  /*1eba0*/  STL [R1+0x60c], R8 ;  /* 0x00060c0801007387 */ /* 0x0005e20000100800 */
[----:B------:R-:W-:-:S03]  /*1ebb0*/  IMAD.MOV.U32 R11, RZ, RZ, R8 ;  /* 0x000000ffff0b7224 */ /* 0x000fc600078e0008 */
[----:B-1----:R-:W3:Y:S04]  /*1ebc0*/  LDL.LU R151, [R1+0x624] ;  /* 0x0006240001977983 */ /* 0x002ee80000300800 */
[----:B------:R-:W3:Y:S01]  /*1ebd0*/  LDL.LU R150, [R1+0x628] ;  /* 0x0006280001967983 */ /* 0x000ee20000300800 */
[----:B------:R-:W-:-:S03]  /*1ebe0*/  ISETP.GT.AND P2, PT, R5, 0x1d, PT ;  /* 0x0000001d0500780c */ /* 0x000fc60003f44270 */
[----:B--2---:R-:W2:Y:S04]  /*1ebf0*/  LDL.LU R8, [R1+0x62c] ;  /* 0x00062c0001087983 */ /* 0x004ea80000300800 */
[----:B------:R-:W2:Y:S04]  /*1ec00*/  LDL.LU R6, [R1+0x630] ;  /* 0x0006300001067983 */ /* 0x000ea80000300800 */
[----:B------:R1:W-:Y:S01]  /*1ec10*/  LDGSTS.E [R9], desc[UR16][R10.64], P3 ;  /* 0x000000000a097fae */ /* 0x0003e20009921850 */
[----:B----4-:R-:W-:Y:S02]  /*1ec20*/  IADD3 R13, P4, R13, R2, RZ ;  /* 0x000000020d0d7210 */ /* 0x010fe40007f9e0ff */
[----:B-1----:R-:W-:-:S03]  /*1ec30*/  SEL R10, RZ, 0x4, !P2 ;  /* 0x00000004ff0a7807 */ /* 0x002fc60005000000 */
[--C-:B------:R-:W-:Y:S01]  /*1ec40*/  IMAD.X R149, R149, 0x1, R0.reuse, P4 ;  /* 0x0000000195957824 */ /* 0x100fe200020e0600 */
[----:B------:R-:W-:Y:S02]  /*1ec50*/  IADD3 R7, P5, R7, R2, RZ ;  /* 0x0000000207077210 */ /* 0x000fe40007fbe0ff */
[----:B------:R-:W-:Y:S01]  /*1ec60*/  SEL R10, R10, RZ, !P0 ;  /* 0x000000ff0a0a7207 */ /* 0x000fe20004000000 */
[----:B------:R-:W-:Y:S02]  /*1ec70*/  STL [R1+0x618], R13 ;  /* 0x0006180d01007387 */ /* 0x000fe40000100800 */
[----:B------:R-:W-:Y:S01]  /*1ec80*/  IMAD.X R12, R12, 0x1, R0, P5 ;  /* 0x000000010c0c7824 */ /* 0x000fe200028e0600 */
[----:B------:R-:W-:Y:S01]  /*1ec90*/  ISETP.NE.U32.AND P2, PT, R10, RZ, PT ;  /* 0x000000ff0a00720c */ /* 0x000fe20003f45070 */
[----:B------:R1:W-:Y:S01]  /*1eca0*/  STL [R1+0x614], R149 ;  /* 0x0006149501007387 */ /* 0x0003e20000100800 */
[----:B------:R-:W-:Y:S01]  /*1ecb0*/  MOV R10, R13 ;  /* 0x0000000d000a7202 */ /* 0x000fe20000000f00 */
[----:B------:R-:W-:-:S02]  /*1ecc0*/  IMAD.MOV.U32 R11, RZ, RZ, R149 ;  /* 0x000000ffff0b7224 */ /* 0x000fc400078e0095 */
[----:B------:R-:W-:Y:S04]  /*1ecd0*/  STL [R1+0x620], R7 ;  /* 0x0006200701007387 */ /* 0x000fe80000100800 */
[----:B------:R4:W-:Y:S04]  /*1ece0*/  STL [R1+0x61c], R12 ;  /* 0x00061c0c01007387 */ /* 0x0009e80000100800 */
[----:B-1----:R-:W2:Y:S04]  /*1ecf0*/  LDL.LU R149, [R1+0x634] ;  /* 0x0006340001957983 */ /* 0x002ea80000300800 */
[----:B------:R-:W2:Y:S04]  /*1ed00*/  LDL.LU R13, [R1+0x638] ;  /* 0x00063800010d7983 */ /* 0x000ea80000300800 */
[----:B------:R1:W-:Y:S02]  /*1ed10*/  LDGSTS.E [R9+0x4000], desc[UR16][R10.64], P3 ;  /* 0x040000000a097fae */ /* 0x0003e40009921850 */
[----:B-1----:R-:W-:-:S02]  /*1ed20*/  IMAD.MOV.U32 R11, RZ, RZ, R12 ;  /* 0x000000ffff0b7224 */ /* 0x002fc400078e000c */
[----:B------:R-:W-:Y:S01]  /*1ed30*/  IMAD.MOV.U32 R10, RZ, RZ, R7 ;  /* 0x000000ffff0a7224 */ /* 0x000fe200078e0007 */
[----:B----4-:R-:W4:Y:S04]  /*1ed40*/  LDL.LU R12, [R1+0x63c] ;  /* 0x00063c00010c7983 */ /* 0x010f280000300800 */
[----:B------:R-:W4:Y:S01]  /*1ed50*/  LDL.LU R7, [R1+0x640] ;  /* 0x0006400001077983 */ /* 0x000f220000300800 */
[----:B------:R-:W-:-:S03]  /*1ed60*/  ISETP.GT.AND P3, PT, R5, 0x1e, PT ;  /* 0x0000001e0500780c */ /* 0x000fc60003f64270 */
[----:B------:R1:W-:Y:S02]  /*1ed70*/  LDGSTS.E [R9+0x4], desc[UR16][R10.64], P2 ;  /* 0x000040000a097fae */ /* 0x0003e40009121850 */
[----:B-1----:R-:W-:-:S04]  /*1ed80*/  SEL R10, RZ, 0x4, !P3 ;  /* 0x00000004ff0a7807 */ /* 0x002fc80005800000 */
[----:B------:R-:W-:-:S04]  /*1ed90*/  SEL R10, R10, RZ, !P0 ;  /* 0x000000ff0a0a7207 */ /* 0x000fc80004000000 */
[----:B------:R-:W-:Y:S02]  /*1eda0*/  ISETP.NE.U32.AND P3, PT, R10, RZ, PT ;  /* 0x000000ff0a00720c */ /* 0x000fe40003f65070 */
[----:B---3--:R-:W-:-:S04]  /*1edb0*/  IADD3 R150, P4, R150, R2, RZ ;  /* 0x0000000296967210 */ /* 0x008fc80007f9e0ff */
[----:B------:R-:W-:Y:S01]  /*1edc0*/  IADD3.X R151, R151, R0, RZ, P4, !PT ;  /* 0x0000000097977210 */ /* 0x000fe200027fe4ff */
[----:B------:R-:W-:Y:S01]  /*1edd0*/  IMAD.MOV.U32 R10, RZ, RZ, R150 ;  /* 0x000000ffff0a7224 */ /* 0x000fe200078e0096 */
[----:B--2---:R-:W-:-:S03]  /*1ede0*/  IADD3 R6, P5, R6, R2, RZ ;  /* 0x0000000206067210 */ /* 0x004fc60007fbe0ff */
[----:B------:R-:W-:Y:S01]  /*1edf0*/  IMAD.MOV.U32 R11, RZ, RZ, R151 ;  /* 0x000000ffff0b7224 */ /* 0x000fe200078e0097 */
[----:B------:R-:W-:Y:S01]  /*1ee00*/  STL [R1+0x628], R150 ;  /* 0x0006289601007387 */ /* 0x000fe20000100800 */
[----:B------:R-:W-:-:S03]  /*1ee10*/  IMAD.X R8, R8, 0x1, R0, P5 ;  /* 0x0000000108087824 */ /* 0x000fc600028e0600 */
[----:B------:R1:W-:Y:S01]  /*1ee20*/  LDGSTS.E [R9+0x4004], desc[UR16][R10.64], P2 ;  /* 0x040040000a097fae */ /* 0x0003e20009121850 */
[----:B------:R-:W-:-:S03]  /*1ee30*/  ISETP.GT.AND P2, PT, R5, 0x1f, PT ;  /* 0x0000001f0500780c */ /* 0x000fc60003f44270 */
[----:B------:R2:W-:Y:S04]  /*1ee40*/  STL [R1+0x624], R151 ;  /* 0x0006249701007387 */ /* 0x0005e80000100800 */
[----:B------:R-:W-:Y:S01]  /*1ee50*/  STL [R1+0x630], R6 ;  /* 0x0006300601007387 */ /* 0x000fe20000100800 */
[----:B-1----:R-:W-:Y:S01]  /*1ee60*/  MOV R10, R6 ;  /* 0x00000006000a7202 */ /* 0x002fe20000000f00 */
[----:B------:R-:W-:Y:S02]  /*1ee70*/  IMAD.MOV.U32 R11, RZ, RZ, R8 ;  /* 0x000000ffff0b7224 */ /* 0x000fe400078e0008 */
[----:B------:R1:W-:Y:S04]  /*1ee80*/  STL [R1+0x62c], R8 ;  /* 0x00062c0801007387 */ /* 0x0003e80000100800 */
[----:B--2---:R-:W2:Y:S04]  /*1ee90*/  LDL.LU R151, [R1+0x644] ;  /* 0x0006440001977983 */ /* 0x004ea80000300800 */
[----:B------:R-:W3:Y:S04]  /*1eea0*/  LDL.LU R150, [R1+0x648] ;  /* 0x0006480001967983 */ /* 0x000ee80000300800 */
[----:B------:R1:W-:Y:S04]  /*1eeb0*/  LDGSTS.E [R9+0x8], desc[UR16][R10.64], P3 ;  /* 0x000080000a097fae */ /* 0x0003e80009921850 */
[----:B-1----:R-:W2:Y:S04]  /*1eec0*/  LDL.LU R8, [R1+0x80c] ;  /* 0x00080c0001087983 */ /* 0x002ea80000300800 */
[----:B------:R-:W2:Y:S01]  /*1eed0*/  LDL.LU R6, [R1+0x810] ;  /* 0x0008100001067983 */ /* 0x000ea20000300800 */
[----:B------:R-:W-:-:S02]  /*1eee0*/  SEL R10, RZ, 0x4, !P2 ;  /* 0x00000004ff0a7807 */ /* 0x000fc40005000000 */
[----:B------:R-:W-:Y:S02]  /*1eef0*/  IADD3 R13, P4, R13, R2, RZ ;  /* 0x000000020d0d7210 */ /* 0x000fe40007f9e0ff */
[----:B------:R-:W-:-:S03]  /*1ef00*/  SEL R10, R10, RZ, !P0 ;  /* 0x000000ff0a0a7207 */ /* 0x000fc60004000000 */
[----:B------:R-:W-:Y:S01]  /*1ef10*/  IMAD.X R149, R149, 0x1, R0, P4 ;  /* 0x0000000195957824 */ /* 0x000fe200020e0600 */
[----:B------:R-:W-:Y:S02]  /*1ef20*/  ISETP.NE.U32.AND P2, PT, R10, RZ, PT ;  /* 0x000000ff0a00720c */ /* 0x000fe40003f45070 */
[----:B------:R-:W-:Y:S01]  /*1ef30*/  MOV R10, R13 ;  /* 0x0000000d000a7202 */ /* 0x000fe20000000f00 */
[----:B------:R-:W-:Y:S01]  /*1ef40*/  IMAD.MOV.U32 R11, RZ, RZ, R149 ;  /* 0x000000ffff0b7224 */ /* 0x000fe200078e0095 */
[----:B------:R1:W-:Y:S04]  /*1ef50*/  STL [R1+0x638], R13 ;  /* 0x0006380d01007387 */ /* 0x0003e80000100800 */
[----:B------:R-:W-:Y:S04]  /*1ef60*/  STL [R1+0x634], R149 ;  /* 0x0006349501007387 */ /* 0x000fe80000100800 */
[----:B------:R1:W-:Y:S01]  /*1ef70*/  LDGSTS.E [R9+0x4008], desc[UR16][R10.64], P3 ;  /* 0x040080000a097fae */ /* 0x0003e20009921850 */
[----:B----4-:R-:W-:-:S05]  /*1ef80*/  IADD3 R7, P5, R7, R2, RZ ;  /* 0x0000000207077210 */ /* 0x010fca0007fbe0ff */
[----:B------:R-:W-:Y:S01]  /*1ef90*/  IMAD.X R12, R12, 0x1, R0, P5 ;  /* 0x000000010c0c7824 */ /* 0x000fe200028e0600 */
[----:B------:R4:W-:Y:S01]  /*1efa0*/  STL [R1+0x640], R7 ;  /* 0x0006400701007387 */ /* 0x0009e20000100800 */
[----:B-1----:R-:W-:-:S03]  /*1efb0*/  IMAD.MOV.U32 R10, RZ, RZ, R7 ;  /* 0x000000ffff0a7224 */ /* 0x002fc600078e0007 */
[----:B------:R1:W-:Y:S01]  /*1efc0*/  STL [R1+0x63c], R12 ;  /* 0x00063c0c01007387 */ /* 0x0003e20000100800 */
[----:B------:R-:W-:-:S03]  /*1efd0*/  IMAD.MOV.U32 R11, RZ, RZ, R12 ;  /* 0x000000ffff0b7224 */ /* 0x000fc600078e000c */
[----:B------:R-:W2:Y:S04]  /*1efe0*/  LDL.LU R13, [R1+0x814] ;  /* 0x00081400010d7983 */ /* 0x000ea80000300800 */
[----:B----4-:R-:W4:Y:S04]  /*1eff0*/  LDL.LU R7, [R1+0x818] ;  /* 0x0008180001077983 */ /* 0x010f280000300800 */
[----:B------:R-:W4:Y:S04]  /*1f000*/  LDL.LU R149, [R1+0x81c] ;  /* 0x00081c0001957983 */ /* 0x000f280000300800 */
[----:B-1----:R-:W4:Y:S01]  /*1f010*/  LDL.LU R12, [R1+0x820] ;  /* 0x00082000010c7983 */ /* 0x002f220000300800 */
[----:B------:R-:W-:-:S03]  /*1f020*/  ISETP.GT.AND P3, PT, R5, 0x3c, PT ;  /* 0x0000003c0500780c */ /* 0x000fc60003f64270 */
[----:B------:R1:W-:Y:S02]  /*1f030*/  LDGSTS.E [R9+0xc], desc[UR16][R10.64], P2 ;  /* 0x0000c0000a097fae */ /* 0x0003e40009121850 */
[----:B-1----:R-:W-:-:S04]  /*1f040*/  SEL R10, RZ, 0x4, !P3 ;  /* 0x00000004ff0a7807 */ /* 0x002fc80005800000 */
[----:B------:R-:W-:-:S04]  /*1f050*/  SEL R10, R10, RZ, !P0 ;  /* 0x000000ff0a0a7207 */ /* 0x000fc80004000000 */
[----:B------:R-:W-:Y:S02]  /*1f060*/  ISETP.NE.U32.AND P3, PT, R10, RZ, PT ;  /* 0x000000ff0a00720c */ /* 0x000fe40003f65070 */
[----:B---3--:R-:W-:-:S04]  /*1f070*/  IADD3 R150, P4, R150, R2, RZ ;  /* 0x0000000296967210 */ /* 0x008fc80007f9e0ff */
[----:B--2---:R-:W-:Y:S01]  /*1f080*/  IADD3.X R151, R151, R0, RZ, P4, !PT ;  /* 0x0000000097977210 */ /* 0x004fe200027fe4ff */
[----:B------:R-:W-:Y:S01]  /*1f090*/  IMAD.MOV.U32 R10, RZ, RZ, R150 ;  /* 0x000000ffff0a7224 */ /* 0x000fe200078e0096 */
[----:B------:R-:W-:-:S03]  /*1f0a0*/  IADD3 R6, P5, R6, R2, RZ ;  /* 0x0000000206067210 */ /* 0x000fc60007fbe0ff */
[----:B------:R-:W-:Y:S01]  /*1f0b0*/  IMAD.MOV.U32 R11, RZ, RZ, R151 ;  /* 0x000000ffff0b7224 */ /* 0x000fe200078e0097 */
[----:B------:R-:W-:Y:S01]  /*1f0c0*/  STL [R1+0x648], R150 ;  /* 0x0006489601007387 */ /* 0x000fe20000100800 */
[----:B------:R-:W-:-:S03]  /*1f0d0*/  IMAD.X R8, R8, 0x1, R0, P5 ;  /* 0x0000000108087824 */ /* 0x000fc600028e0600 */
[----:B------:R-:W-:Y:S04]  /*1f0e0*/  STL [R1+0x644], R151 ;  /* 0x0006449701007387 */ /* 0x000fe80000100800 */
[----:B------:R-:W-:Y:S04]  /*1f0f0*/  STL [R1+0x810], R6 ;  /* 0x0008100601007387 */ /* 0x000fe80000100800 */
[----:B------:R1:W-:Y:S01]  /*1f100*/  LDGSTS.E [R9+0x400c], desc[UR16][R10.64], P2 ;  /* 0x0400c0000a097fae */ /* 0x0003e20009121850 */
[----:B------:R-:W-:-:S03]  /*1f110*/  ISETP.GT.AND P2, PT, R5, 0x3d, PT ;  /* 0x0000003d0500780c */ /* 0x000fc60003f44270 */
[----:B------:R2:W-:Y:S01]  /*1f120*/  STL [R1+0x80c], R8 ;  /* 0x00080c0801007387 */ /* 0x0005e20000100800 */
[----:B-1----:R-:W-:Y:S01]  /*1f130*/  IMAD.MOV.U32 R11, RZ, RZ, R8 ;  /* 0x000000ffff0b7224 */ /* 0x002fe200078e0008 */
[----:B------:R-:W-:Y:S02]  /*1f140*/  MOV R10, R6 ;  /* 0x00000006000a7202 */ /* 0x000fe40000000f00 */
[----:B--2---:R-:W2:Y:S04]  /*1f150*/  LDL.LU R8, [R1+0x824] ;  /* 0x0008240001087983 */ /* 0x004ea80000300800 */
[----:B------:R-:W3:Y:S04]  /*1f160*/  LDL.LU R6, [R1+0x828] ;  /* 0x0008280001067983 */ /* 0x000ee80000300800 */
[----:B------:R1:W-:Y:S01]  /*1f170*/  LDGSTS.E [R9+0x8000], desc[UR16][R10.64], P3 ;  /* 0x080000000a097fae */ /* 0x0003e20009921850 */
[----:B----4-:R-:W-:-:S02]  /*1f180*/  IADD3 R7, P4, R7, R2, RZ ;  /* 0x0000000207077210 */ /* 0x010fc40007f9e0ff */
[----:B-1----:R-:W-:-:S03]  /*1f190*/  SEL R10, RZ, 0x4, !P2 ;  /* 0x00000004ff0a7807 */ /* 0x002fc60005000000 */
[----:B------:R-:W-:Y:S01]  /*1f1a0*/  IMAD.X R13, R13, 0x1, R0, P4 ;  /* 0x000000010d0d7824 */ /* 0x000fe200020e0600 */
[----:B------:R-:W-:Y:S01]  /*1f1b0*/  IADD3 R12, P5, R12, R2, RZ ;  /* 0x000000020c0c7210 */ /* 0x000fe20007fbe0ff */
[----:B------:R-:W-:Y:S01]  /*1f1c0*/  STL [R1+0x818], R7 ;  /* 0x0008180701007387 */ /* 0x000fe20000100800 */
[----:B------:R-:W-:-:S03]  /*1f1d0*/  SEL R10, R10, RZ, !P0 ;  /* 0x000000ff0a0a7207 */ /* 0x000fc60004000000 */
[----:B------:R-:W-:Y:S01]  /*1f1e0*/  IMAD.X R149, R149, 0x1, R0, P5 ;  /* 0x0000000195957824 */ /* 0x000fe200028e0600 */
[----:B------:R1:W-:Y:S01]  /*1f1f0*/  STL [R1+0x814], R13 ;  /* 0x0008140d01007387 */ /* 0x0003e20000100800 */
[----:B------:R-:W-:Y:S01]  /*1f200*/  IMAD.MOV.U32 R11, RZ, RZ, R13 ;  /* 0x000000ffff0b7224 */ /* 0x000fe200078e000d */
[----:B------:R-:W-:Y:S02]  /*1f210*/  ISETP.NE.U32.AND P2, PT, R10, RZ, PT ;  /* 0x000000ff0a00720c */ /* 0x000fe40003f45070 */
[----:B------:R-:W-:Y:S01]  /*1f220*/  STL [R1+0x820], R12 ;  /* 0x0008200c01007387 */ /* 0x000fe20000100800 */
[----:B------:R-:W-:-:S03]  /*1f230*/  MOV R10, R7 ;  /* 0x00000007000a7202 */ /* 0x000fc60000000f00 */
[----:B-1----:R-:W4:Y:S04]  /*1f240*/  LDL.LU R13, [R1+0x82c] ;  /* 0x00082c00010d7983 */ /* 0x002f280000300800 */
[----:B------:R1:W-:Y:S04]  /*1f250*/  STL [R1+0x81c], R149 ;  /* 0x00081c9501007387 */ /* 0x0003e80000100800 */
[----:B------:R-:W4:Y:S04]  /*1f260*/  LDL.LU R7, [R1+0x830] ;  /* 0x0008300001077983 */ /* 0x000f280000300800 */
[----:B------:R1:W-:Y:S02]  /*1f270*/  LDGSTS.E [R9+0xc000], desc[UR16][R10.64], P3 ;  /* 0x0c0000000a097fae */ /* 0x0003e40009921850 */
[----:B-1----:R-:W-:-:S02]  /*1f280*/  IMAD.MOV.U32 R11, RZ, RZ, R149 ;  /* 0x000000ffff0b7224 */ /* 0x002fc400078e0095 */
[----:B------:R-:W-:Y:S01]  /*1f290*/  IMAD.MOV.U32 R10, RZ, RZ, R12 ;  /* 0x000000ffff0a7224 */ /* 0x000fe200078e000c */
[----:B------:R-:W4:Y:S04]  /*1f2a0*/  LDL.LU R149, [R1+0x834] ;  /* 0x0008340001957983 */ /* 0x000f280000300800 */
[----:B------:R-:W4:Y:S01]  /*1f2b0*/  LDL.LU R12, [R1+0x838] ;  /* 0x00083800010c7983 */ /* 0x000f220000300800 */
[----:B------:R-:W-:-:S03]  /*1f2c0*/  ISETP.GT.AND P3, PT, R5, 0x3e, PT ;  /* 0x0000003e0500780c */ /* 0x000fc60003f64270 */
[----:B------:R1:W-:Y:S02]  /*1f2d0*/  LDGSTS.E [R9+0x8004], desc[UR16][R10.64], P2 ;  /* 0x080040000a097fae */ /* 0x0003e40009121850 */
[----:B-1----:R-:W-:-:S04]  /*1f2e0*/  SEL R10, RZ, 0x4, !P3 ;  /* 0x00000004ff0a7807 */ /* 0x002fc80005800000 */
[----:B------:R-:W-:-:S04]  /*1f2f0*/  SEL R10, R10, RZ, !P0 ;  /* 0x000000ff0a0a7207 */ /* 0x000fc80004000000 */
[----:B------:R-:W-:Y:S02]  /*1f300*/  ISETP.NE.U32.AND P3, PT, R10, RZ, PT ;  /* 0x000000ff0a00720c */ /* 0x000fe40003f65070 */
[----:B---3--:R-:W-:-:S04]  /*1f310*/  IADD3 R6, P4, R6, R2, RZ ;  /* 0x0000000206067210 */ /* 0x008fc80007f9e0ff */
[----:B--2---:R-:W-:Y:S01]  /*1f320*/  IADD3.X R8, R8, R0, RZ, P4, !PT ;  /* 0x0000000008087210 */ /* 0x004fe200027fe4ff */
[----:B------:R-:W-:-:S04]  /*1f330*/  IMAD.MOV.U32 R10, RZ, RZ, R6 ;  /* 0x000000ffff0a7224 */ /* 0x000fc800078e0006 */
[----:B------:R-:W-:-:S05]  /*1f340*/  IMAD.MOV.U32 R11, RZ, RZ, R8 ;  /* 0x000000ffff0b7224 */ /* 0x000fca00078e0008 */
[----:B------:R1:W-:Y:S04]  /*1f350*/  LDGSTS.E [R9+0xc004], desc[UR16][R10.64], P2 ;  /* 0x0c0040000a097fae */ /* 0x0003e80009121850 */
[----:B------:R-:W-:Y:S04]  /*1f360*/  STL [R1+0x828], R6 ;  /* 0x0008280601007387 */ /* 0x000fe80000100800 */
[----:B------:R2:W-:Y:S04]  /*1f370*/  STL [R1+0x824], R8 ;  /* 0x0008240801007387 */ /* 0x0005e80000100800 */
[----:B--2---:R-:W2:Y:S04]  /*1f380*/  LDL.LU R8, [R1+0x840] ;  /* 0x0008400001087983 */ /* 0x004ea80000300800 */
[----:B------:R-:W3:Y:S01]  /*1f390*/  LDL.LU R6, [R1+0x848] ;  /* 0x0008480001067983 */ /* 0x000ee20000300800 */
[----:B----4-:R-:W-:-:S05]  /*1f3a0*/  IADD3 R7, P2, R7, R2, RZ ;  /* 0x0000000207077210 */ /* 0x010fca0007f5e0ff */
[----:B------:R-:W-:Y:S01]  /*1f3b0*/  IMAD.X R13, R13, 0x1, R0, P2 ;  /* 0x000000010d0d7824 */ /* 0x000fe200010e0600 */
[----:B------:R-:W-:Y:S03]  /*1f3c0*/  STL [R1+0x830], R7 ;  /* 0x0008300701007387 */ /* 0x000fe60000100800 */
[----:B-1----:R-:W-:Y:S01]  /*1f3d0*/  IMAD.MOV.U32 R11, RZ, RZ, R13 ;  /* 0x000000ffff0b7224 */ /* 0x002fe200078e000d */
[----:B------:R1:W-:Y:S01]  /*1f3e0*/  STL [R1+0x82c], R13 ;  /* 0x00082c0d01007387 */ /* 0x0003e20000100800 */
[----:B------:R-:W-:-:S05]  /*1f3f0*/  MOV R10, R7 ;  /* 0x00000007000a7202 */ /* 0x000fca0000000f00 */
[----:B------:R4:W-:Y:S04]  /*1f400*/  LDGSTS.E [R9+0x8008], desc[UR16][R10.64], P3 ;  /* 0x080080000a097fae */ /* 0x0009e80009921850 */
[----:B-1----:R-:W3:Y:S04]  /*1f410*/  LDL.LU R13, [R1+0x83c] ;  /* 0x00083c00010d7983 */ /* 0x002ee80000300800 */
[----:B------:R-:W3:Y:S01]  /*1f420*/  LDL.LU R7, [R1+0x844] ;  /* 0x0008440001077983 */ /* 0x000ee20000300800 */
[----:B------:R-:W-:-:S05]  /*1f430*/  IADD3 R12, P4, R12, R2, RZ ;  /* 0x000000020c0c7210 */ /* 0x000fca0007f9e0ff */
[----:B------:R-:W-:Y:S01]  /*1f440*/  IMAD.X R149, R149, 0x1, R0, P4 ;  /* 0x0000000195957824 */ /* 0x000fe200020e0600 */
[----:B------:R1:W-:Y:S01]  /*1f450*/  STL [R1+0x838], R12 ;  /* 0x0008380c01007387 */ /* 0x0003e20000100800 */
[----:B----4-:R-:W-:-:S03]  /*1f460*/  IMAD.MOV.U32 R10, RZ, RZ, R12 ;  /* 0x000000ffff0a7224 */ /* 0x010fc600078e000c */
[----:B------:R4:W-:Y:S01]  /*1f470*/  STL [R1+0x834], R149 ;  /* 0x0008349501007387 */ /* 0x0009e20000100800 */
[----:B------:R-:W-:-:S03]  /*1f480*/  MOV R11, R149 ;  /* 0x00000095000b7202 */ /* 0x000fc60000000f00 */
[----:B------:R-:W3:Y:S04]  /*1f490*/  LDL.LU R151, [R1+0x84c] ;  /* 0x00084c0001977983 */ /* 0x000ee80000300800 */
[----:B-1----:R-:W3:Y:S04]  /*1f4a0*/  LDL.LU R12, [R1+0x850] ;  /* 0x00085000010c7983 */ /* 0x002ee80000300800 */
[----:B------:R-:W3:Y:S04]  /*1f4b0*/  LDL.LU R150, [R1+0x86c] ;  /* 0x00086c0001967983 */ /* 0x000ee80000300800 */
[----:B----4-:R-:W4:Y:S01]  /*1f4c0*/  LDL.LU R149, [R1+0x870] ;  /* 0x0008700001957983 */ /* 0x010f220000300800 */
[----:B------:R-:W-:-:S03]  /*1f4d0*/  ISETP.GT.AND P2, PT, R5, 0x3f, PT ;  /* 0x0000003f0500780c */ /* 0x000fc60003f44270 */
[----:B------:R1:W-:Y:S01]  /*1f4e0*/  LDGSTS.E [R9+0xc008], desc[UR16][R10.64], P3 ;  /* 0x0c0080000a097fae */ /* 0x0003e20009921850 */
[----:B------:R-:W-:-:S04]  /*1f4f0*/  SEL R5, RZ, 0x4, !P2 ;  /* 0x00000004ff057807 */ /* 0x000fc80005000000 */
[----:B------:R-:W-:-:S04]  /*1f500*/  SEL R5, R5, RZ, !P0 ;  /* 0x000000ff05057207 */ /* 0x000fc80004000000 */
[----:B------:R-:W-:Y:S02]  /*1f510*/  ISETP.NE.U32.AND P2, PT, R5, RZ, PT ;  /* 0x000000ff0500720c */ /* 0x000fe40003f45070 */
[----:B------:R-:W-:-:S04]  /*1f520*/  SEL R5, RZ, 0x4, P1 ;  /* 0x00000004ff057807 */ /* 0x000fc80000800000 */
[----:B------:R-:W-:-:S04]  /*1f530*/  SEL R5, R5, RZ, !P0 ;  /* 0x000000ff05057207 */ /* 0x000fc80004000000 */
[----:B------:R-:W-:Y:S01]  /*1f540*/  ISETP.NE.U32.AND P0, PT, R5, RZ, PT ;  /* 0x000000ff0500720c */ /* 0x000fe20003f05070 */
[----:B------:R-:W-:Y:S01]  /*1f550*/  VIADD R5, R15, UR4 ;  /* 0x000000040f057c36 */ /* 0x000fe20008000000 */
[-C--:B--2---:R-:W-:Y:S02]  /*1f560*/  IADD3 R8, P3, R8, R2.reuse, RZ ;  /* 0x0000000208087210 */ /* 0x084fe40007f7e0ff */
[----:B---3--:R-:W-:-:S03]  /*1f570*/  IADD3 R6, P4, R6, R2, RZ ;  /* 0x0000000206067210 */ /* 0x008fc60007f9e0ff */
[----:B-1----:R-:W-:Y:S01]  /*1f580*/  IMAD.MOV.U32 R10, RZ, RZ, R8 ;  /* 0x000000ffff0a7224 */ /* 0x002fe200078e0008 */
[----:B------:R1:W-:Y:S01]  /*1f590*/  STL [R1+0x840], R8 ;  /* 0x0008400801007387 */ /* 0x0003e20000100800 */
[--C-:B------:R-:W-:Y:S02]  /*1f5a0*/  IMAD.X R13, R13, 0x1, R0.reuse, P3 ;  /* 0x000000010d0d7824 */ /* 0x100fe400018e0600 */
[----:B------:R-:W-:-:S03]  /*1f5b0*/  IMAD.X R7, R7, 0x1, R0, P4 ;  /* 0x0000000107077824 */ /* 0x000fc600020e0600 */
[----:B------:R-:W-:Y:S01]  /*1f5c0*/  MOV R11, R13 ;  /* 0x0000000d000b7202 */ /* 0x000fe20000000f00 */
[----:B------:R-:W-:Y:S04]  /*1f5d0*/  STL [R1+0x83c], R13 ;  /* 0x00083c0d01007387 */ /* 0x000fe80000100800 */
[----:B------:R2:W-:Y:S04]  /*1f5e0*/  STL [R1+0x848], R6 ;  /* 0x0008480601007387 */ /* 0x0005e80000100800 */
[----:B------:R3:W-:Y:S04]  /*1f5f0*/  LDGSTS.E [R9+0x800c], desc[UR16][R10.64], P2 ;  /* 0x0800c0000a097fae */ /* 0x0007e80009121850 */
[----:B------:R4:W-:Y:S04]  /*1f600*/  STL [R1+0x844], R7 ;  /* 0x0008440701007387 */ /* 0x0009e80000100800 */
[----:B-1----:R-:W4:Y:S01]  /*1f610*/  LDL.LU R8, [R1+0x88c] ;  /* 0x00088c0001087983 */ /* 0x002f220000300800 */
[----:B---3--:R-:W-:-:S03]  /*1f620*/  IMAD.MOV.U32 R10, RZ, RZ, R6 ;  /* 0x000000ffff0a7224 */ /* 0x008fc600078e0006 */
[----:B--2---:R-:W2:Y:S01]  /*1f630*/  LDL.LU R6, [R1+0x890] ;  /* 0x0008900001067983 */ /* 0x004ea20000300800 */
[----:B------:R-:W-:-:S03]  /*1f640*/  IMAD.MOV.U32 R11, RZ, RZ, R7 ;  /* 0x000000ffff0b7224 */ /* 0x000fc600078e0007 */
[----:B------:R-:W3:Y:S04]  /*1f650*/  LDL.LU R13, [R1+0x8ac] ;  /* 0x0008ac00010d7983 */ /* 0x000ee80000300800 */
[----:B----4-:R-:W4:Y:S01]  /*1f660*/  LDL.LU R7, [R1+0x8b0] ;  /* 0x0008b00001077983 */ /* 0x010f220000300800 */
[----:B------:R-:W-:-:S03]  /*1f670*/  IADD3 R12, P1, R12, R4, RZ ;  /* 0x000000040c0c7210 */ /* 0x000fc60007f3e0ff */
[----:B------:R1:W-:Y:S01]  /*1f680*/  LDGSTS.E [R9+0xc00c], desc[UR16][R10.64], P2 ;  /* 0x0c00c0000a097fae */ /* 0x0003e20009121850 */
[----:B------:R-:W-:Y:S01]  /*1f690*/  IADD3 R149, P2, R149, R4, RZ ;  /* 0x0000000495957210 */ /* 0x000fe20007f5e0ff */
[----:B------:R-:W-:Y:S02]  /*1f6a0*/  IMAD.X R151, R151, 0x1, R3, P1 ;  /* 0x0000000197977824 */ /* 0x000fe400008e0603 */
[----:B------:R1:W-:Y:S01]  /*1f6b0*/  STL [R1+0x850], R12 ;  /* 0x0008500c01007387 */ /* 0x0003e20000100800 */
[----:B------:R-:W-:-:S03]  /*1f6c0*/  IADD3.X R150, R150, R3, RZ, P2, !PT ;  /* 0x0000000396967210 */ /* 0x000fc600017fe4ff */
[----:B------:R-:W-:Y:S01]  /*1f6d0*/  STL [R1+0x84c], R151 ;  /* 0x00084c9701007387 */ /* 0x000fe20000100800 */
[----:B-1----:R-:W-:-:S03]  /*1f6e0*/  IMAD.MOV.U32 R10, RZ, RZ, R12 ;  /* 0x000000ffff0a7224 */ /* 0x002fc600078e000c */
[----:B------:R1:W-:Y:S01]  /*1f6f0*/  STL [R1+0x870], R149 ;  /* 0x0008709501007387 */ /* 0x0003e20000100800 */
[----:B------:R-:W-:-:S03]  /*1f700*/  IMAD.MOV.U32 R11, RZ, RZ, R151 ;  /* 0x000000ffff0b7224 */ /* 0x000fc600078e0097 */
[----:B------:R1:W-:Y:S04]  /*1f710*/  STL [R1+0x86c], R150 ;  /* 0x00086c9601007387 */ /* 0x0003e80000100800 */
[----:B------:R-:W3:Y:S04]  /*1f720*/  LDL.LU R9, [R1+0x8d0] ;  /* 0x0008d00001097983 */ /* 0x000ee80000300800 */
[----:B------:R-:W0:Y:S04]  /*1f730*/  LDGDEPBAR ;  /* 0x00000000000079af */ /* 0x000e280000000000 */
[----:B------:R1:W-:Y:S04]  /*1f740*/  LDGSTS.E [R5+0x30000], desc[UR16][R10.64], P0 ;  /* 0x300000000a057fae */ /* 0x0003e80008121850 */
[----:B------:R-:W3:Y:S01]  /*1f750*/  LDL.LU R12, [R1+0x8f0] ;  /* 0x0008f000010c7983 */ /* 0x000ee20000300800 */
[----:B-1----:R-:W-:-:S03]  /*1f760*/  MOV R10, R149 ;  /* 0x00000095000a7202 */ /* 0x002fc60000000f00 */
[----:B------:R-:W3:Y:S01]  /*1f770*/  LDL.LU R149, [R1+0x8cc] ;  /* 0x0008cc0001957983 */ /* 0x000ee20000300800 */
[----:B------:R-:W-:-:S03]  /*1f780*/  IMAD.MOV.U32 R11, RZ, RZ, R150 ;  /* 0x000000ffff0b7224 */ /* 0x000fc600078e0096 */
[----:B------:R-:W3:Y:S04]  /*1f790*/  LDL.LU R150, [R1+0x8ec] ;  /* 0x0008ec0001967983 */ /* 0x000ee80000300800 */
[----:B------:R1:W-:Y:S01]  /*1f7a0*/  LDGSTS.E [R5+0x30400], desc[UR16][R10.64], P0 ;  /* 0x304000000a057fae */ /* 0x0003e20008121850 */
[----:B--2---:R-:W-:-:S05]  /*1f7b0*/  IADD3 R6, P1, R6, R4, RZ ;  /* 0x0000000406067210 */ /* 0x004fca0007f3e0ff */
[--C-:B------:R-:W-:Y:S01]  /*1f7c0*/  IMAD.X R8, R8, 0x1, R3.reuse, P1 ;  /* 0x0000000108087824 */ /* 0x100fe200008e0603 */
[----:B----4-:R-:W-:Y:S01]  /*1f7d0*/  IADD3 R7, P2, R7, R4, RZ ;  /* 0x0000000407077210 */ /* 0x010fe20007f5e0ff */
[----:B------:R2:W-:Y:S01]  /*1f7e0*/  STL [R1+0x890], R6 ;  /* 0x0008900601007387 */ /* 0x0005e20000100800 */
[----:B-1----:R-:W-:Y:S01]  /*1f7f0*/  MOV R10, R6 ;  /* 0x00000006000a7202 */ /* 0x002fe20000000f00 */
[----:B------:R-:W-:Y:S02]  /*1f800*/  IMAD.MOV.U32 R11, RZ, RZ, R8 ;  /* 0x000000ffff0b7224 */ /* 0x000fe400078e0008 */
[----:B---3--:R-:W-:Y:S01]  /*1f810*/  IMAD.X R13, R13, 0x1, R3, P2 ;  /* 0x000000010d0d7824 */ /* 0x008fe200010e0603 */
[----:B------:R1:W-:Y:S04]  /*1f820*/  STL [R1+0x88c], R8 ;  /* 0x00088c0801007387 */ /* 0x0003e80000100800 */
[----:B------:R3:W-:Y:S04]  /*1f830*/  STL [R1+0x8b0], R7 ;  /* 0x0008b00701007387 */ /* 0x0007e80000100800 */
[----:B--2---:R-:W2:Y:S04]  /*1f840*/  LDL.LU R6, [R1+0x910] ;  /* 0x0009100001067983 */ /* 0x004ea80000300800 */
[----:B------:R4:W-:Y:S04]  /*1f850*/  STL [R1+0x8ac], R13 ;  /* 0x0008ac0d01007387 */ /* 0x0009e80000100800 */
[----:B------:R4:W-:Y:S04]  /*1f860*/  LDGSTS.E [R5+0x30800], desc[UR16][R10.64], P0 ;  /* 0x308000000a057fae */ /* 0x0009e80008121850 */
[----:B-1----:R-:W2:Y:S01]  /*1f870*/  LDL.LU R8, [R1+0x930] ;  /* 0x0009300001087983 */ /* 0x002ea20000300800 */
[----:B----4-:R-:W-:-:S03]  /*1f880*/  IMAD.MOV.U32 R10, RZ, RZ, R7 ;  /* 0x000000ffff0a7224 */ /* 0x010fc600078e0007 */
[----:B---3--:R-:W3:Y:S01]  /*1f890*/  LDL.LU R7, [R1+0x90c] ;  /* 0x00090c0001077983 */ /* 0x008ee20000300800 */
[----:B------:R-:W-:-:S03]  /*1f8a0*/  IMAD.MOV.U32 R11, RZ, RZ, R13 ;  /* 0x000000ffff0b7224 */ /* 0x000fc600078e000d */
[----:B------:R-:W4:Y:S01]  /*1f8b0*/  LDL.LU R13, [R1+0x92c] ;  /* 0x00092c00010d7983 */ /* 0x000f220000300800 */
[-C--:B------:R-:W-:Y:S02]  /*1f8c0*/  IADD3 R9, P1, R9, R4.reuse, RZ ;  /* 0x0000000409097210 */ /* 0x080fe40007f3e0ff */
[----:B------:R-:W-:Y:S01]  /*1f8d0*/  IADD3 R12, P2, R12, R4, RZ ;  /* 0x000000040c0c7210 */ /* 0x000fe20007f5e0ff */
[----:B------:R1:W-:Y:S01]  /*1f8e0*/  LDGSTS.E [R5+0x30c00], desc[UR16][R10.64], P0 ;  /* 0x30c000000a057fae */ /* 0x0003e20008121850 */
[----:B------:R-:W-:-:S03]  /*1f8f0*/  IADD3.X R149, R149, R3, RZ, P1, !PT ;  /* 0x0000000395957210 */ /* 0x000fc60000ffe4ff */
[----:B------:R1:W-:Y:S01]  /*1f900*/  STL [R1+0x8d0], R9 ;  /* 0x0008d00901007387 */ /* 0x0003e20000100800 */
[----:B------:R-:W-:-:S03]  /*1f910*/  IMAD.X R150, R150, 0x1, R3, P2 ;  /* 0x0000000196967824 */ /* 0x000fc600010e0603 */
[----:B------:R1:W-:Y:S02]  /*1f920*/  STL [R1+0x8cc], R149 ;  /* 0x0008cc9501007387 */ /* 0x0003e40000100800 */
[----:B-1----:R-:W-:Y:S02]  /*1f930*/  IMAD.MOV.U32 R10, RZ, RZ, R9 ;  /* 0x000000ffff0a7224 */ /* 0x002fe400078e0009 */
[----:B------:R-:W-:Y:S01]  /*1f940*/  IMAD.MOV.U32 R11, RZ, RZ, R149 ;  /* 0x000000ffff0b7224 */ /* 0x000fe200078e0095 */
[----:B------:R1:W-:Y:S04]  /*1f950*/  STL [R1+0x8f0], R12 ;  /* 0x0008f00c01007387 */ /* 0x0003e80000100800 */
[----:B------:R-:W4:Y:S04]  /*1f960*/  LDL.LU R9, [R1+0x950] ;  /* 0x0009500001097983 */ /* 0x000f280000300800 */
[----:B------:R1:W-:Y:S04]  /*1f970*/  STL [R1+0x8ec], R150 ;  /* 0x0008ec9601007387 */ /* 0x0003e80000100800 */
[----:B------:R1:W-:Y:S04]  /*1f980*/  LDGSTS.E [R5+0x31000], desc[UR16][R10.64], P0 ;  /* 0x310000000a057fae */ /* 0x0003e80008121850 */
[----:B------:R-:W4:Y:S01]  /*1f990*/  LDL.LU R149, [R1+0x970] ;  /* 0x0009700001957983 */ /* 0x000f220000300800 */
[----:B-1----:R-:W-:-:S03]  /*1f9a0*/  MOV R10, R12 ;  /* 0x0000000c000a7202 */ /* 0x002fc60000000f00 */
[----:B------:R-:W4:Y:S01]  /*1f9b0*/  LDL.LU R12, [R1+0x94c] ;  /* 0x00094c00010c7983 */ /* 0x000f220000300800 */
[----:B------:R-:W-:-:S03]  /*1f9c0*/  IMAD.MOV.U32 R11, RZ, RZ, R150 ;  /* 0x000000ffff0b7224 */ /* 0x000fc600078e0096 */
[----:B------:R-:W4:Y:S04]  /*1f9d0*/  LDL.LU R150, [R1+0x96c] ;  /* 0x00096c0001967983 */ /* 0x000f280000300800 */
[----:B------:R1:W-:Y:S01]  /*1f9e0*/  LDGSTS.E [R5+0x31400], desc[UR16][R10.64], P0 ;  /* 0x314000000a057fae */ /* 0x0003e20008121850 */
[----:B--2---:R-:W-:-:S04]  /*1f9f0*/  IADD3 R6, P1, R6, R4, RZ ;  /* 0x0000000406067210 */ /* 0x004fc80007f3e0ff */
[----:B-1----:R-:W-:Y:S01]  /*1fa00*/  MOV R10, R6 ;  /* 0x00000006000a7202 */ /* 0x002fe20000000f00 */
[----:B------:R1:W-:Y:S01]  /*1fa10*/  STL [R1+0x910], R6 ;  /* 0x0009100601007387 */ /* 0x0003e20000100800 */
[----:B------:R-:W-:Y:S01]  /*1fa20*/  IADD3 R8, P2, R8, R4, RZ ;  /* 0x0000000408087210 */ /* 0x000fe20007f5e0ff */
[----:B---3--:R-:W-:-:S04]  /*1fa30*/  IMAD.X R7, R7, 0x1, R3, P1 ;  /* 0x0000000107077824 */ /* 0x008fc800008e0603 */
[----:B----4-:R-:W-:Y:S01]  /*1fa40*/  IMAD.X R13, R13, 0x1, R3, P2 ;  /* 0x000000010d0d7824 */ /* 0x010fe200010e0603 */
[----:B------:R2:W-:Y:S01]  /*1fa50*/  STL [R1+0x90c], R7 ;  /* 0x00090c0701007387 */ /* 0x0005e20000100800 */
[----:B------:R-:W-:-:S03]  /*1fa60*/  IMAD.MOV.U32 R11, RZ, RZ, R7 ;  /* 0x000000ffff0b7224 */ /* 0x000fc600078e0007 */
[----:B------:R3:W-:Y:S04]  /*1fa70*/  STL [R1+0x930], R8 ;  /* 0x0009300801007387 */ /* 0x0007e80000100800 */
[----:B-1----:R-:W4:Y:S04]  /*1fa80*/  LDL.LU R6, [R1+0x990] ;  /* 0x0009900001067983 */ /* 0x002f280000300800 */
[----:B------:R1:W-:Y:S04]  /*1fa90*/  STL [R1+0x92c], R13 ;  /* 0x00092c0d01007387 */ /* 0x0003e80000100800 */
[----:B------:R3:W-:Y:S04]  /*1faa0*/  LDGSTS.E [R5+0x31800], desc[UR16][R10.64], P0 ;  /* 0x318000000a057fae */ /* 0x0007e80008121850 */
[----:B--2---:R-:W2:Y:S01]  /*1fab0*/  LDL.LU R7, [R1+0x9b0] ;  /* 0x0009b00001077983 */ /* 0x004ea20000300800 */
[----:B---3--:R-:W-:-:S03]  /*1fac0*/  IMAD.MOV.U32 R10, RZ, RZ, R8 ;  /* 0x000000ffff0a7224 */ /* 0x008fc600078e0008 */
[----:B------:R-:W3:Y:S01]  /*1fad0*/  LDL.LU R8, [R1+0x98c] ;  /* 0x00098c0001087983 */ /* 0x000ee20000300800 */
[----:B------:R-:W-:-:S03]  /*1fae0*/  IMAD.MOV.U32 R11, RZ, RZ, R13 ;  /* 0x000000ffff0b7224 */ /* 0x000fc600078e000d */
[----:B-1----:R-:W3:Y:S01]  /*1faf0*/  LDL.LU R13, [R1+0x9ac] ;  /* 0x0009ac00010d7983 */ /* 0x002ee20000300800 */
        /* <DEDUP_REMOVED lines=10> */
[----:B------:R-:W3:Y:S04]  /*1fba0*/  LDL.LU R9, [R1+0x9d0] ;  /* 0x0009d00001097983 */ /* 0x000ee80000300800 */
[----:B------:R1:W-:Y:S04]  /*1fbb0*/  STL [R1+0x96c], R150 ;  /* 0x00096c9601007387 */ /* 0x0003e80000100800 */
[----:B------:R1:W-:Y:S04]  /*1fbc0*/  LDGSTS.E [R5+0x32000], desc[UR16][R10.64], P0 ;  /* 0x320000000a057fae */ /* 0x0003e80008121850 */
[----:B------:R-:W3:Y:S01]  /*1fbd0*/  LDL.LU R12, [R1+0x9f0] ;  /* 0x0009f000010c7983 */ /* 0x000ee20000300800 */
[----:B-1----:R-:W-:-:S03]  /*1fbe0*/  MOV R10, R149 ;  /* 0x00000095000a7202 */ /* 0x002fc60000000f00 */
[----:B------:R-:W3:Y:S01]  /*1fbf0*/  LDL.LU R149, [R1+0x9cc] ;  /* 0x0009cc0001957983 */ /* 0x000ee20000300800 */
[----:B------:R-:W-:-:S03]  /*1fc00*/  IMAD.MOV.U32 R11, RZ, RZ, R150 ;  /* 0x000000ffff0b7224 */ /* 0x000fc600078e0096 */
[----:B------:R-:W3:Y:S04]  /*1fc10*/  LDL.LU R150, [R1+0x9ec] ;  /* 0x0009ec0001967983 */ /* 0x000ee80000300800 */
[----:B------:R1:W-:Y:S01]  /*1fc20*/  LDGSTS.E [R5+0x32400], desc[UR16][R10.64], P0 ;  /* 0x324000000a057fae */ /* 0x0003e20008121850 */
[----:B----4-:R-:W-:-:S04]  /*1fc30*/  IADD3 R6, P1, R6, R4, RZ ;  /* 0x0000000406067210 */ /* 0x010fc80007f3e0ff */
[----:B-1----:R-:W-:Y:S01]  /*1fc40*/  MOV R10, R6 ;  /* 0x00000006000a7202 */ /* 0x002fe20000000f00 */
[----:B------:R1:W-:Y:S01]  /*1fc50*/  STL [R1+0x990], R6 ;  /* 0x0009900601007387 */ /* 0x0003e20000100800 */
[----:B--2---:R-:W-:Y:S01]  /*1fc60*/  IADD3 R7, P2, R7, R4, RZ ;  /* 0x0000000407077210 */ /* 0x004fe20007f5e0ff */
[----:B---3--:R-:W-:-:S04]  /*1fc70*/  IMAD.X R8, R8, 0x1, R3, P1 ;  /* 0x0000000108087824 */ /* 0x008fc800008e0603 */
[----:B------:R-:W-:Y:S01]  /*1fc80*/  IMAD.X R13, R13, 0x1, R3, P2 ;  /* 0x000000010d0d7824 */ /* 0x000fe200010e0603 */
[----:B------:R2:W-:Y:S01]  /*1fc90*/  STL [R1+0x98c], R8 ;  /* 0x00098c0801007387 */ /* 0x0005e20000100800 */
[----:B------:R-:W-:-:S03]  /*1fca0*/  IMAD.MOV.U32 R11, RZ, RZ, R8 ;  /* 0x000000ffff0b7224 */ /* 0x000fc600078e0008 */
[----:B------:R3:W-:Y:S04]  /*1fcb0*/  STL [R1+0x9b0], R7 ;  /* 0x0009b00701007387 */ /* 0x0007e80000100800 */
[----:B-1----:R-:W4:Y:S04]  /*1fcc0*/  LDL.LU R6, [R1+0xa10] ;  /* 0x000a100001067983 */ /* 0x002f280000300800 */
[----:B------:R1:W-:Y:S04]  /*1fcd0*/  STL [R1+0x9ac], R13 ;  /* 0x0009ac0d01007387 */ /* 0x0003e80000100800 */
[----:B------:R1:W-:Y:S04]  /*1fce0*/  LDGSTS.E [R5+0x32800], desc[UR16][R10.64], P0 ;  /* 0x328000000a057fae */ /* 0x0003e80008121850 */
[----:B--2---:R-:W2:Y:S01]  /*1fcf0*/  LDL.LU R8, [R1+0xa30] ;  /* 0x000a300001087983 */ /* 0x004ea20000300800 */
[----:B-1----:R-:W-:-:S03]  /*1fd00*/  IMAD.MOV.U32 R10, RZ, RZ, R7 ;  /* 0x000000ffff0a7224 */ /* 0x002fc600078e0007 */
[----:B---3--:R-:W3:Y:S01]  /*1fd10*/  LDL.LU R7, [R1+0xa0c] ;  /* 0x000a0c0001077983 */ /* 0x008ee20000300800 */
[----:B------:R-:W-:-:S03]  /*1fd20*/  IMAD.MOV.U32 R11, RZ, RZ, R13 ;  /* 0x000000ffff0b7224 */ /* 0x000fc600078e000d */
[----:B------:R-:W3:Y:S01]  /*1fd30*/  LDL.LU R13, [R1+0xa2c] ;  /* 0x000a2c00010d7983 */ /* 0x000ee20000300800 */
        /* <DEDUP_REMOVED lines=129> */
[----:B------:R-:W-:Y:S01]  /*20550*/  STL [R1+0xb90], R6 ;  /* 0x000b900601007387 */ /* 0x000fe20000100800 */
[----:B--2---:R-:W-:Y:S01]  /*20560*/  IADD3 R7, P2, R7, R4, RZ ;  /* 0x0000000407077210 */ /* 0x004fe20007f5e0ff */
[----:B---3--:R-:W-:-:S04]  /*20570*/  IMAD.X R8, R8, 0x1, R3, P1 ;  /* 0x0000000108087824 */ /* 0x008fc800008e0603 */
[----:B------:R-:W-:Y:S01]  /*20580*/  IMAD.X R13, R13, 0x1, R3, P2 ;  /* 0x000000010d0d7824 */ /* 0x000fe200010e0603 */
[----:B------:R1:W-:Y:S01]  /*20590*/  STL [R1+0xb8c], R8 ;  /* 0x000b8c0801007387 */ /* 0x0003e20000100800 */
[----:B------:R-:W-:-:S03]  /*205a0*/  IMAD.MOV.U32 R11, RZ, RZ, R8 ;  /* 0x000000ffff0b7224 */ /* 0x000fc600078e0008 */
[----:B------:R-:W-:Y:S04]  /*205b0*/  STL [R1+0xbb0], R7 ;  /* 0x000bb00701007387 */ /* 0x000fe80000100800 */
[----:B------:R2:W-:Y:S04]  /*205c0*/  LDGSTS.E [R5+0x36800], desc[UR16][R10.64], P0 ;  /* 0x368000000a057fae */ /* 0x0005e80008121850 */
[----:B-1----:R-:W3:Y:S04]  /*205d0*/  LDL.LU R8, [R1+0xc10] ;  /* 0x000c100001087983 */ /* 0x002ee80000300800 */
[----:B------:R1:W-:Y:S04]  /*205e0*/  STL [R1+0xbac], R13 ;  /* 0x000bac0d01007387 */ /* 0x0003e80000100800 */
[----:B------:R-:W4:Y:S01]  /*205f0*/  LDL.LU R6, [R1+0xc30] ;  /* 0x000c300001067983 */ /* 0x000f220000300800 */
[----:B--2---:R-:W-:-:S02]  /*20600*/  IMAD.MOV.U32 R11, RZ, RZ, R13 ;  /* 0x000000ffff0b7224 */ /* 0x004fc400078e000d */
[----:B------:R-:W-:Y:S01]  /*20610*/  IMAD.MOV.U32 R10, RZ, RZ, R7 ;  /* 0x000000ffff0a7224 */ /* 0x000fe200078e0007 */
[----:B-1----:R-:W2:Y:S04]  /*20620*/  LDL.LU R13, [R1+0xc0c] ;  /* 0x000c0c00010d7983 */ /* 0x002ea80000300800 */
[----:B------:R-:W2:Y:S01]  /*20630*/  LDL.LU R7, [R1+0xc2c] ;  /* 0x000c2c0001077983 */ /* 0x000ea20000300800 */
[-C--:B------:R-:W-:Y:S02]  /*20640*/  IADD3 R9, P1, R9, R4.reuse, RZ ;  /* 0x0000000409097210 */ /* 0x080fe40007f3e0ff */
[----:B------:R-:W-:Y:S01]  /*20650*/  IADD3 R12, P2, R12, R4, RZ ;  /* 0x000000040c0c7210 */ /* 0x000fe20007f5e0ff */
[----:B------:R1:W-:Y:S04]  /*20660*/  LDGSTS.E [R5+0x36c00], desc[UR16][R10.64], P0 ;  /* 0x36c000000a057fae */ /* 0x0003e80008121850 */
[----:B------:R1:W-:Y:S01]  /*20670*/  STL [R1+0xbd0], R9 ;  /* 0x000bd00901007387 */ /* 0x0003e20000100800 */
[----:B------:R-:W-:Y:S01]  /*20680*/  IADD3.X R149, R149, R3, RZ, P1, !PT ;  /* 0x0000000395957210 */ /* 0x000fe20000ffe4ff */
[----:B-1----:R-:W-:-:S02]  /*20690*/  IMAD.MOV.U32 R10, RZ, RZ, R9 ;  /* 0x000000ffff0a7224 */ /* 0x002fc400078e0009 */
[----:B------:R-:W-:Y:S02]  /*206a0*/  IMAD.X R150, R150, 0x1, R3, P2 ;  /* 0x0000000196967824 */ /* 0x000fe400010e0603 */
[----:B------:R1:W-:Y:S01]  /*206b0*/  STL [R1+0xbcc], R149 ;  /* 0x000bcc9501007387 */ /* 0x0003e20000100800 */
[----:B------:R-:W-:-:S03]  /*206c0*/  IMAD.MOV.U32 R11, RZ, RZ, R149 ;  /* 0x000000ffff0b7224 */ /* 0x000fc600078e0095 */
[----:B------:R1:W-:Y:S04]  /*206d0*/  STL [R1+0xbf0], R12 ;  /* 0x000bf00c01007387 */ /* 0x0003e80000100800 */
[----:B------:R-:W2:Y:S04]  /*206e0*/  LDL.LU R9, [R1+0x858] ;  /* 0x0008580001097983 */ /* 0x000ea80000300800 */
[----:B------:R1:W-:Y:S04]  /*206f0*/  STL [R1+0xbec], R150 ;  /* 0x000bec9601007387 */ /* 0x0003e80000100800 */
[----:B------:R1:W-:Y:S04]  /*20700*/  LDGSTS.E [R5+0x37000], desc[UR16][R10.64], P0 ;  /* 0x370000000a057fae */ /* 0x0003e80008121850 */
[----:B-1----:R-:W2:Y:S01]  /*20710*/  LDL.LU R149, [R1+0x878] ;  /* 0x0008780001957983 */ /* 0x002ea20000300800 */
[----:B------:R-:W-:-:S03]  /*20720*/  MOV R10, R12 ;  /* 0x0000000c000a7202 */ /* 0x000fc60000000f00 */
[----:B------:R-:W2:Y:S01]  /*20730*/  LDL.LU R12, [R1+0x854] ;  /* 0x00085400010c7983 */ /* 0x000ea20000300800 */
[----:B------:R-:W-:-:S03]  /*20740*/  IMAD.MOV.U32 R11, RZ, RZ, R150 ;  /* 0x000000ffff0b7224 */ /* 0x000fc600078e0096 */
[----:B------:R-:W2:Y:S04]  /*20750*/  LDL.LU R150, [R1+0x874] ;  /* 0x0008740001967983 */ /* 0x000ea80000300800 */
[----:B------:R1:W-:Y:S01]  /*20760*/  LDGSTS.E [R5+0x37400], desc[UR16][R10.64], P0 ;  /* 0x374000000a057fae */ /* 0x0003e20008121850 */
[-C--:B---3--:R-:W-:Y:S02]  /*20770*/  IADD3 R8, P1, R8, R4.reuse, RZ ;  /* 0x0000000408087210 */ /* 0x088fe40007f3e0ff */
[----:B----4-:R-:W-:Y:S02]  /*20780*/  IADD3 R6, P2, R6, R4, RZ ;  /* 0x0000000406067210 */ /* 0x010fe40007f5e0ff */
[----:B-1----:R-:W-:Y:S01]  /*20790*/  MOV R10, R8 ;  /* 0x00000008000a7202 */ /* 0x002fe20000000f00 */
[--C-:B--2---:R-:W-:Y:S01]  /*207a0*/  IMAD.X R13, R13, 0x1, R3.reuse, P1 ;  /* 0x000000010d0d7824 */ /* 0x104fe200008e0603 */
[----:B------:R1:W-:Y:S01]  /*207b0*/  STL [R1+0xc10], R8 ;  /* 0x000c100801007387 */ /* 0x0003e20000100800 */
[----:B------:R-:W-:-:S02]  /*207c0*/  IMAD.X R7, R7, 0x1, R3, P2 ;  /* 0x0000000107077824 */ /* 0x000fc400010e0603 */
[----:B------:R-:W-:Y:S01]  /*207d0*/  IMAD.MOV.U32 R11, RZ, RZ, R13 ;  /* 0x000000ffff0b7224 */ /* 0x000fe200078e000d */
        /* <DEDUP_REMOVED lines=12> */
[----:B------:R-:W-:-:S03]  /*208a0*/  IADD3 R149, P2, R149, R4, RZ ;  /* 0x0000000495957210 */ /* 0x000fc60007f5e0ff */
[----:B------:R1:W-:Y:S02]  /*208b0*/  STL [R1+0x858], R9 ;  /* 0x0008580901007387 */ /* 0x0003e40000100800 */
[----:B-1----:R-:W-:Y:S02]  /*208c0*/  LOP3.LUT R5, R15, 0x20, RZ, 0x3c, !PT ;  /* 0x000000200f057812 */ /* 0x002fe400078e3cff */
[----:B------:R-:W-:Y:S01]  /*208d0*/  IADD3.X R12, R12, R3, RZ, P1, !PT ;  /* 0x000000030c0c7210 */ /* 0x000fe20000ffe4ff */
[----:B------:R-:W-:Y:S01]  /*208e0*/  STL [R1+0x878], R149 ;  /* 0x0008789501007387 */ /* 0x000fe20000100800 */
[----:B------:R-:W-:Y:S02]  /*208f0*/  IMAD.MOV.U32 R10, RZ, RZ, R9 ;  /* 0x000000ffff0a7224 */ /* 0x000fe400078e0009 */
[----:B------:R-:W-:Y:S01]  /*20900*/  VIADD R5, R5, UR4 ;  /* 0x0000000405057c36 */ /* 0x000fe20008000000 */
[----:B------:R-:W-:Y:S01]  /*20910*/  MOV R11, R12 ;  /* 0x0000000c000b7202 */ /* 0x000fe20000000f00 */
[----:B------:R1:W-:Y:S01]  /*20920*/  STL [R1+0x854], R12 ;  /* 0x0008540c01007387 */ /* 0x0003e20000100800 */
[----:B------:R-:W-:-:S03]  /*20930*/  IMAD.X R150, R150, 0x1, R3, P2 ;  /* 0x0000000196967824 */ /* 0x000fc600010e0603 */
[----:B------:R-:W3:Y:S04]  /*20940*/  LDL.LU R9, [R1+0x8d8] ;  /* 0x0008d80001097983 */ /* 0x000ee80000300800 */
[----:B------:R1:W-:Y:S04]  /*20950*/  LDGSTS.E [R5+0x30100], desc[UR16][R10.64], P0 ;  /* 0x301000000a057fae */ /* 0x0003e80008121850 */
[----:B-1----:R-:W3:Y:S04]  /*20960*/  LDL.LU R12, [R1+0x8f8] ;  /* 0x0008f800010c7983 */ /* 0x002ee80000300800 */
[----:B------:R1:W-:Y:S01]  /*20970*/  STL [R1+0x874], R150 ;  /* 0x0008749601007387 */ /* 0x0003e20000100800 */
[----:B------:R-:W-:-:S03]  /*20980*/  IMAD.MOV.U32 R10, RZ, RZ, R149 ;  /* 0x000000ffff0a7224 */ /* 0x000fc600078e0095 */
[----:B------:R-:W3:Y:S01]  /*20990*/  LDL.LU R149, [R1+0x8d4] ;  /* 0x0008d40001957983 */ /* 0x000ee20000300800 */
[----:B------:R-:W-:-:S03]  /*209a0*/  IMAD.MOV.U32 R11, RZ, RZ, R150 ;  /* 0x000000ffff0b7224 */ /* 0x000fc600078e0096 */
[----:B-1----:R-:W3:Y:S04]  /*209b0*/  LDL.LU R150, [R1+0x8f4] ;  /* 0x0008f40001967983 */ /* 0x002ee80000300800 */
[----:B------:R1:W-:Y:S01]  /*209c0*/  LDGSTS.E [R5+0x30500], desc[UR16][R10.64], P0 ;  /* 0x305000000a057fae */ /* 0x0003e20008121850 */
[----:B--2---:R-:W-:-:S05]  /*209d0*/  IADD3 R6, P1, R6, R4, RZ ;  /* 0x0000000406067210 */ /* 0x004fca0007f3e0ff */
[----:B------:R-:W-:Y:S01]  /*209e0*/  IMAD.X R8, R8, 0x1, R3, P1 ;  /* 0x0000000108087824 */ /* 0x000fe200008e0603 */
[----:B----4-:R-:W-:Y:S01]  /*209f0*/  IADD3 R7, P2, R7, R4, RZ ;  /* 0x0000000407077210 */ /* 0x010fe20007f5e0ff */
[----:B------:R2:W-:Y:S01]  /*20a00*/  STL [R1+0x898], R6 ;  /* 0x0008980601007387 */ /* 0x0005e20000100800 */
[----:B-1----:R-:W-:Y:S02]  /*20a10*/  IMAD.MOV.U32 R10, RZ, RZ, R6 ;  /* 0x000000ffff0a7224 */ /* 0x002fe400078e0006 */
[----:B---3--:R-:W-:Y:S01]  /*20a20*/  IADD3.X R13, R13, R3, RZ, P2, !PT ;  /* 0x000000030d0d7210 */ /* 0x008fe200017fe4ff */
[----:B------:R1:W-:Y:S01]  /*20a30*/  STL [R1+0x894], R8 ;  /* 0x0008940801007387 */ /* 0x0003e20000100800 */
[----:B------:R-:W-:-:S03]  /*20a40*/  IMAD.MOV.U32 R11, RZ, RZ, R8 ;  /* 0x000000ffff0b7224 */ /* 0x000fc600078e0008 */
[----:B------:R3:W-:Y:S04]  /*20a50*/  STL [R1+0x8b8], R7 ;  /* 0x0008b80701007387 */ /* 0x0007e80000100800 */
[----:B--2---:R-:W2:Y:S04]  /*20a60*/  LDL.LU R6, [R1+0x918] ;  /* 0x0009180001067983 */ /* 0x004ea80000300800 */
[----:B------:R4:W-:Y:S04]  /*20a70*/  STL [R1+0x8b4], R13 ;  /* 0x0008b40d01007387 */ /* 0x0009e80000100800 */
[----:B------:R4:W-:Y:S04]  /*20a80*/  LDGSTS.E [R5+0x30900], desc[UR16][R10.64], P0 ;  /* 0x309000000a057fae */ /* 0x0009e80008121850 */
[----:B-1----:R-:W2:Y:S01]  /*20a90*/  LDL.LU R8, [R1+0x938] ;  /* 0x0009380001087983 */ /* 0x002ea20000300800 */
[----:B----4-:R-:W-:-:S03]  /*20aa0*/  IMAD.MOV.U32 R10, RZ, RZ, R7 ;  /* 0x000000ffff0a7224 */ /* 0x010fc600078e0007 */
[----:B---3--:R-:W3:Y:S01]  /*20ab0*/  LDL.LU R7, [R1+0x914] ;  /* 0x0009140001077983 */ /* 0x008ee20000300800 */
[----:B------:R-:W-:Y:S02]  /*20ac0*/  MOV R11, R13 ;  /* 0x0000000d000b7202 */ /* 0x000fe40000000f00 */
[-C--:B------:R-:W-:Y:S01]  /*20ad0*/  IADD3 R9, P1, R9, R4.reuse, RZ ;  /* 0x0000000409097210 */ /* 0x080fe20007f3e0ff */
[----:B------:R-:W4:Y:S01]  /*20ae0*/  LDL.LU R13, [R1+0x934] ;  /* 0x00093400010d7983 */ /* 0x000f220000300800 */
[----:B------:R-:W-:-:S03]  /*20af0*/  IADD3 R12, P2, R12, R4, RZ ;  /* 0x000000040c0c7210 */ /* 0x000fc60007f5e0ff */
[----:B------:R1:W-:Y:S01]  /*20b00*/  LDGSTS.E [R5+0x30d00], desc[UR16][R10.64], P0 ;  /* 0x30d000000a057fae */ /* 0x0003e20008121850 */
[----:B------:R-:W-:-:S03]  /*20b10*/  IMAD.X R149, R149, 0x1, R3, P1 ;  /* 0x0000000195957824 */ /* 0x000fc600008e0603 */
[----:B------:R1:W-:Y:S01]  /*20b20*/  STL [R1+0x8d8], R9 ;  /* 0x0008d80901007387 */ /* 0x0003e20000100800 */
[----:B------:R-:W-:-:S03]  /*20b30*/  IMAD.X R150, R150, 0x1, R3, P2 ;  /* 0x0000000196967824 */ /* 0x000fc600010e0603 */
[----:B------:R1:W-:Y:S02]  /*20b40*/  STL [R1+0x8d4], R149 ;  /* 0x0008d49501007387 */ /* 0x0003e40000100800 */
[----:B-1----:R-:W-:Y:S01]  /*20b50*/  IMAD.MOV.U32 R10, RZ, RZ, R9 ;  /* 0x000000ffff0a7224 */ /* 0x002fe200078e0009 */
[----:B------:R-:W-:Y:S01]  /*20b60*/  MOV R11, R149 ;  /* 0x00000095000b7202 */ /* 0x000fe20000000f00 */
[----:B------:R1:W-:Y:S04]  /*20b70*/  STL [R1+0x8f8], R12 ;  /* 0x0008f80c01007387 */ /* 0x0003e80000100800 */
[----:B------:R-:W4:Y:S04]  /*20b80*/  LDL.LU R9, [R1+0x958] ;  /* 0x0009580001097983 */ /* 0x000f280000300800 */
[----:B------:R1:W-:Y:S04]  /*20b90*/  STL [R1+0x8f4], R150 ;  /* 0x0008f49601007387 */ /* 0x0003e80000100800 */
[----:B------:R1:W-:Y:S04]  /*20ba0*/  LDGSTS.E [R5+0x31100], desc[UR16][R10.64], P0 ;  /* 0x311000000a057fae */ /* 0x0003e80008121850 */
[----:B------:R-:W4:Y:S01]  /*20bb0*/  LDL.LU R149, [R1+0x978] ;  /* 0x0009780001957983 */ /* 0x000f220000300800 */
[----:B-1----:R-:W-:-:S03]  /*20bc0*/  IMAD.MOV.U32 R10, RZ, RZ, R12 ;  /* 0x000000ffff0a7224 */ /* 0x002fc600078e000c */
[----:B------:R-:W4:Y:S01]  /*20bd0*/  LDL.LU R12, [R1+0x954] ;  /* 0x00095400010c7983 */ /* 0x000f220000300800 */
[----:B------:R-:W-:-:S03]  /*20be0*/  IMAD.MOV.U32 R11, RZ, RZ, R150 ;  /* 0x000000ffff0b7224 */ /* 0x000fc600078e0096 */
[----:B------:R-:W4:Y:S04]  /*20bf0*/  LDL.LU R150, [R1+0x974] ;  /* 0x0009740001967983 */ /* 0x000f280000300800 */
[----:B------:R1:W-:Y:S01]  /*20c00*/  LDGSTS.E [R5+0x31500], desc[UR16][R10.64], P0 ;  /* 0x315000000a057fae */ /* 0x0003e20008121850 */
[----:B--2---:R-:W-:-:S05]  /*20c10*/  IADD3 R6, P1, R6, R4, RZ ;  /* 0x0000000406067210 */ /* 0x004fca0007f3e0ff */
[----:B------:R2:W-:Y:S01]  /*20c20*/  STL [R1+0x918], R6 ;  /* 0x0009180601007387 */ /* 0x0005e20000100800 */
[----:B-1----:R-:W-:Y:S01]  /*20c30*/  IMAD.MOV.U32 R10, RZ, RZ, R6 ;  /* 0x000000ffff0a7224 */ /* 0x002fe200078e0006 */
[----:B------:R-:W-:Y:S01]  /*20c40*/  IADD3 R8, P2, R8, R4, RZ ;  /* 0x0000000408087210 */ /* 0x000fe20007f5e0ff */
[----:B---3--:R-:W-:-:S03]  /*20c50*/  IMAD.X R7, R7, 0x1, R3, P1 ;  /* 0x0000000107077824 */ /* 0x008fc600008e0603 */
[----:B----4-:R-:W-:Y:S02]  /*20c60*/  IADD3.X R13, R13, R3, RZ, P2, !PT ;  /* 0x000000030d0d7210 */ /* 0x010fe400017fe4ff */
[----:B------:R1:W-:Y:S01]  /*20c70*/  STL [R1+0x914], R7 ;  /* 0x0009140701007387 */ /* 0x0003e20000100800 */
[----:B------:R-:W-:-:S03]  /*20c80*/  IMAD.MOV.U32 R11, RZ, RZ, R7 ;  /* 0x000000ffff0b7224 */ /* 0x000fc600078e0007 */
[----:B------:R3:W-:Y:S04]  /*20c90*/  STL [R1+0x938], R8 ;  /* 0x0009380801007387 */ /* 0x0007e80000100800 */
[----:B--2---:R-:W2:Y:S04]  /*20ca0*/  LDL.LU R6, [R1+0x998] ;  /* 0x0009980001067983 */ /* 0x004ea80000300800 */
[----:B------:R4:W-:Y:S04]  /*20cb0*/  STL [R1+0x934], R13 ;  /* 0x0009340d01007387 */ /* 0x0009e80000100800 */
[----:B------:R3:W-:Y:S04]  /*20cc0*/  LDGSTS.E [R5+0x31900], desc[UR16][R10.64], P0 ;  /* 0x319000000a057fae */ /* 0x0007e80008121850 */
[----:B-1----:R-:W2:Y:S01]  /*20cd0*/  LDL.LU R7, [R1+0x9b8] ;  /* 0x0009b80001077983 */ /* 0x002ea20000300800 */
[----:B------:R-:W-:Y:S01]  /*20ce0*/  IADD3 R9, P1, R9, R4, RZ ;  /* 0x0000000409097210 */ /* 0x000fe20007f3e0ff */
[----:B---3--:R-:W-:-:S02]  /*20cf0*/  IMAD.MOV.U32 R10, RZ, RZ, R8 ;  /* 0x000000ffff0a7224 */ /* 0x008fc400078e0008 */
[----:B------:R-:W3:Y:S01]  /*20d00*/  LDL.LU R8, [R1+0x994] ;  /* 0x0009940001087983 */ /* 0x000ee20000300800 */
[----:B------:R-:W-:-:S03]  /*20d10*/  MOV R11, R13 ;  /* 0x0000000d000b7202 */ /* 0x000fc60000000f00 */
[----:B----4-:R-:W4:Y:S01]  /*20d20*/  LDL.LU R13, [R1+0x9b4] ;  /* 0x0009b400010d7983 */ /* 0x010f220000300800 */
        /* <DEDUP_REMOVED lines=163> */
[----:B------:R-:W-:Y:S01]  /*21760*/  STL [R1+0xb98], R6 ;  /* 0x000b980601007387 */ /* 0x000fe20000100800 */
[----:B-1----:R-:W-:Y:S01]  /*21770*/  IMAD.MOV.U32 R10, RZ, RZ, R6 ;  /* 0x000000ffff0a7224 */ /* 0x002fe200078e0006 */
[----:B------:R-:W-:Y:S01]  /*21780*/  IADD3 R7, P2, R7, R4, RZ ;  /* 0x0000000407077210 */ /* 0x000fe20007f5e0ff */
[----:B---3--:R-:W-:-:S03]  /*21790*/  IMAD.X R8, R8, 0x1, R3, P1 ;  /* 0x0000000108087824 */ /* 0x008fc600008e0603 */
[----:B----4-:R-:W-:Y:S02]  /*217a0*/  IADD3.X R13, R13, R3, RZ, P2, !PT ;  /* 0x000000030d0d7210 */ /* 0x010fe400017fe4ff */
[----:B------:R1:W-:Y:S01]  /*217b0*/  STL [R1+0xb94], R8 ;  /* 0x000b940801007387 */ /* 0x0003e20000100800 */
[----:B------:R-:W-:-:S03]  /*217c0*/  IMAD.MOV.U32 R11, RZ, RZ, R8 ;  /* 0x000000ffff0b7224 */ /* 0x000fc600078e0008 */
[----:B------:R-:W-:Y:S04]  /*217d0*/  STL [R1+0xbb8], R7 ;  /* 0x000bb80701007387 */ /* 0x000fe80000100800 */
[----:B------:R2:W-:Y:S04]  /*217e0*/  LDGSTS.E [R5+0x36900], desc[UR16][R10.64], P0 ;  /* 0x369000000a057fae */ /* 0x0005e80008121850 */
[----:B-1----:R-:W3:Y:S04]  /*217f0*/  LDL.LU R8, [R1+0xc18] ;  /* 0x000c180001087983 */ /* 0x002ee80000300800 */
[----:B------:R1:W-:Y:S04]  /*21800*/  STL [R1+0xbb4], R13 ;  /* 0x000bb40d01007387 */ /* 0x0003e80000100800 */
[----:B------:R-:W4:Y:S01]  /*21810*/  LDL.LU R6, [R1+0xc38] ;  /* 0x000c380001067983 */ /* 0x000f220000300800 */
[----:B--2---:R-:W-:Y:S01]  /*21820*/  MOV R11, R13 ;  /* 0x0000000d000b7202 */ /* 0x004fe20000000f00 */
[----:B------:R-:W-:-:S02]  /*21830*/  IMAD.MOV.U32 R10, RZ, RZ, R7 ;  /* 0x000000ffff0a7224 */ /* 0x000fc400078e0007 */
[----:B-1----:R-:W2:Y:S01]  /*21840*/  LDL.LU R13, [R1+0xc14] ;  /* 0x000c1400010d7983 */ /* 0x002ea20000300800 */
[----:B------:R-:W-:-:S03]  /*21850*/  IADD3 R9, P1, R9, R4, RZ ;  /* 0x0000000409097210 */ /* 0x000fc60007f3e0ff */
[----:B------:R-:W2:Y:S01]  /*21860*/  LDL.LU R7, [R1+0xc34] ;  /* 0x000c340001077983 */ /* 0x000ea20000300800 */
[----:B------:R-:W-:-:S03]  /*21870*/  IADD3 R12, P2, R12, R4, RZ ;  /* 0x000000040c0c7210 */ /* 0x000fc60007f5e0ff */
[----:B------:R1:W-:Y:S04]  /*21880*/  LDGSTS.E [R5+0x36d00], desc[UR16][R10.64], P0 ;  /* 0x36d000000a057fae */ /* 0x0003e80008121850 */
[----:B------:R1:W-:Y:S01]  /*21890*/  STL [R1+0xbd8], R9 ;  /* 0x000bd80901007387 */ /* 0x0003e20000100800 */
[----:B------:R-:W-:Y:S02]  /*218a0*/  IMAD.X R149, R149, 0x1, R3, P1 ;  /* 0x0000000195957824 */ /* 0x000fe400008e0603 */
[----:B-1----:R-:W-:Y:S02]  /*218b0*/  IMAD.MOV.U32 R10, RZ, RZ, R9 ;  /* 0x000000ffff0a7224 */ /* 0x002fe400078e0009 */
[----:B------:R-:W-:Y:S01]  /*218c0*/  IMAD.X R150, R150, 0x1, R3, P2 ;  /* 0x0000000196967824 */ /* 0x000fe200010e0603 */
[----:B------:R1:W-:Y:S01]  /*218d0*/  STL [R1+0xbd4], R149 ;  /* 0x000bd49501007387 */ /* 0x0003e20000100800 */
[----:B------:R-:W-:-:S03]  /*218e0*/  MOV R11, R149 ;  /* 0x00000095000b7202 */ /* 0x000fc60000000f00 */
[----:B------:R1:W-:Y:S04]  /*218f0*/  STL [R1+0xbf8], R12 ;  /* 0x000bf80c01007387 */ /* 0x0003e80000100800 */
[----:B------:R-:W2:Y:S04]  /*21900*/  LDL.LU R9, [R1+0x860] ;  /* 0x0008600001097983 */ /* 0x000ea80000300800 */
[----:B------:R1:W-:Y:S04]  /*21910*/  STL [R1+0xbf4], R150 ;  /* 0x000bf49601007387 */ /* 0x0003e80000100800 */
[----:B------:R1:W-:Y:S04]  /*21920*/  LDGSTS.E [R5+0x37100], desc[UR16][R10.64], P0 ;  /* 0x371000000a057fae */ /* 0x0003e80008121850 */
[----:B-1----:R-:W2:Y:S01]  /*21930*/  LDL.LU R149, [R1+0x880] ;  /* 0x0008800001957983 */ /* 0x002ea20000300800 */
[----:B------:R-:W-:-:S03]  /*21940*/  IMAD.MOV.U32 R10, RZ, RZ, R12 ;  /* 0x000000ffff0a7224 */ /* 0x000fc600078e000c */
[----:B------:R-:W2:Y:S01]  /*21950*/  LDL.LU R12, [R1+0x85c] ;  /* 0x00085c00010c7983 */ /* 0x000ea20000300800 */
[----:B------:R-:W-:-:S03]  /*21960*/  IMAD.MOV.U32 R11, RZ, RZ, R150 ;  /* 0x000000ffff0b7224 */ /* 0x000fc600078e0096 */
[----:B------:R-:W2:Y:S04]  /*21970*/  LDL.LU R150, [R1+0x87c] ;  /* 0x00087c0001967983 */ /* 0x000ea80000300800 */
[----:B------:R1:W-:Y:S01]  /*21980*/  LDGSTS.E [R5+0x37500], desc[UR16][R10.64], P0 ;  /* 0x375000000a057fae */ /* 0x0003e20008121850 */
[-C--:B---3--:R-:W-:Y:S02]  /*21990*/  IADD3 R8, P1, R8, R4.reuse, RZ ;  /* 0x0000000408087210 */ /* 0x088fe40007f3e0ff */
[----:B----4-:R-:W-:-:S03]  /*219a0*/  IADD3 R6, P2, R6, R4, RZ ;  /* 0x0000000406067210 */ /* 0x010fc60007f5e0ff */
[----:B-1----:R-:W-:Y:S02]  /*219b0*/  IMAD.MOV.U32 R10, RZ, RZ, R8 ;  /* 0x000000ffff0a7224 */ /* 0x002fe400078e0008 */
[----:B--2---:R-:W-:Y:S01]  /*219c0*/  IMAD.X R13, R13, 0x1, R3, P1 ;  /* 0x000000010d0d7824 */ /* 0x004fe200008e0603 */
[----:B------:R1:W-:Y:S01]  /*219d0*/  STL [R1+0xc18], R8 ;  /* 0x000c180801007387 */ /* 0x0003e20000100800 */
[----:B------:R-:W-:Y:S02]  /*219e0*/  IADD3.X R7, R7, R3, RZ, P2, !PT ;  /* 0x0000000307077210 */ /* 0x000fe400017fe4ff */
        /* <DEDUP_REMOVED lines=8> */
[----:B------:R-:W-:-:S03]  /*21a70*/  MOV R11, R7 ;  /* 0x00000007000b7202 */ /* 0x000fc60000000f00 */
[----:B------:R-:W3:Y:S01]  /*21a80*/  LDL.LU R13, [R1+0x8bc] ;  /* 0x0008bc00010d7983 */ /* 0x000ee20000300800 */
[----:B------:R-:W-:-:S03]  /*21a90*/  IADD3 R9, P1, R9, R4, RZ ;  /* 0x0000000409097210 */ /* 0x000fc60007f3e0ff */
[----:B----4-:R-:W4:Y:S04]  /*21aa0*/  LDL.LU R7, [R1+0x8c0] ;  /* 0x0008c00001077983 */ /* 0x010f280000300800 */
[----:B------:R1:W-:Y:S01]  /*21ab0*/  LDGSTS.E [R5+0x37d00], desc[UR16][R10.64], P0 ;  /* 0x37d000000a057fae */ /* 0x0003e20008121850 */
[----:B------:R-:W-:-:S03]  /*21ac0*/  IADD3 R149, P2, R149, R4, RZ ;  /* 0x0000000495957210 */ /* 0x000fc60007f5e0ff */
[----:B------:R1:W-:Y:S02]  /*21ad0*/  STL [R1+0x860], R9 ;  /* 0x0008600901007387 */ /* 0x0003e40000100800 */
[----:B-1----:R-:W-:Y:S01]  /*21ae0*/  LOP3.LUT R5, R15, 0x40, RZ, 0x3c, !PT ;  /* 0x000000400f057812 */ /* 0x002fe200078e3cff */
[--C-:B------:R-:W-:Y:S01]  /*21af0*/  IMAD.X R12, R12, 0x1, R3.reuse, P1 ;  /* 0x000000010c0c7824 */ /* 0x100fe200008e0603 */
[----:B------:R-:W-:Y:S01]  /*21b00*/  STL [R1+0x880], R149 ;  /* 0x0008809501007387 */ /* 0x000fe20000100800 */
[----:B------:R-:W-:Y:S02]  /*21b10*/  MOV R10, R9 ;  /* 0x00000009000a7202 */ /* 0x000fe40000000f00 */
[----:B------:R-:W-:Y:S01]  /*21b20*/  VIADD R5, R5, UR4 ;  /* 0x0000000405057c36 */ /* 0x000fe20008000000 */
[----:B------:R1:W-:Y:S01]  /*21b30*/  STL [R1+0x85c], R12 ;  /* 0x00085c0c01007387 */ /* 0x0003e20000100800 */
[----:B------:R-:W-:Y:S02]  /*21b40*/  IMAD.MOV.U32 R11, RZ, RZ, R12 ;  /* 0x000000ffff0b7224 */ /* 0x000fe400078e000c */
[----:B------:R-:W-:Y:S01]  /*21b50*/  IMAD.X R150, R150, 0x1, R3, P2 ;  /* 0x0000000196967824 */ /* 0x000fe200010e0603 */
        /* <DEDUP_REMOVED lines=9> */
[----:B--2---:R-:W-:-:S04]  /*21bf0*/  IADD3 R6, P1, R6, R4, RZ ;  /* 0x0000000406067210 */ /* 0x004fc80007f3e0ff */
[----:B------:R-:W-:Y:S02]  /*21c00*/  IADD3.X R8, R8, R3, RZ, P1, !PT ;  /* 0x0000000308087210 */ /* 0x000fe40000ffe4ff */
[----:B----4-:R-:W-:Y:S01]  /*21c10*/  IADD3 R7, P2, R7, R4, RZ ;  /* 0x0000000407077210 */ /* 0x010fe20007f5e0ff */
[----:B------:R2:W-:Y:S01]  /*21c20*/  STL [R1+0x8a0], R6 ;  /* 0x0008a00601007387 */ /* 0x0005e20000100800 */
[----:B-1----:R-:W-:Y:S02]  /*21c30*/  IMAD.MOV.U32 R10, RZ, RZ, R6 ;  /* 0x000000ffff0a7224 */ /* 0x002fe400078e0006 */
[----:B------:R-:W-:Y:S01]  /*21c40*/  IMAD.MOV.U32 R11, RZ, RZ, R8 ;  /* 0x000000ffff0b7224 */ /* 0x000fe200078e0008 */
[----:B------:R1:W-:Y:S01]  /*21c50*/  STL [R1+0x89c], R8 ;  /* 0x00089c0801007387 */ /* 0x0003e20000100800 */
[----:B---3--:R-:W-:-:S03]  /*21c60*/  IMAD.X R13, R13, 0x1, R3, P2 ;  /* 0x000000010d0d7824 */ /* 0x008fc600010e0603 */
[----:B------:R3:W-:Y:S04]  /*21c70*/  STL [R1+0x8c0], R7 ;  /* 0x0008c00701007387 */ /* 0x0007e80000100800 */
[----:B--2---:R-:W2:Y:S04]  /*21c80*/  LDL.LU R6, [R1+0x920] ;  /* 0x0009200001067983 */ /* 0x004ea80000300800 */
[----:B------:R4:W-:Y:S04]  /*21c90*/  STL [R1+0x8bc], R13 ;  /* 0x0008bc0d01007387 */ /* 0x0009e80000100800 */
[----:B------:R4:W-:Y:S04]  /*21ca0*/  LDGSTS.E [R5+0x30a00], desc[UR16][R10.64], P0 ;  /* 0x30a000000a057fae */ /* 0x0009e80008121850 */
[----:B-1----:R-:W2:Y:S01]  /*21cb0*/  LDL.LU R8, [R1+0x940] ;  /* 0x0009400001087983 */ /* 0x002ea20000300800 */
[----:B------:R-:W-:-:S02]  /*21cc0*/  IADD3 R9, P1, R9, R4, RZ ;  /* 0x0000000409097210 */ /* 0x000fc40007f3e0ff */
[----:B----4-:R-:W-:Y:S02]  /*21cd0*/  MOV R10, R7 ;  /* 0x00000007000a7202 */ /* 0x010fe40000000f00 */
[----:B---3--:R-:W3:Y:S01]  /*21ce0*/  LDL.LU R7, [R1+0x91c] ;  /* 0x00091c0001077983 */ /* 0x008ee20000300800 */
[----:B------:R-:W-:Y:S01]  /*21cf0*/  IMAD.MOV.U32 R11, RZ, RZ, R13 ;  /* 0x000000ffff0b7224 */ /* 0x000fe200078e000d */
[----:B------:R-:W-:Y:S02]  /*21d00*/  IADD3 R12, P2, R12, R4, RZ ;  /* 0x000000040c0c7210 */ /* 0x000fe40007f5e0ff */
[----:B------:R-:W4:Y:S04]  /*21d10*/  LDL.LU R13, [R1+0x93c] ;  /* 0x00093c00010d7983 */ /* 0x000f280000300800 */
[----:B------:R1:W-:Y:S01]  /*21d20*/  LDGSTS.E [R5+0x30e00], desc[UR16][R10.64], P0 ;  /* 0x30e000000a057fae */ /* 0x0003e20008121850 */
[----:B------:R-:W-:-:S03]  /*21d30*/  IMAD.X R149, R149, 0x1, R3, P1 ;  /* 0x0000000195957824 */ /* 0x000fc600008e0603 */
[----:B------:R1:W-:Y:S01]  /*21d40*/  STL [R1+0x8e0], R9 ;  /* 0x0008e00901007387 */ /* 0x0003e20000100800 */
[----:B------:R-:W-:-:S03]  /*21d50*/  IMAD.X R150, R150, 0x1, R3, P2 ;  /* 0x0000000196967824 */ /* 0x000fc600010e0603 */
[----:B------:R1:W-:Y:S02]  /*21d60*/  STL [R1+0x8dc], R149 ;  /* 0x0008dc9501007387 */ /* 0x0003e40000100800 */
[----:B-1----:R-:W-:Y:S01]  /*21d70*/  MOV R10, R9 ;  /* 0x00000009000a7202 */ /* 0x002fe20000000f00 */
[----:B------:R-:W-:Y:S01]  /*21d80*/  IMAD.MOV.U32 R11, RZ, RZ, R149 ;  /* 0x000000ffff0b7224 */ /* 0x000fe200078e0095 */
        /* <DEDUP_REMOVED lines=13> */
[----:B------:R-:W-:Y:S02]  /*21e60*/  IADD3 R8, P2, R8, R4, RZ ;  /* 0x0000000408087210 */ /* 0x000fe40007f5e0ff */
[----:B---3--:R-:W-:-:S03]  /*21e70*/  IADD3.X R7, R7, R3, RZ, P1, !PT ;  /* 0x0000000307077210 */ /* 0x008fc60000ffe4ff */
[----:B----4-:R-:W-:Y:S02]  /*21e80*/  IMAD.X R13, R13, 0x1, R3, P2 ;  /* 0x000000010d0d7824 */ /* 0x010fe400010e0603 */
[----:B------:R1:W-:Y:S01]  /*21e90*/  STL [R1+0x91c], R7 ;  /* 0x00091c0701007387 */ /* 0x0003e20000100800 */
[----:B------:R-:W-:-:S03]  /*21ea0*/  IMAD.MOV.U32 R11, RZ, RZ, R7 ;  /* 0x000000ffff0b7224 */ /* 0x000fc600078e0007 */
[----:B------:R3:W-:Y:S04]  /*21eb0*/  STL [R1+0x940], R8 ;  /* 0x0009400801007387 */ /* 0x0007e80000100800 */
[----:B--2---:R-:W2:Y:S04]  /*21ec0*/  LDL.LU R6, [R1+0x9a0] ;  /* 0x0009a00001067983 */ /* 0x004ea80000300800 */
[----:B------:R4:W-:Y:S04]  /*21ed0*/  STL [R1+0x93c], R13 ;  /* 0x00093c0d01007387 */ /* 0x0009e80000100800 */
[----:B------:R3:W-:Y:S04]  /*21ee0*/  LDGSTS.E [R5+0x31a00], desc[UR16][R10.64], P0 ;  /* 0x31a000000a057fae */ /* 0x0007e80008121850 */
[----:B-1----:R-:W2:Y:S01]  /*21ef0*/  LDL.LU R7, [R1+0x9c0] ;  /* 0x0009c00001077983 */ /* 0x002ea20000300800 */
[----:B------:R-:W-:-:S02]  /*21f00*/  IADD3 R9, P1, R9, R4, RZ ;  /* 0x0000000409097210 */ /* 0x000fc40007f3e0ff */
[----:B---3--:R-:W-:Y:S02]  /*21f10*/  MOV R10, R8 ;  /* 0x00000008000a7202 */ /* 0x008fe40000000f00 */
[----:B------:R-:W3:Y:S01]  /*21f20*/  LDL.LU R8, [R1+0x99c] ;  /* 0x00099c0001087983 */ /* 0x000ee20000300800 */
[----:B------:R-:W-:-:S03]  /*21f30*/  IMAD.MOV.U32 R11, RZ, RZ, R13 ;  /* 0x000000ffff0b7224 */ /* 0x000fc600078e000d */
[----:B----4-:R-:W4:Y:S01]  /*21f40*/  LDL.LU R13, [R1+0x9bc] ;  /* 0x0009bc00010d7983 */ /* 0x010f220000300800 */
[----:B------:R-:W-:-:S03]  /*21f50*/  IADD3 R149, P2, R149, R4, RZ ;  /* 0x0000000495957210 */ /* 0x000fc60007f5e0ff */
        /* <DEDUP_REMOVED lines=164> */
[----:B------:R-:W-:Y:S02]  /*229a0*/  IADD3 R7, P2, R7, R4, RZ ;  /* 0x0000000407077210 */ /* 0x000fe40007f5e0ff */
[----:B---3--:R-:W-:-:S03]  /*229b0*/  IADD3.X R8, R8, R3, RZ, P1, !PT ;  /* 0x0000000308087210 */ /* 0x008fc60000ffe4ff */
[----:B----4-:R-:W-:Y:S02]  /*229c0*/  IMAD.X R13, R13, 0x1, R3, P2 ;  /* 0x000000010d0d7824 */ /* 0x010fe400010e0603 */
[----:B------:R1:W-:Y:S01]  /*229d0*/  STL [R1+0xb9c], R8 ;  /* 0x000b9c0801007387 */ /* 0x0003e20000100800 */
[----:B------:R-:W-:-:S03]  /*229e0*/  IMAD.MOV.U32 R11, RZ, RZ, R8 ;  /* 0x000000ffff0b7224 */ /* 0x000fc600078e0008 */
[----:B------:R-:W-:Y:S04]  /*229f0*/  STL [R1+0xbc0], R7 ;  /* 0x000bc00701007387 */ /* 0x000fe80000100800 */
[----:B------:R2:W-:Y:S04]  /*22a00*/  LDGSTS.E [R5+0x36a00], desc[UR16][R10.64], P0 ;  /* 0x36a000000a057fae */ /* 0x0005e80008121850 */
[----:B-1----:R-:W3:Y:S04]  /*22a10*/  LDL.LU R8, [R1+0xc20] ;  /* 0x000c200001087983 */ /* 0x002ee80000300800 */
[----:B------:R1:W-:Y:S04]  /*22a20*/  STL [R1+0xbbc], R13 ;  /* 0x000bbc0d01007387 */ /* 0x0003e80000100800 */
[----:B------:R-:W4:Y:S01]  /*22a30*/  LDL.LU R6, [R1+0xc40] ;  /* 0x000c400001067983 */ /* 0x000f220000300800 */
[----:B--2---:R-:W-:Y:S01]  /*22a40*/  IMAD.MOV.U32 R11, RZ, RZ, R13 ;  /* 0x000000ffff0b7224 */ /* 0x004fe200078e000d */
[----:B------:R-:W-:-:S02]  /*22a50*/  IADD3 R9, P1, R9, R4, RZ ;  /* 0x0000000409097210 */ /* 0x000fc40007f3e0ff */
[----:B-1----:R-:W2:Y:S01]  /*22a60*/  LDL.LU R13, [R1+0xc1c] ;  /* 0x000c1c00010d7983 */ /* 0x002ea20000300800 */
[----:B------:R-:W-:-:S03]  /*22a70*/  MOV R10, R7 ;  /* 0x00000007000a7202 */ /* 0x000fc60000000f00 */
[----:B------:R-:W2:Y:S01]  /*22a80*/  LDL.LU R7, [R1+0xc3c] ;  /* 0x000c3c0001077983 */ /* 0x000ea20000300800 */
[----:B------:R-:W-:-:S03]  /*22a90*/  IADD3 R12, P2, R12, R4, RZ ;  /* 0x000000040c0c7210 */ /* 0x000fc60007f5e0ff */
[----:B------:R1:W-:Y:S04]  /*22aa0*/  LDGSTS.E [R5+0x36e00], desc[UR16][R10.64], P0 ;  /* 0x36e000000a057fae */ /* 0x0003e80008121850 */
[----:B------:R1:W-:Y:S01]  /*22ab0*/  STL [R1+0xbe0], R9 ;  /* 0x000be00901007387 */ /* 0x0003e20000100800 */
[--C-:B------:R-:W-:Y:S01]  /*22ac0*/  IMAD.X R149, R149, 0x1, R3.reuse, P1 ;  /* 0x0000000195957824 */ /* 0x100fe200008e0603 */
[----:B-1----:R-:W-:Y:S01]  /*22ad0*/  MOV R10, R9 ;  /* 0x00000009000a7202 */ /* 0x002fe20000000f00 */
[----:B------:R-:W-:-:S03]  /*22ae0*/  IMAD.X R150, R150, 0x1, R3, P2 ;  /* 0x0000000196967824 */ /* 0x000fc600010e0603 */
[----:B------:R1:W-:Y:S01]  /*22af0*/  STL [R1+0xbdc], R149 ;  /* 0x000bdc9501007387 */ /* 0x0003e20000100800 */
[----:B------:R-:W-:-:S03]  /*22b00*/  IMAD.MOV.U32 R11, RZ, RZ, R149 ;  /* 0x000000ffff0b7224 */ /* 0x000fc600078e0095 */
        /* <DEDUP_REMOVED lines=12> */
[----:B-1----:R-:W-:Y:S01]  /*22bd0*/  IMAD.MOV.U32 R10, RZ, RZ, R8 ;  /* 0x000000ffff0a7224 */ /* 0x002fe200078e0008 */
[----:B--2---:R-:W-:Y:S01]  /*22be0*/  IADD3.X R13, R13, R3, RZ, P1, !PT ;  /* 0x000000030d0d7210 */ /* 0x004fe20000ffe4ff */
[----:B------:R1:W-:Y:S01]  /*22bf0*/  STL [R1+0xc20], R8 ;  /* 0x000c200801007387 */ /* 0x0003e20000100800 */
[----:B------:R-:W-:-:S03]  /*22c00*/  IMAD.X R7, R7, 0x1, R3, P2 ;  /* 0x0000000107077824 */ /* 0x000fc600010e0603 */
[----:B------:R-:W-:Y:S01]  /*22c10*/  IMAD.MOV.U32 R11, RZ, RZ, R13 ;  /* 0x000000ffff0b7224 */ /* 0x000fe200078e000d */
[----:B------:R-:W-:Y:S04]  /*22c20*/  STL [R1+0xc1c], R13 ;  /* 0x000c1c0d01007387 */ /* 0x000fe80000100800 */
[----:B------:R2:W-:Y:S04]  /*22c30*/  STL [R1+0xc40], R6 ;  /* 0x000c400601007387 */ /* 0x0005e80000100800 */
[----:B------:R3:W-:Y:S04]  /*22c40*/  LDGSTS.E [R5+0x37a00], desc[UR16][R10.64], P0 ;  /* 0x37a000000a057fae */ /* 0x0007e80008121850 */
[----:B------:R4:W-:Y:S04]  /*22c50*/  STL [R1+0xc3c], R7 ;  /* 0x000c3c0701007387 */ /* 0x0009e80000100800 */
[----:B-1----:R-:W4:Y:S01]  /*22c60*/  LDL.LU R8, [R1+0x8a4] ;  /* 0x0008a40001087983 */ /* 0x002f220000300800 */
[----:B---3--:R-:W-:Y:S01]  /*22c70*/  MOV R10, R6 ;  /* 0x00000006000a7202 */ /* 0x008fe20000000f00 */
[----:B------:R-:W-:-:S02]  /*22c80*/  IMAD.MOV.U32 R11, RZ, RZ, R7 ;  /* 0x000000ffff0b7224 */ /* 0x000fc400078e0007 */
[----:B--2---:R-:W2:Y:S01]  /*22c90*/  LDL.LU R6, [R1+0x8a8] ;  /* 0x0008a80001067983 */ /* 0x004ea20000300800 */
[----:B------:R-:W-:-:S03]  /*22ca0*/  IADD3 R9, P1, R9, R4, RZ ;  /* 0x0000000409097210 */ /* 0x000fc60007f3e0ff */
[----:B------:R-:W3:Y:S04]  /*22cb0*/  LDL.LU R13, [R1+0x8c4] ;  /* 0x0008c400010d7983 */ /* 0x000ee80000300800 */
[----:B----4-:R-:W4:Y:S04]  /*22cc0*/  LDL.LU R7, [R1+0x8c8] ;  /* 0x0008c80001077983 */ /* 0x010f280000300800 */
[----:B------:R1:W-:Y:S01]  /*22cd0*/  LDGSTS.E [R5+0x37e00], desc[UR16][R10.64], P0 ;  /* 0x37e000000a057fae */ /* 0x0003e20008121850 */
[----:B------:R-:W-:-:S03]  /*22ce0*/  IADD3 R149, P2, R149, R4, RZ ;  /* 0x0000000495957210 */ /* 0x000fc60007f5e0ff */
[----:B------:R1:W-:Y:S01]  /*22cf0*/  STL [R1+0x868], R9 ;  /* 0x0008680901007387 */ /* 0x0003e20000100800 */
[----:B------:R-:W-:Y:S01]  /*22d00*/  IMAD.X R12, R12, 0x1, R3, P1 ;  /* 0x000000010c0c7824 */ /* 0x000fe200008e0603 */
[----:B-1----:R-:W-:Y:S02]  /*22d10*/  LOP3.LUT R5, R15, 0x60, RZ, 0x3c, !PT ;  /* 0x000000600f057812 */ /* 0x002fe400078e3cff */
[----:B------:R-:W-:Y:S01]  /*22d20*/  STL [R1+0x888], R149 ;  /* 0x0008889501007387 */ /* 0x000fe20000100800 */
[----:B------:R-:W-:Y:S01]  /*22d30*/  IMAD.MOV.U32 R10, RZ, RZ, R9 ;  /* 0x000000ffff0a7224 */ /* 0x000fe200078e0009 */
[----:B------:R-:W-:Y:S01]  /*22d40*/  IADD3.X R150, R150, R3, RZ, P2, !PT ;  /* 0x0000000396967210 */ /* 0x000fe200017fe4ff */
[----:B------:R-:W-:Y:S01]  /*22d50*/  IMAD.MOV.U32 R11, RZ, RZ, R12 ;  /* 0x000000ffff0b7224 */ /* 0x000fe200078e000c */
[----:B------:R1:W-:Y:S01]  /*22d60*/  STL [R1+0x864], R12 ;  /* 0x0008640c01007387 */ /* 0x0003e20000100800 */
[----:B------:R-:W-:-:S03]  /*22d70*/  VIADD R5, R5, UR4 ;  /* 0x0000000405057c36 */ /* 0x000fc60008000000 */
[----:B------:R-:W3:Y:S04]  /*22d80*/  LDL.LU R9, [R1+0x8e8] ;  /* 0x0008e80001097983 */ /* 0x000ee80000300800 */
[----:B------:R1:W-:Y:S04]  /*22d90*/  LDGSTS.E [R5+0x30300], desc[UR16][R10.64], P0 ;  /* 0x303000000a057fae */ /* 0x0003e80008121850 */
[----:B-1----:R-:W3:Y:S04]  /*22da0*/  LDL.LU R12, [R1+0x908] ;  /* 0x00090800010c7983 */ /* 0x002ee80000300800 */
[----:B------:R1:W-:Y:S01]  /*22db0*/  STL [R1+0x884], R150 ;  /* 0x0008849601007387 */ /* 0x0003e20000100800 */
[----:B------:R-:W-:-:S03]  /*22dc0*/  IMAD.MOV.U32 R10, RZ, RZ, R149 ;  /* 0x000000ffff0a7224 */ /* 0x000fc600078e0095 */
[----:B------:R-:W3:Y:S01]  /*22dd0*/  LDL.LU R149, [R1+0x8e4] ;  /* 0x0008e40001957983 */ /* 0x000ee20000300800 */
[----:B------:R-:W-:-:S03]  /*22de0*/  MOV R11, R150 ;  /* 0x00000096000b7202 */ /* 0x000fc60000000f00 */
[----:B-1----:R-:W3:Y:S04]  /*22df0*/  LDL.LU R150, [R1+0x904] ;  /* 0x0009040001967983 */ /* 0x002ee80000300800 */
[----:B------:R1:W-:Y:S01]  /*22e00*/  LDGSTS.E [R5+0x30700], desc[UR16][R10.64], P0 ;  /* 0x307000000a057fae */ /* 0x0003e20008121850 */
[----:B--2---:R-:W-:-:S05]  /*22e10*/  IADD3 R6, P1, R6, R4, RZ ;  /* 0x0000000406067210 */ /* 0x004fca0007f3e0ff */
[--C-:B------:R-:W-:Y:S01]  /*22e20*/  IMAD.X R8, R8, 0x1, R3.reuse, P1 ;  /* 0x0000000108087824 */ /* 0x100fe200008e0603 */
[----:B----4-:R-:W-:Y:S01]  /*22e30*/  IADD3 R7, P2, R7, R4, RZ ;  /* 0x0000000407077210 */ /* 0x010fe20007f5e0ff */
[----:B------:R2:W-:Y:S01]  /*22e40*/  STL [R1+0x8a8], R6 ;  /* 0x0008a80601007387 */ /* 0x0005e20000100800 */
[----:B-1----:R-:W-:Y:S02]  /*22e50*/  IMAD.MOV.U32 R10, RZ, RZ, R6 ;  /* 0x000000ffff0a7224 */ /* 0x002fe400078e0006 */
[----:B------:R-:W-:Y:S01]  /*22e60*/  MOV R11, R8 ;  /* 0x00000008000b7202 */ /* 0x000fe20000000f00 */
[----:B---3--:R-:W-:Y:S01]  /*22e70*/  IMAD.X R13, R13, 0x1, R3, P2 ;  /* 0x000000010d0d7824 */ /* 0x008fe200010e0603 */
[----:B------:R1:W-:Y:S04]  /*22e80*/  STL [R1+0x8a4], R8 ;  /* 0x0008a40801007387 */ /* 0x0003e80000100800 */
[----:B------:R3:W-:Y:S04]  /*22e90*/  STL [R1+0x8c8], R7 ;  /* 0x0008c80701007387 */ /* 0x0007e80000100800 */
[----:B--2---:R-:W2:Y:S04]  /*22ea0*/  LDL.LU R6, [R1+0x928] ;  /* 0x0009280001067983 */ /* 0x004ea80000300800 */
[----:B------:R4:W-:Y:S04]  /*22eb0*/  STL [R1+0x8c4], R13 ;  /* 0x0008c40d01007387 */ /* 0x0009e80000100800 */
[----:B------:R4:W-:Y:S01]  /*22ec0*/  LDGSTS.E [R5+0x30b00], desc[UR16][R10.64], P0 ;  /* 0x30b000000a057fae */ /* 0x0009e20008121850 */
[----:B------:R-:W-:-:S03]  /*22ed0*/  IADD3 R9, P1, R9, R4, RZ ;  /* 0x0000000409097210 */ /* 0x000fc60007f3e0ff */
[----:B-1----:R-:W2:Y:S01]  /*22ee0*/  LDL.LU R8, [R1+0x948] ;  /* 0x0009480001087983 */ /* 0x002ea20000300800 */
[----:B----4-:R-:W-:Y:S02]  /*22ef0*/  IMAD.MOV.U32 R10, RZ, RZ, R7 ;  /* 0x000000ffff0a7224 */ /* 0x010fe400078e0007 */
[----:B------:R-:W-:Y:S01]  /*22f00*/  IMAD.MOV.U32 R11, RZ, RZ, R13 ;  /* 0x000000ffff0b7224 */ /* 0x000fe200078e000d */
[----:B---3--:R-:W3:Y:S01]  /*22f10*/  LDL.LU R7, [R1+0x924] ;  /* 0x0009240001077983 */ /* 0x008ee20000300800 */
[----:B------:R-:W-:-:S03]  /*22f20*/  IADD3 R12, P2, R12, R4, RZ ;  /* 0x000000040c0c7210 */ /* 0x000fc60007f5e0ff */
[----:B------:R-:W4:Y:S01]  /*22f30*/  LDL.LU R13, [R1+0x944] ;  /* 0x00094400010d7983 */ /* 0x000f220000300800 */
[----:B------:R-:W-:-:S03]  /*22f40*/  IMAD.X R149, R149, 0x1, R3, P1 ;  /* 0x0000000195957824 */ /* 0x000fc600008e0603 */
[----:B------:R1:W-:Y:S01]  /*22f50*/  LDGSTS.E [R5+0x30f00], desc[UR16][R10.64], P0 ;  /* 0x30f000000a057fae */ /* 0x0003e20008121850 */
[----:B------:R-:W-:-:S03]  /*22f60*/  IADD3.X R150, R150, R3, RZ, P2, !PT ;  /* 0x0000000396967210 */ /* 0x000fc600017fe4ff */
[----:B------:R1:W-:Y:S04]  /*22f70*/  STL [R1+0x8e8], R9 ;  /* 0x0008e80901007387 */ /* 0x0003e80000100800 */
[----:B------:R1:W-:Y:S02]  /*22f80*/  STL [R1+0x8e4], R149 ;  /* 0x0008e49501007387 */ /* 0x0003e40000100800 */
[----:B-1----:R-:W-:Y:S02]  /*22f90*/  IMAD.MOV.U32 R10, RZ, RZ, R9 ;  /* 0x000000ffff0a7224 */ /* 0x002fe400078e0009 */
[----:B------:R1:W-:Y:S01]  /*22fa0*/  STL [R1+0x908], R12 ;  /* 0x0009080c01007387 */ /* 0x0003e20000100800 */
[----:B------:R-:W-:-:S03]  /*22fb0*/  IMAD.MOV.U32 R11, RZ, RZ, R149 ;  /* 0x000000ffff0b7224 */ /* 0x000fc600078e0095 */
[----:B------:R-:W4:Y:S04]  /*22fc0*/  LDL.LU R9, [R1+0x968] ;  /* 0x0009680001097983 */ /* 0x000f280000300800 */
[----:B------:R1:W-:Y:S04]  /*22fd0*/  STL [R1+0x904], R150 ;  /* 0x0009049601007387 */ /* 0x0003e80000100800 */
[----:B------:R1:W-:Y:S04]  /*22fe0*/  LDGSTS.E [R5+0x31300], desc[UR16][R10.64], P0 ;  /* 0x313000000a057fae */ /* 0x0003e80008121850 */
[----:B------:R-:W4:Y:S01]  /*22ff0*/  LDL.LU R149, [R1+0x988] ;  /* 0x0009880001957983 */ /* 0x000f220000300800 */
[----:B-1----:R-:W-:-:S03]  /*23000*/  IMAD.MOV.U32 R10, RZ, RZ, R12 ;  /* 0x000000ffff0a7224 */ /* 0x002fc600078e000c */
[----:B------:R-:W4:Y:S01]  /*23010*/  LDL.LU R12, [R1+0x964] ;  /* 0x00096400010c7983 */ /* 0x000f220000300800 */
[----:B------:R-:W-:-:S03]  /*23020*/  MOV R11, R150 ;  /* 0x00000096000b7202 */ /* 0x000fc60000000f00 */
[----:B------:R-:W4:Y:S04]  /*23030*/  LDL.LU R150, [R1+0x984] ;  /* 0x0009840001967983 */ /* 0x000f280000300800 */
[----:B------:R1:W-:Y:S01]  /*23040*/  LDGSTS.E [R5+0x31700], desc[UR16][R10.64], P0 ;  /* 0x317000000a057fae */ /* 0x0003e20008121850 */
[----:B--2---:R-:W-:-:S05]  /*23050*/  IADD3 R6, P1, R6, R4, RZ ;  /* 0x0000000406067210 */ /* 0x004fca0007f3e0ff */
[----:B------:R2:W-:Y:S01]  /*23060*/  STL [R1+0x928], R6 ;  /* 0x0009280601007387 */ /* 0x0005e20000100800 */
[----:B-1----:R-:W-:Y:S01]  /*23070*/  IMAD.MOV.U32 R10, RZ, RZ, R6 ;  /* 0x000000ffff0a7224 */ /* 0x002fe200078e0006 */
[----:B------:R-:W-:Y:S01]  /*23080*/  IADD3 R8, P2, R8, R4, RZ ;  /* 0x0000000408087210 */ /* 0x000fe20007f5e0ff */
[----:B---3--:R-:W-:-:S04]  /*23090*/  IMAD.X R7, R7, 0x1, R3, P1 ;  /* 0x0000000107077824 */ /* 0x008fc800008e0603 */
[----:B----4-:R-:W-:Y:S01]  /*230a0*/  IMAD.X R13, R13, 0x1, R3, P2 ;  /* 0x000000010d0d7824 */ /* 0x010fe200010e0603 */
[----:B------:R1:W-:Y:S01]  /*230b0*/  STL [R1+0x924], R7 ;  /* 0x0009240701007387 */ /* 0x0003e20000100800 */
[----:B------:R-:W-:-:S03]  /*230c0*/  MOV R11, R7 ;  /* 0x00000007000b7202 */ /* 0x000fc60000000f00 */
[----:B------:R3:W-:Y:S04]  /*230d0*/  STL [R1+0x948], R8 ;  /* 0x0009480801007387 */ /* 0x0007e80000100800 */
[----:B--2---:R-:W2:Y:S04]  /*230e0*/  LDL.LU R6, [R1+0x9a8] ;  /* 0x0009a80001067983 */ /* 0x004ea80000300800 */
[----:B------:R4:W-:Y:S04]  /*230f0*/  STL [R1+0x944], R13 ;  /* 0x0009440d01007387 */ /* 0x0009e80000100800 */
[----:B------:R3:W-:Y:S01]  /*23100*/  LDGSTS.E [R5+0x31b00], desc[UR16][R10.64], P0 ;  /* 0x31b000000a057fae */ /* 0x0007e20008121850 */
[----:B------:R-:W-:-:S03]  /*23110*/  IADD3 R9, P1, R9, R4, RZ ;  /* 0x0000000409097210 */ /* 0x000fc60007f3e0ff */
[----:B-1----:R-:W2:Y:S01]  /*23120*/  LDL.LU R7, [R1+0x9c8] ;  /* 0x0009c80001077983 */ /* 0x002ea20000300800 */
[----:B---3--:R-:W-:Y:S02]  /*23130*/  IMAD.MOV.U32 R10, RZ, RZ, R8 ;  /* 0x000000ffff0a7224 */ /* 0x008fe400078e0008 */
[----:B------:R-:W-:Y:S01]  /*23140*/  IMAD.MOV.U32 R11, RZ, RZ, R13 ;  /* 0x000000ffff0b7224 */ /* 0x000fe200078e000d */
[----:B------:R-:W3:Y:S01]  /*23150*/  LDL.LU R8, [R1+0x9a4] ;  /* 0x0009a40001087983 */ /* 0x000ee20000300800 */
[----:B------:R-:W-:-:S03]  /*23160*/  IADD3 R149, P2, R149, R4, RZ ;  /* 0x0000000495957210 */ /* 0x000fc60007f5e0ff */
[----:B----4-:R-:W4:Y:S04]  /*23170*/  LDL.LU R13, [R1+0x9c4] ;  /* 0x0009c400010d7983 */ /* 0x010f280000300800 */
[----:B------:R1:W-:Y:S01]  /*23180*/  LDGSTS.E [R5+0x31f00], desc[UR16][R10.64], P0 ;  /* 0x31f000000a057fae */ /* 0x0003e20008121850 */
[----:B------:R-:W-:-:S03]  /*23190*/  IMAD.X R12, R12, 0x1, R3, P1 ;  /* 0x000000010c0c7824 */ /* 0x000fc600008e0603 */
[----:B------:R1:W-:Y:S01]  /*231a0*/  STL [R1+0x968], R9 ;  /* 0x0009680901007387 */ /* 0x0003e20000100800 */
[----:B------:R-:W-:-:S03]  /*231b0*/  IADD3.X R150, R150, R3, RZ, P2, !PT ;  /* 0x0000000396967210 */ /* 0x000fc600017fe4ff */
        /* <DEDUP_REMOVED lines=34> */
[----:B------:R-:W-:Y:S01]  /*233e0*/  STL [R1+0x9e8], R9 ;  /* 0x0009e80901007387 */ /* 0x000fe20000100800 */
[----:B------:R-:W-:-:S03]  /*233f0*/  IADD3.X R150, R150, R3, RZ, P2, !PT ;  /* 0x0000000396967210 */ /* 0x000fc600017fe4ff */
[----:B------:R1:W-:Y:S02]  /*23400*/  STL [R1+0x9e4], R149 ;  /* 0x0009e49501007387 */ /* 0x0003e40000100800 */
[----:B-1----:R-:W-:Y:S02]  /*23410*/  IMAD.MOV.U32 R10, RZ, RZ, R9 ;  /* 0x000000ffff0a7224 */ /* 0x002fe400078e0009 */
[----:B------:R-:W-:Y:S01]  /*23420*/  STL [R1+0xa08], R12 ;  /* 0x000a080c01007387 */ /* 0x000fe20000100800 */
[----:B------:R-:W-:-:S03]  /*23430*/  IMAD.MOV.U32 R11, RZ, RZ, R149 ;  /* 0x000000ffff0b7224 */ /* 0x000fc600078e0095 */
        /* <DEDUP_REMOVED lines=9> */
[----:B--2---:R-:W-:-:S05]  /*234d0*/  IADD3 R6, P1, R6, R4, RZ ;  /* 0x0000000406067210 */ /* 0x004fca0007f3e0ff */
[----:B-1----:R-:W-:Y:S01]  /*234e0*/  IMAD.MOV.U32 R10, RZ, RZ, R6 ;  /* 0x000000ffff0a7224 */ /* 0x002fe200078e0006 */
[----:B------:R1:W-:Y:S01]  /*234f0*/  STL [R1+0xa28], R6 ;  /* 0x000a280601007387 */ /* 0x0003e20000100800 */
[----:B------:R-:W-:Y:S01]  /*23500*/  IADD3 R8, P2, R8, R4, RZ ;  /* 0x0000000408087210 */ /* 0x000fe20007f5e0ff */
[----:B---3--:R-:W-:-:S05]  /*23510*/  IMAD.X R7, R7, 0x1, R3, P1 ;  /* 0x0000000107077824 */ /* 0x008fca00008e0603 */
[----:B------:R-:W-:Y:S01]  /*23520*/  MOV R11, R7 ;  /* 0x00000007000b7202 */ /* 0x000fe20000000f00 */
[----:B----4-:R-:W-:Y:S01]  /*23530*/  IMAD.X R13, R13, 0x1, R3, P2 ;  /* 0x000000010d0d7824 */ /* 0x010fe200010e0603 */
[----:B------:R2:W-:Y:S04]  /*23540*/  STL [R1+0xa24], R7 ;  /* 0x000a240701007387 */ /* 0x0005e80000100800 */
[----:B------:R3:W-:Y:S04]  /*23550*/  LDGSTS.E [R5+0x33b00], desc[UR16][R10.64], P0 ;  /* 0x33b000000a057fae */ /* 0x0007e80008121850 */
[----:B------:R-:W-:Y:S04]  /*23560*/  STL [R1+0xa48], R8 ;  /* 0x000a480801007387 */ /* 0x000fe80000100800 */
[----:B-1----:R-:W4:Y:S01]  /*23570*/  LDL.LU R6, [R1+0xaa8] ;  /* 0x000aa80001067983 */ /* 0x002f220000300800 */
[----:B---3--:R-:W-:Y:S01]  /*23580*/  IMAD.MOV.U32 R10, RZ, RZ, R8 ;  /* 0x000000ffff0a7224 */ /* 0x008fe200078e0008 */
[-C--:B------:R-:W-:Y:S01]  /*23590*/  IADD3 R149, P1, R149, R4.reuse, RZ ;  /* 0x0000000495957210 */ /* 0x080fe20007f3e0ff */
[----:B------:R-:W-:Y:S01]  /*235a0*/  IMAD.MOV.U32 R11, RZ, RZ, R13 ;  /* 0x000000ffff0b7224 */ /* 0x000fe200078e000d */
[----:B------:R1:W-:Y:S04]  /*235b0*/  STL [R1+0xa44], R13 ;  /* 0x000a440d01007387 */ /* 0x0003e80000100800 */
[----:B--2---:R-:W2:Y:S04]  /*235c0*/  LDL.LU R7, [R1+0xac8] ;  /* 0x000ac80001077983 */ /* 0x004ea80000300800 */
[----:B------:R3:W-:Y:S01]  /*235d0*/  LDGSTS.E [R5+0x33f00], desc[UR16][R10.64], P0 ;  /* 0x33f000000a057fae */ /* 0x0007e20008121850 */
[----:B------:R-:W-:-:S03]  /*235e0*/  IADD3 R9, P2, R9, R4, RZ ;  /* 0x0000000409097210 */ /* 0x000fc60007f5e0ff */
[----:B-1----:R-:W2:Y:S04]  /*235f0*/  LDL.LU R13, [R1+0xaa4] ;  /* 0x000aa400010d7983 */ /* 0x002ea80000300800 */
[----:B------:R-:W2:Y:S01]  /*23600*/  LDL.LU R8, [R1+0xac4] ;  /* 0x000ac40001087983 */ /* 0x000ea20000300800 */
[----:B------:R-:W-:Y:S02]  /*23610*/  IMAD.X R150, R150, 0x1, R3, P1 ;  /* 0x0000000196967824 */ /* 0x000fe400008e0603 */
[----:B---3--:R-:W-:Y:S02]  /*23620*/  IMAD.MOV.U32 R10, RZ, RZ, R149 ;  /* 0x000000ffff0a7224 */ /* 0x008fe400078e0095 */
[----:B------:R-:W-:Y:S01]  /*23630*/  IMAD.MOV.U32 R11, RZ, RZ, R150 ;  /* 0x000000ffff0b7224 */ /* 0x000fe200078e0096 */
[----:B------:R-:W-:Y:S01]  /*23640*/  IADD3.X R12, R12, R3, RZ, P2, !PT ;  /* 0x000000030c0c7210 */ /* 0x000fe200017fe4ff */
[----:B------:R-:W-:Y:S04]  /*23650*/  STL [R1+0xa68], R149 ;  /* 0x000a689501007387 */ /* 0x000fe80000100800 */
[----:B------:R-:W-:Y:S04]  /*23660*/  STL [R1+0xa64], R150 ;  /* 0x000a649601007387 */ /* 0x000fe80000100800 */
[----:B------:R-:W-:Y:S04]  /*23670*/  STL [R1+0xa88], R9 ;  /* 0x000a880901007387 */ /* 0x000fe80000100800 */
[----:B------:R1:W-:Y:S04]  /*23680*/  LDGSTS.E [R5+0x34300], desc[UR16][R10.64], P0 ;  /* 0x343000000a057fae */ /* 0x0003e80008121850 */
[----:B------:R3:W-:Y:S01]  /*23690*/  STL [R1+0xa84], R12 ;  /* 0x000a840c01007387 */ /* 0x0007e20000100800 */
[----:B-1----:R-:W-:Y:S01]  /*236a0*/  MOV R11, R12 ;  /* 0x0000000c000b7202 */ /* 0x002fe20000000f00 */
[----:B------:R-:W-:-:S02]  /*236b0*/  IMAD.MOV.U32 R10, RZ, RZ, R9 ;  /* 0x000000ffff0a7224 */ /* 0x000fc400078e0009 */
[----:B---3--:R-:W3:Y:S04]  /*236c0*/  LDL.LU R12, [R1+0xae4] ;  /* 0x000ae400010c7983 */ /* 0x008ee80000300800 */
[----:B------:R-:W3:Y:S04]  /*236d0*/  LDL.LU R9, [R1+0xae8] ;  /* 0x000ae80001097983 */ /* 0x000ee80000300800 */
[----:B------:R-:W3:Y:S04]  /*236e0*/  LDL.LU R149, [R1+0xb04] ;  /* 0x000b040001957983 */ /* 0x000ee80000300800 */
[----:B------:R-:W3:Y:S04]  /*236f0*/  LDL.LU R150, [R1+0xb08] ;  /* 0x000b080001967983 */ /* 0x000ee80000300800 */
[----:B------:R1:W-:Y:S01]  /*23700*/  LDGSTS.E [R5+0x34700], desc[UR16][R10.64], P0 ;  /* 0x347000000a057fae */ /* 0x0003e20008121850 */
[----:B----4-:R-:W-:-:S05]  /*23710*/  IADD3 R6, P1, R6, R4, RZ ;  /* 0x0000000406067210 */ /* 0x010fca0007f3e0ff */
[----:B-1----:R-:W-:Y:S01]  /*23720*/  IMAD.MOV.U32 R10, RZ, RZ, R6 ;  /* 0x000000ffff0a7224 */ /* 0x002fe200078e0006 */
[----:B--2---:R-:W-:Y:S01]  /*23730*/  IADD3 R7, P2, R7, R4, RZ ;  /* 0x0000000407077210 */ /* 0x004fe20007f5e0ff */
[----:B------:R-:W-:-:S05]  /*23740*/  IMAD.X R13, R13, 0x1, R3, P1 ;  /* 0x000000010d0d7824 */ /* 0x000fca00008e0603 */
[----:B------:R-:W-:Y:S01]  /*23750*/  MOV R11, R13 ;  /* 0x0000000d000b7202 */ /* 0x000fe20000000f00 */
[----:B------:R-:W-:Y:S01]  /*23760*/  IMAD.X R8, R8, 0x1, R3, P2 ;  /* 0x0000000108087824 */ /* 0x000fe200010e0603 */
[----:B------:R1:W-:Y:S04]  /*23770*/  STL [R1+0xaa8], R6 ;  /* 0x000aa80601007387 */ /* 0x0003e80000100800 */
[----:B------:R2:W-:Y:S04]  /*23780*/  LDGSTS.E [R5+0x34b00], desc[UR16][R10.64], P0 ;  /* 0x34b000000a057fae */ /* 0x0005e80008121850 */
[----:B------:R4:W-:Y:S04]  /*23790*/  STL [R1+0xaa4], R13 ;  /* 0x000aa40d01007387 */ /* 0x0009e80000100800 */
[----:B------:R3:W-:Y:S01]  /*237a0*/  STL [R1+0xac8], R7 ;  /* 0x000ac80701007387 */ /* 0x0007e20000100800 */
[----:B--2---:R-:W-:-:S03]  /*237b0*/  IMAD.MOV.U32 R10, RZ, RZ, R7 ;  /* 0x000000ffff0a7224 */ /* 0x004fc600078e0007 */
[----:B------:R-:W2:Y:S01]  /*237c0*/  LDL.LU R151, [R1+0xb28] ;  /* 0x000b280001977983 */ /* 0x000ea20000300800 */
[----:B------:R-:W-:-:S03]  /*237d0*/  IMAD.MOV.U32 R11, RZ, RZ, R8 ;  /* 0x000000ffff0b7224 */ /* 0x000fc600078e0008 */
[----:B------:R3:W-:Y:S04]  /*237e0*/  STL [R1+0xac4], R8 ;  /* 0x000ac40801007387 */ /* 0x0007e80000100800 */
[----:B------:R3:W-:Y:S04]  /*237f0*/  LDGSTS.E [R5+0x34f00], desc[UR16][R10.64], P0 ;  /* 0x34f000000a057fae */ /* 0x0007e80008121850 */
[----:B-1----:R-:W2:Y:S04]  /*23800*/  LDL.LU R6, [R1+0xb48] ;  /* 0x000b480001067983 */ /* 0x002ea80000300800 */
[----:B----4-:R-:W4:Y:S01]  /*23810*/  LDL.LU R13, [R1+0xb44] ;  /* 0x000b4400010d7983 */ /* 0x010f220000300800 */
[----:B---3--:R-:W-:-:S03]  /*23820*/  IADD3 R9, P1, R9, R4, RZ ;  /* 0x0000000409097210 */ /* 0x008fc60007f3e0ff */
[----:B------:R-:W3:Y:S02]  /*23830*/  LDL.LU R7, [R1+0xb68] ;  /* 0x000b680001077983 */ /* 0x000ee40000300800 */
[----:B------:R-:W-:Y:S02]  /*23840*/  IMAD.X R12, R12, 0x1, R3, P1 ;  /* 0x000000010c0c7824 */ /* 0x000fe400008e0603 */
[----:B------:R-:W3:Y:S01]  /*23850*/  LDL.LU R8, [R1+0xb88] ;  /* 0x000b880001087983 */ /* 0x000ee20000300800 */
[----:B------:R-:W-:Y:S01]  /*23860*/  IADD3 R150, P2, R150, R4, RZ ;  /* 0x0000000496967210 */ /* 0x000fe20007f5e0ff */
[----:B------:R-:W-:Y:S02]  /*23870*/  IMAD.MOV.U32 R10, RZ, RZ, R9 ;  /* 0x000000ffff0a7224 */ /* 0x000fe400078e0009 */
[----:B------:R-:W-:Y:S01]  /*23880*/  IMAD.MOV.U32 R11, RZ, RZ, R12 ;  /* 0x000000ffff0b7224 */ /* 0x000fe200078e000c */
[----:B------:R-:W-:Y:S01]  /*23890*/  IADD3.X R149, R149, R3, RZ, P2, !PT ;  /* 0x0000000395957210 */ /* 0x000fe200017fe4ff */
[----:B------:R-:W-:Y:S04]  /*238a0*/  STL [R1+0xae8], R9 ;  /* 0x000ae80901007387 */ /* 0x000fe80000100800 */
[----:B------:R1:W-:Y:S04]  /*238b0*/  STL [R1+0xae4], R12 ;  /* 0x000ae40c01007387 */ /* 0x0003e80000100800 */
[----:B------:R1:W-:Y:S04]  /*238c0*/  LDGSTS.E [R5+0x35300], desc[UR16][R10.64], P0 ;  /* 0x353000000a057fae */ /* 0x0003e80008121850 */
[----:B------:R-:W-:Y:S04]  /*238d0*/  STL [R1+0xb08], R150 ;  /* 0x000b089601007387 */ /* 0x000fe80000100800 */
[----:B-1----:R-:W3:Y:S01]  /*238e0*/  LDL.LU R12, [R1+0xb64] ;  /* 0x000b6400010c7983 */ /* 0x002ee20000300800 */
[----:B------:R-:W-:Y:S01]  /*238f0*/  IMAD.MOV.U32 R10, RZ, RZ, R150 ;  /* 0x000000ffff0a7224 */ /* 0x000fe200078e0096 */
[----:B------:R-:W-:-:S02]  /*23900*/  MOV R11, R149 ;  /* 0x00000095000b7202 */ /* 0x000fc40000000f00 */
[----:B------:R1:W-:Y:S04]  /*23910*/  STL [R1+0xb04], R149 ;  /* 0x000b049501007387 */ /* 0x0003e80000100800 */
[----:B------:R-:W3:Y:S04]  /*23920*/  LDL.LU R9, [R1+0xb84] ;  /* 0x000b840001097983 */ /* 0x000ee80000300800 */
[----:B------:R2:W-:Y:S04]  /*23930*/  LDGSTS.E [R5+0x35700], desc[UR16][R10.64], P0 ;  /* 0x357000000a057fae */ /* 0x0005e80008121850 */
[----:B-1----:R-:W5:Y:S04]  /*23940*/  LDL.LU R149, [R1+0xdf8] ;  /* 0x000df80001957983 */ /* 0x002f680000300800 */
[----:B------:R-:W5:Y:S04]  /*23950*/  LDL.LU R150, [R1+0xdf4] ;  /* 0x000df40001967983 */ /* 0x000f680000300800 */
[----:B------:R-:W3:Y:S01]  /*23960*/  LDL.LU R11, [R1+0xb24] ;  /* 0x000b2400010b7983 */ /* 0x000ee20000300800 */
[----:B--2---:R-:W-:-:S05]  /*23970*/  IADD3 R151, P1, R151, R4, RZ ;  /* 0x0000000497977210 */ /* 0x004fca0007f3e0ff */
[----:B------:R-:W-:Y:S01]  /*23980*/  IMAD.MOV.U32 R10, RZ, RZ, R151 ;  /* 0x000000ffff0a7224 */ /* 0x000fe200078e0097 */
[-C--:B------:R-:W-:Y:S01]  /*23990*/  IADD3 R6, P2, R6, R4.reuse, RZ ;  /* 0x0000000406067210 */ /* 0x080fe20007f5e0ff */
[----:B------:R-:W-:Y:S04]  /*239a0*/  STL [R1+0xb28], R151 ;  /* 0x000b289701007387 */ /* 0x000fe80000100800 */
[----:B----4-:R-:W-:Y:S01]  /*239b0*/  IMAD.X R13, R13, 0x1, R3, P2 ;  /* 0x000000010d0d7824 */ /* 0x010fe200010e0603 */
[----:B---3--:R-:W-:-:S05]  /*239c0*/  IADD3 R8, P2, R8, R4, RZ ;  /* 0x0000000408087210 */ /* 0x008fca0007f5e0ff */
[--C-:B------:R-:W-:Y:S02]  /*239d0*/  IMAD.X R9, R9, 0x1, R3.reuse, P2 ;  /* 0x0000000109097824 */ /* 0x100fe400010e0603 */
[----:B------:R-:W-:Y:S01]  /*239e0*/  IMAD.X R11, R11, 0x1, R3, P1 ;  /* 0x000000010b0b7824 */ /* 0x000fe200008e0603 */
[----:B------:R-:W-:-:S04]  /*239f0*/  IADD3 R7, P1, R7, R4, RZ ;  /* 0x0000000407077210 */ /* 0x000fc80007f3e0ff */
[----:B------:R1:W-:Y:S01]  /*23a00*/  STL [R1+0xb24], R11 ;  /* 0x000b240b01007387 */ /* 0x0003e20000100800 */
[----:B------:R-:W-:-:S03]  /*23a10*/  IMAD.X R12, R12, 0x1, R3, P1 ;  /* 0x000000010c0c7824 */ /* 0x000fc600008e0603 */
[----:B------:R2:W-:Y:S04]  /*23a20*/  LDGSTS.E [R5+0x35b00], desc[UR16][R10.64], P0 ;  /* 0x35b000000a057fae */ /* 0x0005e80008121850 */
[----:B------:R3:W-:Y:S01]  /*23a30*/  STL [R1+0xb48], R6 ;  /* 0x000b480601007387 */ /* 0x0007e20000100800 */
[----:B--2---:R-:W-:Y:S01]  /*23a40*/  MOV R10, R6 ;  /* 0x00000006000a7202 */ /* 0x004fe20000000f00 */
[----:B-1----:R-:W-:Y:S02]  /*23a50*/  IMAD.MOV.U32 R11, RZ, RZ, R13 ;  /* 0x000000ffff0b7224 */ /* 0x002fe400078e000d */
[----:B------:R-:W-:Y:S04]  /*23a60*/  STL [R1+0xb44], R13 ;  /* 0x000b440d01007387 */ /* 0x000fe80000100800 */
[----:B------:R1:W-:Y:S04]  /*23a70*/  LDGSTS.E [R5+0x35f00], desc[UR16][R10.64], P0 ;  /* 0x35f000000a057fae */ /* 0x0003e80008121850 */
[----:B------:R-:W2:Y:S04]  /*23a80*/  LDL.LU R151, [R1+0xbc4] ;  /* 0x000bc40001977983 */ /* 0x000ea80000300800 */
[----:B---3--:R-:W3:Y:S01]  /*23a90*/  LDL.LU R6, [R1+0xbc8] ;  /* 0x000bc80001067983 */ /* 0x008ee20000300800 */
[----:B-1----:R-:W-:Y:S01]  /*23aa0*/  MOV R10, R7 ;  /* 0x00000007000a7202 */ /* 0x002fe20000000f00 */
[----:B------:R-:W-:-:S02]  /*23ab0*/  IMAD.MOV.U32 R11, RZ, RZ, R12 ;  /* 0x000000ffff0b7224 */ /* 0x000fc400078e000c */
[----:B------:R1:W-:Y:S04]  /*23ac0*/  STL [R1+0xb68], R7 ;  /* 0x000b680701007387 */ /* 0x0003e80000100800 */
[----:B------:R-:W-:Y:S04]  /*23ad0*/  STL [R1+0xb64], R12 ;  /* 0x000b640c01007387 */ /* 0x000fe80000100800 */
[----:B------:R4:W-:Y:S04]  /*23ae0*/  STL [R1+0xb88], R8 ;  /* 0x000b880801007387 */ /* 0x0009e80000100800 */
[----:B------:R4:W-:Y:S04]  /*23af0*/  LDGSTS.E [R5+0x36300], desc[UR16][R10.64], P0 ;  /* 0x363000000a057fae */ /* 0x0009e80008121850 */
[----:B-1----:R-:W2:Y:S04]  /*23b00*/  LDL.LU R7, [R1+0xc08] ;  /* 0x000c080001077983 */ /* 0x002ea80000300800 */
[----:B------:R1:W-:Y:S01]  /*23b10*/  STL [R1+0xb84], R9 ;  /* 0x000b840901007387 */ /* 0x0003e20000100800 */
[----:B----4-:R-:W-:-:S02]  /*23b20*/  IMAD.MOV.U32 R10, RZ, RZ, R8 ;  /* 0x000000ffff0a7224 */ /* 0x010fc400078e0008 */
[----:B------:R-:W-:Y:S01]  /*23b30*/  IMAD.MOV.U32 R11, RZ, RZ, R9 ;  /* 0x000000ffff0b7224 */ /* 0x000fe200078e0009 */
[----:B------:R-:W4:Y:S04]  /*23b40*/  LDL.LU R8, [R1+0xc04] ;  /* 0x000c040001087983 */ /* 0x000f280000300800 */
[----:B------:R-:W4:Y:S04]  /*23b50*/  LDL.LU R13, [R1+0xc28] ;  /* 0x000c2800010d7983 */ /* 0x000f280000300800 */
[----:B------:R-:W4:Y:S04]  /*23b60*/  LDL.LU R12, [R1+0xc44] ;  /* 0x000c4400010c7983 */ /* 0x000f280000300800 */
[----:B-1----:R-:W4:Y:S04]  /*23b70*/  LDL.LU R9, [R1+0xc48] ;  /* 0x000c480001097983 */ /* 0x002f280000300800 */
[----:B------:R1:W-:Y:S04]  /*23b80*/  LDGSTS.E [R5+0x36700], desc[UR16][R10.64], P0 ;  /* 0x367000000a057fae */ /* 0x0003e80008121850 */
[----:B------:R-:W4:Y:S04]  /*23b90*/  LDL.LU R10, [R1+0xba4] ;  /* 0x000ba400010a7983 */ /* 0x000f280000300800 */
[----:B------:R-:W1:Y:S01]  /*23ba0*/  LDL.LU R11, [R1+0xba8] ;  /* 0x000ba800010b7983 */ /* 0x000e620000300800 */
[----:B---3--:R-:W-:-:S05]  /*23bb0*/  IADD3 R6, P2, R6, R4, RZ ;  /* 0x0000000406067210 */ /* 0x008fca0007f5e0ff */
[----:B--2---:R-:W-:Y:S01]  /*23bc0*/  IMAD.X R151, R151, 0x1, R3, P2 ;  /* 0x0000000197977824 */ /* 0x004fe200010e0603 */
[----:B-1----:R-:W-:-:S04]  /*23bd0*/  IADD3 R11, P1, R11, R4, RZ ;  /* 0x000000040b0b7210 */ /* 0x002fc80007f3e0ff */
[----:B----4-:R-:W-:Y:S01]  /*23be0*/  IADD3.X R10, R10, R3, RZ, P1, !PT ;  /* 0x000000030a0a7210 */ /* 0x010fe20000ffe4ff */
[----:B------:R1:W-:Y:S04]  /*23bf0*/  STL [R1+0xba8], R11 ;  /* 0x000ba80b01007387 */ /* 0x0003e80000100800 */
[----:B------:R2:W-:Y:S01]  /*23c00*/  STL [R1+0xba4], R10 ;  /* 0x000ba40a01007387 */ /* 0x0005e20000100800 */
[----:B-1----:R-:W-:-:S04]  /*23c10*/  LOP3.LUT R11, R11, R10, RZ, 0x3c, !PT ;  /* 0x0000000a0b0b7212 */ /* 0x002fc800078e3cff */
[----:B--2---:R-:W-:-:S04]  /*23c20*/  LOP3.LUT R10, R11, R10, RZ, 0x3c, !PT ;  /* 0x0000000a0b0a7212 */ /* 0x004fc800078e3cff */
[----:B------:R-:W-:Y:S01]  /*23c30*/  LOP3.LUT R11, R11, R10, RZ, 0x3c, !PT ;  /* 0x0000000a0b0b7212 */ /* 0x000fe200078e3cff */
[----:B------:R-:W-:Y:S04]  /*23c40*/  STL [R1+0xbc8], R6 ;  /* 0x000bc80601007387 */ /* 0x000fe80000100800 */
[----:B------:R1:W-:Y:S04]  /*23c50*/  LDGSTS.E [R5+0x36b00], desc[UR16][R10.64], P0 ;  /* 0x36b000000a057fae */ /* 0x0003e80008121850 */
[----:B------:R2:W-:Y:S01]  /*23c60*/  STL [R1+0xbc4], R151 ;  /* 0x000bc49701007387 */ /* 0x0005e20000100800 */
[----:B-1----:R-:W-:-:S02]  /*23c70*/  IMAD.MOV.U32 R10, RZ, RZ, R6 ;  /* 0x000000ffff0a7224 */ /* 0x002fc400078e0006 */
[----:B------:R-:W-:Y:S02]  /*23c80*/  IMAD.MOV.U32 R11, RZ, RZ, R151 ;  /* 0x000000ffff0b7224 */ /* 0x000fe400078e0097 */
[----:B--2---:R-:W5:Y:S04]  /*23c90*/  LDL.LU R151, [R1+0xdf0] ;  /* 0x000df00001977983 */ /* 0x004f680000300800 */
[----:B------:R-:W2:Y:S04]  /*23ca0*/  LDL.LU R6, [R1+0xdec] ;  /* 0x000dec0001067983 */ /* 0x000ea80000300800 */
[----:B------:R1:W-:Y:S04]  /*23cb0*/  LDGSTS.E [R5+0x36f00], desc[UR16][R10.64], P0 ;  /* 0x36f000000a057fae */ /* 0x0003e80008121850 */
[----:B------:R-:W3:Y:S04]  /*23cc0*/  LDL.LU R10, [R1+0xbe4] ;  /* 0x000be400010a7983 */ /* 0x000ee80000300800 */
[----:B------:R-:W1:Y:S01]  /*23cd0*/  LDL.LU R11, [R1+0xbe8] ;  /* 0x000be800010b7983 */ /* 0x000e620000300800 */
[----:B------:R-:W-:-:S05]  /*23ce0*/  IADD3 R7, P2, R7, R4, RZ ;  /* 0x0000000407077210 */ /* 0x000fca0007f5e0ff */
[----:B------:R-:W-:Y:S01]  /*23cf0*/  IMAD.X R8, R8, 0x1, R3, P2 ;  /* 0x0000000108087824 */ /* 0x000fe200010e0603 */
[----:B-1----:R-:W-:-:S04]  /*23d00*/  IADD3 R11, P1, R11, R4, RZ ;  /* 0x000000040b0b7210 */ /* 0x002fc80007f3e0ff */
[----:B---3--:R-:W-:Y:S01]  /*23d10*/  IADD3.X R10, R10, R3, RZ, P1, !PT ;  /* 0x000000030a0a7210 */ /* 0x008fe20000ffe4ff */
[----:B------:R1:W-:Y:S04]  /*23d20*/  STL [R1+0xbe8], R11 ;  /* 0x000be80b01007387 */ /* 0x0003e80000100800 */
[----:B------:R3:W-:Y:S01]  /*23d30*/  STL [R1+0xbe4], R10 ;  /* 0x000be40a01007387 */ /* 0x0007e20000100800 */
[----:B-1----:R-:W-:-:S04]  /*23d40*/  LOP3.LUT R11, R11, R10, RZ, 0x3c, !PT ;  /* 0x0000000a0b0b7212 */ /* 0x002fc800078e3cff */
[----:B---3--:R-:W-:-:S04]  /*23d50*/  LOP3.LUT R10, R11, R10, RZ, 0x3c, !PT ;  /* 0x0000000a0b0a7212 */ /* 0x008fc800078e3cff */
[----:B------:R-:W-:Y:S01]  /*23d60*/  LOP3.LUT R11, R11, R10, RZ, 0x3c, !PT ;  /* 0x0000000a0b0b7212 */ /* 0x000fe200078e3cff */
[----:B------:R-:W-:Y:S04]  /*23d70*/  STL [R1+0xc08], R7 ;  /* 0x000c080701007387 */ /* 0x000fe80000100800 */
[----:B------:R1:W-:Y:S04]  /*23d80*/  LDGSTS.E [R5+0x37300], desc[UR16][R10.64], P0 ;  /* 0x373000000a057fae */ /* 0x0003e80008121850 */
[----:B------:R3:W-:Y:S01]  /*23d90*/  STL [R1+0xc04], R8 ;  /* 0x000c040801007387 */ /* 0x0007e20000100800 */
[----:B-1----:R-:W-:-:S02]  /*23da0*/  IMAD.MOV.U32 R10, RZ, RZ, R7 ;  /* 0x000000ffff0a7224 */ /* 0x002fc400078e0007 */
[----:B------:R-:W-:Y:S02]  /*23db0*/  IMAD.MOV.U32 R11, RZ, RZ, R8 ;  /* 0x000000ffff0b7224 */ /* 0x000fe400078e0008 */
[----:B---3--:R-:W5:Y:S04]  /*23dc0*/  LDL.LU R8, [R1+0xde8] ;  /* 0x000de80001087983 */ /* 0x008f680000300800 */
[----:B------:R-:W5:Y:S04]  /*23dd0*/  LDL.LU R7, [R1+0xde4] ;  /* 0x000de40001077983 */ /* 0x000f680000300800 */
[----:B------:R1:W-:Y:S04]  /*23de0*/  LDGSTS.E [R5+0x37700], desc[UR16][R10.64], P0 ;  /* 0x377000000a057fae */ /* 0x0003e80008121850 */
[----:B------:R-:W3:Y:S01]  /*23df0*/  LDL.LU R11, [R1+0xc24] ;  /* 0x000c2400010b7983 */ /* 0x000ee20000300800 */
[----:B------:R-:W-:-:S02]  /*23e00*/  IADD3 R13, P1, R13, R4, RZ ;  /* 0x000000040d0d7210 */ /* 0x000fc40007f3e0ff */
[----:B------:R-:W-:-:S03]  /*23e10*/  IADD3 R9, P2, R9, R4, RZ ;  /* 0x0000000409097210 */ /* 0x000fc60007f5e0ff */
[----:B-1----:R-:W-:Y:S02]  /*23e20*/  IMAD.MOV.U32 R10, RZ, RZ, R13 ;  /* 0x000000ffff0a7224 */ /* 0x002fe400078e000d */
[----:B------:R-:W-:Y:S01]  /*23e30*/  IMAD.X R12, R12, 0x1, R3, P2 ;  /* 0x000000010c0c7824 */ /* 0x000fe200010e0603 */
[----:B------:R-:W-:Y:S01]  /*23e40*/  STL [R1+0xc28], R13 ;  /* 0x000c280d01007387 */ /* 0x000fe20000100800 */
[----:B------:R-:W-:Y:S01]  /*23e50*/  VIADD R14, R14, 0x1 ;  /* 0x000000010e0e7836 */ /* 0x000fe20000000000 */
[----:B---3--:R-:W-:-:S05]  /*23e60*/  IADD3.X R11, R11, R3, RZ, P1, !PT ;  /* 0x000000030b0b7210 */ /* 0x008fca0000ffe4ff */
[----:B------:R1:W-:Y:S04]  /*23e70*/  STL [R1+0xc24], R11 ;  /* 0x000c240b01007387 */ /* 0x0003e80000100800 */
[----:B------:R3:W-:Y:S04]  /*23e80*/  LDGSTS.E [R5+0x37b00], desc[UR16][R10.64], P0 ;  /* 0x37b000000a057fae */ /* 0x0007e80008121850 */
[----:B------:R4:W-:Y:S01]  /*23e90*/  STL [R1+0xc48], R9 ;  /* 0x000c480901007387 */ /* 0x0009e20000100800 */
[----:B---3--:R-:W-:Y:S01]  /*23ea0*/  IMAD.MOV.U32 R10, RZ, RZ, R9 ;  /* 0x000000ffff0a7224 */ /* 0x008fe200078e0009 */
[----:B-1----:R-:W-:-:S02]  /*23eb0*/  MOV R11, R12 ;  /* 0x0000000c000b7202 */ /* 0x002fc40000000f00 */
[----:B------:R4:W-:Y:S04]  /*23ec0*/  STL [R1+0xc44], R12 ;  /* 0x000c440c01007387 */ /* 0x0009e80000100800 */
[----:B------:R4:W-:Y:S01]  /*23ed0*/  LDGSTS.E [R5+0x37f00], desc[UR16][R10.64], P0 ;  /* 0x37f000000a057fae */ /* 0x0009e20008121850 */
[----:B--2---:R-:W-:-:S03]  /*23ee0*/  ISETP.NE.U32.AND P0, PT, R14, R6, PT ;  /* 0x000000060e00720c */ /* 0x004fc60003f05070 */
[----:B------:R4:W5:Y:S04]  /*23ef0*/  LDL.LU R6, [R1+0xde0] ;  /* 0x000de00001067983 */ /* 0x0009680000300800 */
[----:B------:R-:W0:Y:S06]  /*23f00*/  LDGDEPBAR ;  /* 0x00000000000079af */ /* 0x000e2c0000000000 */
[----:B----4-:R-:W-:Y:S05]  /*23f10*/  @P0 BRA `(.L_x_1) ;  /* 0xffffff3400540947 */ /* 0x010fea000383ffff */
.L_x_0:
[----:B------:R-:W2:Y:S01]  /*23f20*/  LDL.LU R16, [R1+0x400] ;  /* 0x0004000001107983 */ /* 0x000ea20000300800 */
[----:B------:R-:W-:-:S04]  /*23f30*/  DEPBAR.LE SB0, 0x0 ;  /* 0x000080000000791a */ /* 0x000fc80000000000 */
[----:B------:R-:W2:Y:S01]  /*23f40*/  LDL.LU R17, [R1+0x408] ;  /* 0x0004080001117983 */ /* 0x000ea20000300800 */
[----:B------:R-:W1:Y:S01]  /*23f50*/  S2R R5, SR_TID.X ;  /* 0x0000000000057919 */ /* 0x000e620000002100 */
[----:B------:R-:W-:Y:S01]  /*23f60*/  IMAD.MOV.U32 R14, RZ, RZ, R24 ;  /* 0x000000ffff0e7224 */ /* 0x000fe200078e0018 */
[----:B------:R-:W-:Y:S01]  /*23f70*/  ULDC UR5, c[0x0][0x22c] ;  /* 0x00008b0000057ab9 */ /* 0x000fe20000000800 */
[----:B------:R-:W-:Y:S01]  /*23f80*/  IMAD.MOV.U32 R15, RZ, RZ, R26 ;  /* 0x000000ffff0f7224 */ /* 0x000fe200078e001a */
[----:B------:R-:W2:Y:S01]  /*23f90*/  LDL.LU R18, [R1+0x200] ;  /* 0x0002000001127983 */ /* 0x000ea20000300800 */
[----:B------:R-:W-:Y:S01]  /*23fa0*/  IMAD.MOV.U32 R158, RZ, RZ, R121 ;  /* 0x000000ffff9e7224 */ /* 0x000fe200078e0079 */
[----:B------:R-:W-:Y:S01]  /*23fb0*/  ULDC UR4, c[0x0][0x22c] ;  /* 0x00008b0000047ab9 */ /* 0x000fe20000000800 */
[----:B------:R-:W-:Y:S01]  /*23fc0*/  IMAD.MOV.U32 R159, RZ, RZ, R123 ;  /* 0x000000ffff9f7224 */ /* 0x000fe200078e007b */
[----:B------:R-:W2:Y:S01]  /*23fd0*/  LDL.LU R19, [R1+0x208] ;  /* 0x0002080001137983 */ /* 0x000ea20000300800 */
[----:B------:R-:W-:-:S02]  /*23fe0*/  IMAD.MOV.U32 R174, RZ, RZ, R125 ;  /* 0x000000ffffae7224 */ /* 0x000fc400078e007d */
[----:B------:R-:W-:Y:S01]  /*23ff0*/  IMAD.MOV.U32 R175, RZ, RZ, R127 ;  /* 0x000000ffffaf7224 */ /* 0x000fe200078e007f */
[----:B------:R-:W3:Y:S01]  /*24000*/  LDL.LU R12, [R1] ;  /* 0x00000000010c7983 */ /* 0x000ee20000300800 */
[----:B------:R-:W-:Y:S01]  /*24010*/  MOV R170, R128 ;  /* 0x0000008000aa7202 */ /* 0x000fe20000000f00 */
[----:B------:R-:W-:Y:S01]  /*24020*/  IMAD.MOV.U32 R171, RZ, RZ, R130 ;  /* 0x000000ffffab7224 */ /* 0x000fe200078e0082 */
[----:B------:R-:W-:Y:S01]  /*24030*/  MOV R182, R132 ;  /* 0x0000008400b67202 */ /* 0x000fe20000000f00 */
[----:B------:R-:W3:Y:S01]  /*24040*/  LDL.LU R13, [R1+0x8] ;  /* 0x00000800010d7983 */ /* 0x000ee20000300800 */
[----:B------:R-:W-:Y:S02]  /*24050*/  IMAD.MOV.U32 R183, RZ, RZ, R134 ;  /* 0x000000ffffb77224 */ /* 0x000fe400078e0086 */
[----:B------:R-:W-:Y:S02]  /*24060*/  IMAD.MOV.U32 R198, RZ, RZ, R133 ;  /* 0x000000ffffc67224 */ /* 0x000fe400078e0085 */
[----:B------:R-:W-:Y:S01]  /*24070*/  IMAD.MOV.U32 R199, RZ, RZ, R135 ;  /* 0x000000ffffc77224 */ /* 0x000fe200078e0087 */
[----:B------:R-:W-:Y:S01]  /*24080*/  MOV R194, R136 ;  /* 0x0000008800c27202 */ /* 0x000fe20000000f00 */
[----:B------:R-:W-:Y:S01]  /*24090*/  IMAD.MOV.U32 R195, RZ, RZ, R138 ;  /* 0x000000ffffc37224 */ /* 0x000fe200078e008a */
[----:B------:R-:W-:Y:S01]  /*240a0*/  MOV R206, R140 ;  /* 0x0000008c00ce7202 */ /* 0x000fe20000000f00 */
[----:B------:R-:W-:Y:S01]  /*240b0*/  IMAD.MOV.U32 R207, RZ, RZ, R142 ;  /* 0x000000ffffcf7224 */ /* 0x000fe200078e008e */
[----:B------:R-:W-:Y:S01]  /*240c0*/  ULDC.64 UR6, c[0x0][0x228] ;  /* 0x00008a0000067ab9 */ /* 0x000fe20000000a00 */
[----:B------:R-:W-:Y:S01]  /*240d0*/  IMAD.MOV.U32 R218, RZ, RZ, R141 ;  /* 0x000000ffffda7224 */ /* 0x000fe200078e008d */
[----:B------:R-:W-:Y:S01]  /*240e0*/  ULDC.64 UR26, c[0x0][0x228] ;  /* 0x00008a00001a7ab9 */ /* 0x000fe20000000a00 */
[----:B------:R-:W-:Y:S01]  /*240f0*/  IMAD.MOV.U32 R219, RZ, RZ, R143 ;  /* 0x000000ffffdb7224 */ /* 0x000fe200078e008f */
[----:B------:R-:W-:Y:S01]  /*24100*/  ULDC UR28, c[0x0][0x248] ;  /* 0x00009200001c7ab9 */ /* 0x000fe20000000800 */
[----:B-----5:R-:W-:Y:S01]  /*24110*/  VIADD R3, R6, 0x2 ;  /* 0x0000000206037836 */ /* 0x020fe20000000000 */
[C---:B-1----:R-:W-:Y:S01]  /*24120*/  SHF.L.U32 R4, R5.reuse, 0x3, RZ ;  /* 0x0000000305047819 */ /* 0x042fe200000006ff */
[C---:B------:R-:W-:Y:S01]  /*24130*/  IMAD.SHL.U32 R2, R5.reuse, 0x10, RZ ;  /* 0x0000001005027824 */ /* 0x040fe200078e00ff */
[----:B------:R-:W-:Y:S01]  /*24140*/  ULDC.64 UR22, c[0x0][0x228] ;  /* 0x00008a0000167ab9 */ /* 0x000fe20000000a00 */
[C---:B------:R-:W-:Y:S01]  /*24150*/  IMAD.SHL.U32 R0, R5.reuse, 0x40, RZ ;  /* 0x0000004005007824 */ /* 0x040fe200078e00ff */
[----:B------:R-:W-:Y:S01]  /*24160*/  LOP3.LUT R4, R4, 0x300, RZ, 0xc0, !PT ;  /* 0x0000030004047812 */ /* 0x000fe200078ec0ff */
[----:B------:R-:W-:Y:S01]  /*24170*/  ULDC.64 UR24, c[0x0][0x228] ;  /* 0x00008a0000187ab9 */ /* 0x000fe20000000a00 */
[----:B------:R-:W-:Y:S01]  /*24180*/  LOP3.LUT R2, R2, 0xf0, RZ, 0xc0, !PT ;  /* 0x000000f002027812 */ /* 0x000fe200078ec0ff */
[----:B------:R-:W-:Y:S01]  /*24190*/  ULDC.64 UR18, c[0x0][0x228] ;  /* 0x00008a0000127ab9 */ /* 0x000fe20000000a00 */
[----:B------:R-:W-:Y:S01]  /*241a0*/  LOP3.LUT R0, R0, 0x400, RZ, 0xc0, !PT ;  /* 0x0000040000007812 */ /* 0x000fe200078ec0ff */
[----:B------:R-:W-:Y:S01]  /*241b0*/  ULDC.64 UR20, c[0x0][0x228] ;  /* 0x00008a0000147ab9 */ /* 0x000fe20000000a00 */
[----:B------:R-:W-:Y:S01]  /*241c0*/  LOP3.LUT R5, R5, 0x7f, RZ, 0xc0, !PT ;  /* 0x0000007f05057812 */ /* 0x000fe200078ec0ff */
[----:B------:R-:W-:Y:S01]  /*241d0*/  ULDC.64 UR14, c[0x0][0x228] ;  /* 0x00008a00000e7ab9 */ /* 0x000fe20000000a00 */
[----:B------:R-:W-:Y:S01]  /*241e0*/  IADD3 R0, R0, UR12, R2 ;  /* 0x0000000c00007c10 */ /* 0x000fe2000fffe002 */
[----:B------:R-:W-:Y:S01]  /*241f0*/  ULDC.64 UR10, c[0x0][0x228] ;  /* 0x00008a00000a7ab9 */ /* 0x000fe20000000a00 */
[----:B------:R-:W-:Y:S01]  /*24200*/  LEA R251, R5, UR12, 0x4 ;  /* 0x0000000c05fb7c11 */ /* 0x000fe2000f8e20ff */
[----:B------:R-:W-:Y:S01]  /*24210*/  BAR.SYNC.DEFER_BLOCKING 0x0 ;  /* 0x0000000000007b1d */ /* 0x000fe20000010000 */
[----:B------:R-:W-:Y:S01]  /*24220*/  IMAD.MOV.U32 R26, RZ, RZ, R97 ;  /* 0x000000ffff1a7224 */ /* 0x000fe200078e0061 */
[----:B------:R-:W-:Y:S01]  /*24230*/  ISETP.GE.AND P4, PT, R3, UR5, PT ;  /* 0x0000000503007c0c */ /* 0x000fe2000bf86270 */
[----:B------:R-:W-:-:S02]  /*24240*/  IMAD.IADD R0, R0, 0x1, R4 ;  /* 0x0000000100007824 */ /* 0x000fc400078e0204 */
[----:B------:R-:W-:-:S03]  /*24250*/  VIADD R2, R6, 0x1 ;  /* 0x0000000106027836 */ /* 0x000fc60000000000 */
[----:B------:R-:W1:Y:S01]  /*24260*/  LDC R5, c[0x0][0x244] ;  /* 0x00009100ff057b82 */ /* 0x000e620000000800 */
[C---:B------:R-:W-:Y:S01]  /*24270*/  VIADD R3, R6.reuse, 0x4 ;  /* 0x0000000406037836 */ /* 0x040fe20000000000 */
[----:B------:R-:W-:Y:S01]  /*24280*/  ULDC UR5, c[0x0][0x22c] ;  /* 0x00008b0000057ab9 */ /* 0x000fe20000000800 */
[----:B------:R-:W-:Y:S01]  /*24290*/  ISETP.GE.AND P2, PT, R7, UR6, PT ;  /* 0x0000000607007c0c */ /* 0x000fe2000bf46270 */
[----:B------:R-:W-:Y:S01]  /*242a0*/  IMAD R9, R6, UR28, RZ ;  /* 0x0000001c06097c24 */ /* 0x000fe2000f8e02ff */
[----:B------:R-:W-:Y:S01]  /*242b0*/  ISETP.GE.AND P0, PT, R2, UR4, PT ;  /* 0x0000000402007c0c */ /* 0x000fe2000bf06270 */
[----:B------:R-:W-:Y:S01]  /*242c0*/  ULDC UR4, c[0x0][0x22c] ;  /* 0x00008b0000047ab9 */ /* 0x000fe20000000800 */
[----:B------:R-:W-:Y:S01]  /*242d0*/  IADD3 R2, R6, 0x3, RZ ;  /* 0x0000000306027810 */ /* 0x000fe20007ffe0ff */
[----:B------:R-:W-:Y:S01]  /*242e0*/  ULDC.64 UR12, c[0x0][0x228] ;  /* 0x00008a00000c7ab9 */ /* 0x000fe20000000a00 */
[----:B------:R-:W-:Y:S01]  /*242f0*/  ISETP.GE.AND P5, PT, R3, UR5, PT ;  /* 0x0000000503007c0c */ /* 0x000fe2000bfa6270 */
[----:B------:R-:W-:Y:S01]  /*24300*/  ULDC UR8, c[0x0][0x22c] ;  /* 0x00008b0000087ab9 */ /* 0x000fe20000000800 */
[----:B------:R-:W-:Y:S01]  /*24310*/  ISETP.GE.AND P3, PT, R2, UR4, PT ;  /* 0x0000000402007c0c */ /* 0x000fe2000bf66270 */
[----:B------:R-:W-:Y:S01]  /*24320*/  ULDC.64 UR4, c[0x0][0x220] ;  /* 0x0000880000047ab9 */ /* 0x000fe20000000a00 */
[----:B--2---:R-:W-:Y:S01]  /*24330*/  STSM.16.M88.4 [R0], R16 ;  /* 0x0000001000007844 */ /* 0x004fe20000000200 */
[----:B------:R-:W-:Y:S06]  /*24340*/  BAR.SYNC.DEFER_BLOCKING 0x0 ;  /* 0x0000000000007b1d */ /* 0x000fec0000010000 */
[----:B------:R-:W2:Y:S02]  /*24350*/  LDS.128 R16, [R251] ;  /* 0x00000000fb107984 */ /* 0x000ea40000000c00 */
[----:B------:R-:W-:Y:S06]  /*24360*/  BAR.SYNC.DEFER_BLOCKING 0x0 ;  /* 0x0000000000007b1d */ /* 0x000fec0000010000 */
[----:B--2---:R2:W-:Y:S04]  /*24370*/  STL.64 [R1+0x600], R16 ;  /* 0x0006001001007387 */ /* 0x0045e80000100a00 */
[----:B------:R4:W-:Y:S04]  /*24380*/  STL.64 [R1+0x608], R18 ;  /* 0x0006081201007387 */ /* 0x0009e80000100a00 */
[----:B--2---:R-:W2:Y:S04]  /*24390*/  LDL.LU R16, [R1+0x404] ;  /* 0x0004040001107983 */ /* 0x004ea80000300800 */
[----:B------:R-:W2:Y:S04]  /*243a0*/  LDL.LU R17, [R1+0x40c] ;  /* 0x00040c0001117983 */ /* 0x000ea80000300800 */
[----:B----4-:R-:W2:Y:S04]  /*243b0*/  LDL.LU R18, [R1+0x204] ;  /* 0x0002040001127983 */ /* 0x010ea80000300800 */
[----:B------:R-:W2:Y:S04]  /*243c0*/  LDL.LU R19, [R1+0x20c] ;  /* 0x00020c0001137983 */ /* 0x000ea80000300800 */
[----:B---3--:R3:W-:Y:S01]  /*243d0*/  STSM.16.M88.4 [R0], R12 ;  /* 0x0000000c00007844 */ /* 0x0087e20000000200 */
[----:B------:R-:W-:Y:S06]  /*243e0*/  BAR.SYNC.DEFER_BLOCKING 0x0 ;  /* 0x0000000000007b1d */ /* 0x000fec0000010000 */
[----:B---3--:R-:W3:Y:S04]  /*243f0*/  LDL.LU R12, [R1+0x4] ;  /* 0x00000400010c7983 */ /* 0x008ee80000300800 */
[----:B------:R-:W3:Y:S04]  /*24400*/  LDL.LU R13, [R1+0xc] ;  /* 0x00000c00010d7983 */ /* 0x000ee80000300800 */
[----:B------:R-:W4:Y:S01]  /*24410*/  LDS.128 R20, [R251] ;  /* 0x00000000fb147984 */ /* 0x000f220000000c00 */
[----:B------:R-:W-:Y:S06]  /*24420*/  BAR.SYNC.DEFER_BLOCKING 0x0 ;  /* 0x0000000000007b1d */ /* 0x000fec0000010000 */
[----:B----4-:R-:W-:Y:S04]  /*24430*/  STL [R1+0x4], R21 ;  /* 0x0000041501007387 */ /* 0x010fe80000100800 */
[----:B------:R-:W-:Y:S04]  /*24440*/  STL.64 [R1+0x8], R22 ;  /* 0x0000081601007387 */ /* 0x000fe80000100a00 */
[----:B--2---:R-:W-:Y:S01]  /*24450*/  STSM.16.M88.4 [R0], R16 ;  /* 0x0000001000007844 */ /* 0x004fe20000000200 */
[----:B------:R-:W-:Y:S06]  /*24460*/  BAR.SYNC.DEFER_BLOCKING 0x0 ;  /* 0x0000000000007b1d */ /* 0x000fec0000010000 */
[----:B------:R-:W2:Y:S04]  /*24470*/  LDS.128 R16, [R251] ;  /* 0x00000000fb107984 */ /* 0x000ea80000000c00 */
[----:B--2---:R2:W-:Y:S04]  /*24480*/  STL.64 [R1+0x400], R16 ;  /* 0x0004001001007387 */ /* 0x0045e80000100a00 */
[----:B------:R4:W-:Y:S04]  /*24490*/  STL.64 [R1+0x408], R18 ;  /* 0x0004081201007387 */ /* 0x0009e80000100a00 */
[----:B--2---:R-:W2:Y:S04]  /*244a0*/  LDL.LU R16, [R1+0x410] ;  /* 0x0004100001107983 */ /* 0x004ea80000300800 */
[----:B------:R-:W2:Y:S04]  /*244b0*/  LDL.LU R17, [R1+0x418] ;  /* 0x0004180001117983 */ /* 0x000ea80000300800 */
[----:B----4-:R-:W2:Y:S04]  /*244c0*/  LDL.LU R18, [R1+0x210] ;  /* 0x0002100001127983 */ /* 0x010ea80000300800 */
[----:B------:R-:W2:Y:S01]  /*244d0*/  LDL.LU R19, [R1+0x218] ;  /* 0x0002180001137983 */ /* 0x000ea20000300800 */
[----:B------:R-:W-:Y:S01]  /*244e0*/  BAR.SYNC.DEFER_BLOCKING 0x0 ;  /* 0x0000000000007b1d */ /* 0x000fe20000010000 */
[----:B------:R-:W-:Y:S01]  /*244f0*/  MOV R14, R25 ;  /* 0x00000019000e7202 */ /* 0x000fe20000000f00 */
[----:B------:R-:W-:-:S05]  /*24500*/  IMAD.MOV.U32 R15, RZ, RZ, R27 ;  /* 0x000000ffff0f7224 */ /* 0x000fca00078e001b */
[----:B---3--:R3:W-:Y:S01]  /*24510*/  STSM.16.M88.4 [R0], R12 ;  /* 0x0000000c00007844 */ /* 0x0087e20000000200 */
[----:B------:R-:W-:Y:S01]  /*24520*/  IMAD.MOV.U32 R250, RZ, RZ, R20 ;  /* 0x000000fffffa7224 */ /* 0x000fe200078e0014 */
[----:B------:R-:W-:Y:S06]  /*24530*/  BAR.SYNC.DEFER_BLOCKING 0x0 ;  /* 0x0000000000007b1d */ /* 0x000fec0000010000 */
[----:B---3--:R-:W3:Y:S04]  /*24540*/  LDL.LU R12, [R1+0x10] ;  /* 0x00001000010c7983 */ /* 0x008ee80000300800 */
[----:B------:R-:W3:Y:S04]  /*24550*/  LDL.LU R13, [R1+0x18] ;  /* 0x00001800010d7983 */ /* 0x000ee80000300800 */
[----:B------:R-:W4:Y:S01]  /*24560*/  LDS.128 R20, [R251] ;  /* 0x00000000fb147984 */ /* 0x000f220000000c00 */
[----:B------:R-:W-:Y:S06]  /*24570*/  BAR.SYNC.DEFER_BLOCKING 0x0 ;  /* 0x0000000000007b1d */ /* 0x000fec0000010000 */
[----:B----4-:R-:W-:Y:S04]  /*24580*/  STL.64 [R1+0x200], R20 ;  /* 0x0002001401007387 */ /* 0x010fe80000100a00 */
        /* <DEDUP_REMOVED lines=11> */
[----:B------:R-:W-:Y:S01]  /*24640*/  IMAD.MOV.U32 R14, RZ, RZ, R28 ;  /* 0x000000ffff0e7224 */ /* 0x000fe200078e001c */
[----:B------:R-:W-:-:S05]  /*24650*/  MOV R15, R30 ;  /* 0x0000001e000f7202 */ /* 0x000fca0000000f00 */
[----:B---3--:R3:W-:Y:S01]  /*24660*/  STSM.16.M88.4 [R0], R12 ;  /* 0x0000000c00007844 */ /* 0x0087e20000000200 */
        /* <DEDUP_REMOVED lines=17> */
[----:B------:R-:W-:-:S02]  /*24780*/  IMAD.MOV.U32 R14, RZ, RZ, R29 ;  /* 0x000000ffff0e7224 */ /* 0x000fc400078e001d */
[----:B------:R-:W-:-:S05]  /*24790*/  IMAD.MOV.U32 R15, RZ, RZ, R31 ;  /* 0x000000ffff0f7224 */ /* 0x000fca00078e001f */
        /* <DEDUP_REMOVED lines=610> */
[----:B------:R-:W2:Y:S02]  /*26dc0*/  LDS.128 R20, [R251] ;  /* 0x00000000fb147984 */ /* 0x000ea40000000c00 */
[----:B--2---:R-:W-:-:S02]  /*26dd0*/  IMAD.MOV.U32 R252, RZ, RZ, R23 ;  /* 0x000000fffffc7224 */ /* 0x004fc400078e0017 */
[----:B------:R-:W-:Y:S04]  /*26de0*/  STL.64 [R1+0x710], R20 ;  /* 0x0007101401007387 */ /* 0x000fe80000100a00 */
[----:B------:R-:W-:Y:S04]  /*26df0*/  STL [R1+0x718], R22 ;  /* 0x0007181601007387 */ /* 0x000fe80000100800 */
[----:B------:R-:W-:Y:S04]  /*26e00*/  STL [R1+0xde0], R252 ;  /* 0x000de0fc01007387 */ /* 0x000fe80000100800 */
[----:B------:R-:W2:Y:S04]  /*26e10*/  LDL.LU R16, [R1+0x514] ;  /* 0x0005140001107983 */ /* 0x000ea80000300800 */
[----:B------:R-:W2:Y:S04]  /*26e20*/  LDL.LU R17, [R1+0x51c] ;  /* 0x00051c0001117983 */ /* 0x000ea80000300800 */
[----:B------:R-:W2:Y:S04]  /*26e30*/  LDL.LU R18, [R1+0x314] ;  /* 0x0003140001127983 */ /* 0x000ea80000300800 */
        /* <DEDUP_REMOVED lines=10> */
[----:B----4-:R-:W-:Y:S04]  /*26ee0*/  STL [R1+0xdf0], R244 ;  /* 0x000df0f401007387 */ /* 0x010fe80000100800 */
[----:B------:R-:W-:Y:S04]  /*26ef0*/  STL [R1+0xdec], R245 ;  /* 0x000decf501007387 */ /* 0x000fe80000100800 */
[----:B------:R-:W-:Y:S04]  /*26f00*/  STL [R1+0xde8], R246 ;  /* 0x000de8f601007387 */ /* 0x000fe80000100800 */
[----:B------:R-:W-:Y:S04]  /*26f10*/  STL [R1+0xde4], R247 ;  /* 0x000de4f701007387 */ /* 0x000fe80000100800 */
[----:B--2---:R-:W-:Y:S01]  /*26f20*/  STSM.16.M88.4 [R0], R16 ;  /* 0x0000001000007844 */ /* 0x004fe20000000200 */
[----:B------:R-:W-:Y:S06]  /*26f30*/  BAR.SYNC.DEFER_BLOCKING 0x0 ;  /* 0x0000000000007b1d */ /* 0x000fec0000010000 */
[----:B------:R-:W2:Y:S04]  /*26f40*/  LDS.128 R240, [R251] ;  /* 0x00000000fbf07984 */ /* 0x000ea80000000c00 */
[----:B--2---:R-:W-:Y:S04]  /*26f50*/  STL [R1+0xe00], R240 ;  /* 0x000e00f001007387 */ /* 0x004fe80000100800 */
[----:B------:R-:W-:Y:S04]  /*26f60*/  STL [R1+0xdfc], R241 ;  /* 0x000dfcf101007387 */ /* 0x000fe80000100800 */
[----:B------:R-:W-:Y:S04]  /*26f70*/  STL [R1+0xdf8], R242 ;  /* 0x000df8f201007387 */ /* 0x000fe80000100800 */
[----:B------:R-:W-:Y:S04]  /*26f80*/  STL [R1+0xdf4], R243 ;  /* 0x000df4f301007387 */ /* 0x000fe80000100800 */
[----:B------:R-:W2:Y:S04]  /*26f90*/  LDL.LU R20, [R1+0x520] ;  /* 0x0005200001147983 */ /* 0x000ea80000300800 */
[----:B------:R-:W2:Y:S04]  /*26fa0*/  LDL.LU R21, [R1+0x528] ;  /* 0x0005280001157983 */ /* 0x000ea80000300800 */
[----:B------:R-:W2:Y:S04]  /*26fb0*/  LDL.LU R22, [R1+0x320] ;  /* 0x0003200001167983 */ /* 0x000ea80000300800 */
[----:B------:R-:W2:Y:S04]  /*26fc0*/  LDL.LU R23, [R1+0x328] ;  /* 0x0003280001177983 */ /* 0x000ea80000300800 */
[----:B------:R-:W4:Y:S04]  /*26fd0*/  LDL.LU R16, [R1+0x120] ;  /* 0x0001200001107983 */ /* 0x000f280000300800 */
[----:B------:R-:W4:Y:S01]  /*26fe0*/  LDL.LU R17, [R1+0x128] ;  /* 0x0001280001117983 */ /* 0x000f220000300800 */
[----:B------:R-:W-:Y:S01]  /*26ff0*/  BAR.SYNC.DEFER_BLOCKING 0x0 ;  /* 0x0000000000007b1d */ /* 0x000fe20000010000 */
[----:B------:R-:W-:-:S02]  /*27000*/  IMAD.MOV.U32 R14, RZ, RZ, R93 ;  /* 0x000000ffff0e7224 */ /* 0x000fc400078e005d */
[----:B------:R-:W-:-:S05]  /*27010*/  IMAD.MOV.U32 R15, RZ, RZ, R95 ;  /* 0x000000ffff0f7224 */ /* 0x000fca00078e005f */
[----:B---3--:R-:W-:Y:S01]  /*27020*/  STSM.16.M88.4 [R0], R12 ;  /* 0x0000000c00007844 */ /* 0x008fe20000000200 */
[----:B------:R-:W-:Y:S06]  /*27030*/  BAR.SYNC.DEFER_BLOCKING 0x0 ;  /* 0x0000000000007b1d */ /* 0x000fec0000010000 */
[----:B------:R-:W3:Y:S02]  /*27040*/  LDS.128 R232, [R251] ;  /* 0x00000000fbe87984 */ /* 0x000ee40000000c00 */
[----:B------:R-:W-:Y:S01]  /*27050*/  BAR.SYNC.DEFER_BLOCKING 0x0 ;  /* 0x0000000000007b1d */ /* 0x000fe20000010000 */
[----:B------:R-:W-:Y:S01]  /*27060*/  MOV R18, R96 ;  /* 0x0000006000127202 */ /* 0x000fe20000000f00 */
[----:B------:R-:W-:-:S04]  /*27070*/  IMAD.MOV.U32 R19, RZ, RZ, R98 ;  /* 0x000000ffff137224 */ /* 0x000fc800078e0062 */
[----:B---3--:R-:W-:Y:S04]  /*27080*/  STL [R1+0xe10], R232 ;  /* 0x000e10e801007387 */ /* 0x008fe80000100800 */
[----:B------:R-:W-:Y:S04]  /*27090*/  STL [R1+0xe0c], R233 ;  /* 0x000e0ce901007387 */ /* 0x000fe80000100800 */
[----:B------:R-:W-:Y:S04]  /*270a0*/  STL [R1+0xe08], R234 ;  /* 0x000e08ea01007387 */ /* 0x000fe80000100800 */
[----:B------:R-:W-:Y:S04]  /*270b0*/  STL [R1+0xe04], R235 ;  /* 0x000e04eb01007387 */ /* 0x000fe80000100800 */
[----:B--2---:R-:W-:Y:S01]  /*270c0*/  STSM.16.M88.4 [R0], R20 ;  /* 0x0000001400007844 */ /* 0x004fe20000000200 */
[----:B------:R-:W-:Y:S06]  /*270d0*/  BAR.SYNC.DEFER_BLOCKING 0x0 ;  /* 0x0000000000007b1d */ /* 0x000fec0000010000 */
[----:B------:R-:W2:Y:S02]  /*270e0*/  LDS.128 R12, [R251] ;  /* 0x00000000fb0c7984 */ /* 0x000ea40000000c00 */
[----:B------:R-:W-:Y:S06]  /*270f0*/  BAR.SYNC.DEFER_BLOCKING 0x0 ;  /* 0x0000000000007b1d */ /* 0x000fec0000010000 */
[----:B----4-:R3:W-:Y:S02]  /*27100*/  STSM.16.M88.4 [R0], R16 ;  /* 0x0000001000007844 */ /* 0x0107e40000000200 */
[----:B------:R-:W-:Y:S06]  /*27110*/  BAR.SYNC.DEFER_BLOCKING 0x0 ;  /* 0x0000000000007b1d */ /* 0x000fec0000010000 */
[----:B---3--:R-:W3:Y:S04]  /*27120*/  LDL.LU R16, [R1+0x524] ;  /* 0x0005240001107983 */ /* 0x008ee80000300800 */
[----:B------:R-:W3:Y:S04]  /*27130*/  LDL.LU R17, [R1+0x52c] ;  /* 0x00052c0001117983 */ /* 0x000ee80000300800 */
[----:B------:R-:W3:Y:S04]  /*27140*/  LDL.LU R18, [R1+0x324] ;  /* 0x0003240001127983 */ /* 0x000ee80000300800 */
[----:B------:R-:W3:Y:S04]  /*27150*/  LDL.LU R19, [R1+0x32c] ;  /* 0x00032c0001137983 */ /* 0x000ee80000300800 */
[----:B------:R-:W4:Y:S04]  /*27160*/  LDL.LU R24, [R1+0x124] ;  /* 0x0001240001187983 */ /* 0x000f280000300800 */
[----:B------:R-:W4:Y:S04]  /*27170*/  LDL.LU R25, [R1+0x12c] ;  /* 0x00012c0001197983 */ /* 0x000f280000300800 */
[----:B------:R-:W2:Y:S04]  /*27180*/  LDL.LU R36, [R1+0x530] ;  /* 0x0005300001247983 */ /* 0x000ea80000300800 */
[----:B------:R-:W2:Y:S04]  /*27190*/  LDL.LU R37, [R1+0x538] ;  /* 0x0005380001257983 */ /* 0x000ea80000300800 */
[----:B------:R-:W2:Y:S04]  /*271a0*/  LDL.LU R38, [R1+0x330] ;  /* 0x0003300001267983 */ /* 0x000ea80000300800 */
[----:B------:R-:W2:Y:S04]  /*271b0*/  LDL.LU R39, [R1+0x338] ;  /* 0x0003380001277983 */ /* 0x000ea80000300800 */
[----:B------:R-:W2:Y:S04]  /*271c0*/  LDL.LU R32, [R1+0x130] ;  /* 0x0001300001207983 */ /* 0x000ea80000300800 */
[----:B------:R-:W2:Y:S04]  /*271d0*/  LDL.LU R33, [R1+0x138] ;  /* 0x0001380001217983 */ /* 0x000ea80000300800 */
[----:B------:R-:W1:Y:S01]  /*271e0*/  LDS.128 R20, [R251] ;  /* 0x00000000fb147984 */ /* 0x000e620000000c00 */
[----:B------:R-:W-:Y:S01]  /*271f0*/  BAR.SYNC.DEFER_BLOCKING 0x0 ;  /* 0x0000000000007b1d */ /* 0x000fe20000010000 */
[----:B------:R-:W-:Y:S01]  /*27200*/  IMAD.MOV.U32 R27, RZ, RZ, R99 ;  /* 0x000000ffff1b7224 */ /* 0x000fe200078e0063 */
[----:B------:R-:W-:Y:S01]  /*27210*/  MOV R34, R100 ;  /* 0x0000006400227202 */ /* 0x000fe20000000f00 */
[----:B------:R-:W-:-:S03]  /*27220*/  IMAD.MOV.U32 R35, RZ, RZ, R102 ;  /* 0x000000ffff237224 */ /* 0x000fc600078e0066 */
[----:B---3--:R-:W-:Y:S02]  /*27230*/  STSM.16.M88.4 [R0], R16 ;  /* 0x0000001000007844 */ /* 0x008fe40000000200 */
[----:B------:R-:W-:Y:S06]  /*27240*/  BAR.SYNC.DEFER_BLOCKING 0x0 ;  /* 0x0000000000007b1d */ /* 0x000fec0000010000 */
[----:B------:R-:W3:Y:S02]  /*27250*/  LDS.128 R28, [R251] ;  /* 0x00000000fb1c7984 */ /* 0x000ee40000000c00 */
[----:B------:R-:W-:Y:S06]  /*27260*/  BAR.SYNC.DEFER_BLOCKING 0x0 ;  /* 0x0000000000007b1d */ /* 0x000fec0000010000 */
[----:B----4-:R-:W-:Y:S02]  /*27270*/  STSM.16.M88.4 [R0], R24 ;  /* 0x0000001800007844 */ /* 0x010fe40000000200 */
[----:B------:R-:W-:Y:S06]  /*27280*/  BAR.SYNC.DEFER_BLOCKING 0x0 ;  /* 0x0000000000007b1d */ /* 0x000fec0000010000 */
[----:B------:R-:W4:Y:S02]  /*27290*/  LDS.128 R24, [R251] ;  /* 0x00000000fb187984 */ /* 0x000f240000000c00 */
[----:B------:R-:W-:Y:S06]  /*272a0*/  BAR.SYNC.DEFER_BLOCKING 0x0 ;  /* 0x0000000000007b1d */ /* 0x000fec0000010000 */
[----:B--2---:R-:W-:Y:S02]  /*272b0*/  STSM.16.M88.4 [R0], R36 ;  /* 0x0000002400007844 */ /* 0x004fe40000000200 */
[----:B------:R-:W-:Y:S06]  /*272c0*/  BAR.SYNC.DEFER_BLOCKING 0x0 ;  /* 0x0000000000007b1d */ /* 0x000fec0000010000 */
[----:B------:R-:W2:Y:S02]  /*272d0*/  LDS.128 R16, [R251] ;  /* 0x00000000fb107984 */ /* 0x000ea40000000c00 */
[----:B------:R-:W-:Y:S06]  /*272e0*/  BAR.SYNC.DEFER_BLOCKING 0x0 ;  /* 0x0000000000007b1d */ /* 0x000fec0000010000 */
[----:B------:R1:W-:Y:S02]  /*272f0*/  STSM.16.M88.4 [R0], R32 ;  /* 0x0000002000007844 */ /* 0x0003e40000000200 */
[----:B------:R-:W-:Y:S06]  /*27300*/  BAR.SYNC.DEFER_BLOCKING 0x0 ;  /* 0x0000000000007b1d */ /* 0x000fec0000010000 */
[----:B-1----:R-:W3:Y:S04]  /*27310*/  LDL.LU R32, [R1+0x534] ;  /* 0x0005340001207983 */ /* 0x002ee80000300800 */
        /* <DEDUP_REMOVED lines=13> */
[----:B------:R-:W-:-:S02]  /*273f0*/  IMAD.MOV.U32 R42, RZ, RZ, R101 ;  /* 0x000000ffff2a7224 */ /* 0x000fc400078e0065 */
[----:B------:R-:W-:Y:S01]  /*27400*/  IMAD.MOV.U32 R43, RZ, RZ, R103 ;  /* 0x000000ffff2b7224 */ /* 0x000fe200078e0067 */
[----:B------:R-:W-:Y:S01]  /*27410*/  MOV R50, R104 ;  /* 0x0000006800327202 */ /* 0x000fe20000000f00 */
[----:B------:R-:W-:Y:S01]  /*27420*/  IMAD.MOV.U32 R51, RZ, RZ, R106 ;  /* 0x000000ffff337224 */ /* 0x000fe200078e006a */
        /* <DEDUP_REMOVED lines=95> */
[----:B------:R-:W-:Y:S02]  /*27a20*/  IMAD.MOV.U32 R99, RZ, RZ, R118 ;  /* 0x000000ffff637224 */ /* 0x000fe400078e0076 */
[----:B------:R-:W-:Y:S01]  /*27a30*/  IMAD.MOV.U32 R106, RZ, RZ, R117 ;  /* 0x000000ffff6a7224 */ /* 0x000fe200078e0075 */
[----:B---3--:R-:W-:Y:S01]  /*27a40*/  STSM.16.M88.4 [R0], R80 ;  /* 0x0000005000007844 */ /* 0x008fe20000000200 */
        /* <DEDUP_REMOVED lines=11> */
[----:B------:R1:W-:Y:S01]  /*27b00*/  STSM.16.M88.4 [R0], R96 ;  /* 0x0000006000007844 */ /* 0x0003e20000000200 */
[----:B------:R-:W-:Y:S01]  /*27b10*/  IMAD.MOV.U32 R107, RZ, RZ, R119 ;  /* 0x000000ffff6b7224 */ /* 0x000fe200078e0077 */
        /* <DEDUP_REMOVED lines=15> */
[----:B------:R-:W-:Y:S01]  /*27c10*/  MOV R114, R120 ;  /* 0x0000007800727202 */ /* 0x000fe20000000f00 */
[----:B------:R-:W-:-:S04]  /*27c20*/  IMAD.MOV.U32 R115, RZ, RZ, R122 ;  /* 0x000000ffff737224 */ /* 0x000fc800078e007a */
        /* <DEDUP_REMOVED lines=20> */
[----:B------:R-:W1:Y:S01]  /*27d70*/  LDS.128 R116, [R251] ;  /* 0x00000000fb747984 */ /* 0x000e620000000c00 */
[----:B------:R-:W-:Y:S06]  /*27d80*/  BAR.SYNC.DEFER_BLOCKING 0x0 ;  /* 0x0000000000007b1d */ /* 0x000fec0000010000 */
[----:B------:R-:W2:Y:S04]  /*27d90*/  LDL.LU R160, [R1+0x590] ;  /* 0x0005900001a07983 */ /* 0x000ea80000300800 */
[----:B------:R-:W2:Y:S04]  /*27da0*/  LDL.LU R161, [R1+0x598] ;  /* 0x0005980001a17983 */ /* 0x000ea80000300800 */
[----:B------:R-:W2:Y:S04]  /*27db0*/  LDL.LU R162, [R1+0x390] ;  /* 0x0003900001a27983 */ /* 0x000ea80000300800 */
[----:B------:R-:W2:Y:S04]  /*27dc0*/  LDL.LU R163, [R1+0x398] ;  /* 0x0003980001a37983 */ /* 0x000ea80000300800 */
[----:B---3--:R-:W-:Y:S01]  /*27dd0*/  STSM.16.M88.4 [R0], R112 ;  /* 0x0000007000007844 */ /* 0x008fe20000000200 */
[----:B------:R-:W-:Y:S06]  /*27de0*/  BAR.SYNC.DEFER_BLOCKING 0x0 ;  /* 0x0000000000007b1d */ /* 0x000fec0000010000 */
[----:B------:R-:W3:Y:S02]  /*27df0*/  LDS.128 R152, [R251] ;  /* 0x00000000fb987984 */ /* 0x000ee40000000c00 */
[----:B------:R-:W-:Y:S06]  /*27e00*/  BAR.SYNC.DEFER_BLOCKING 0x0 ;  /* 0x0000000000007b1d */ /* 0x000fec0000010000 */
[----:B----4-:R4:W-:Y:S02]  /*27e10*/  STSM.16.M88.4 [R0], R156 ;  /* 0x0000009c00007844 */ /* 0x0109e40000000200 */
[----:B------:R-:W-:Y:S06]  /*27e20*/  BAR.SYNC.DEFER_BLOCKING 0x0 ;  /* 0x0000000000007b1d */ /* 0x000fec0000010000 */
[----:B----4-:R-:W4:Y:S04]  /*27e30*/  LDL.LU R156, [R1+0x190] ;  /* 0x00019000019c7983 */ /* 0x010f280000300800 */
[----:B------:R-:W4:Y:S04]  /*27e40*/  LDL.LU R157, [R1+0x198] ;  /* 0x00019800019d7983 */ /* 0x000f280000300800 */
[----:B------:R-:W3:Y:S01]  /*27e50*/  LDS.128 R120, [R251] ;  /* 0x00000000fb787984 */ /* 0x000ee20000000c00 */
[----:B------:R-:W-:Y:S06]  /*27e60*/  BAR.SYNC.DEFER_BLOCKING 0x0 ;  /* 0x0000000000007b1d */ /* 0x000fec0000010000 */
[----:B--2---:R-:W-:Y:S02]  /*27e70*/  STSM.16.M88.4 [R0], R160 ;  /* 0x000000a000007844 */ /* 0x004fe40000000200 */
[----:B------:R-:W-:Y:S01]  /*27e80*/  BAR.SYNC.DEFER_BLOCKING 0x0 ;  /* 0x0000000000007b1d */ /* 0x000fe20000010000 */
[----:B------:R-:W-:Y:S01]  /*27e90*/  MOV R158, R124 ;  /* 0x0000007c009e7202 */ /* 0x000fe20000000f00 */
[----:B------:R-:W-:-:S04]  /*27ea0*/  IMAD.MOV.U32 R159, RZ, RZ, R126 ;  /* 0x000000ffff9f7224 */ /* 0x000fc800078e007e */
[----:B------:R-:W2:Y:S02]  /*27eb0*/  LDS.128 R112, [R251] ;  /* 0x00000000fb707984 */ /* 0x000ea40000000c00 */
[----:B------:R-:W-:Y:S06]  /*27ec0*/  BAR.SYNC.DEFER_BLOCKING 0x0 ;  /* 0x0000000000007b1d */ /* 0x000fec0000010000 */
[----:B----4-:R4:W-:Y:S02]  /*27ed0*/  STSM.16.M88.4 [R0], R156 ;  /* 0x0000009c00007844 */ /* 0x0109e40000000200 */
[----:B------:R-:W-:Y:S06]  /*27ee0*/  BAR.SYNC.DEFER_BLOCKING 0x0 ;  /* 0x0000000000007b1d */ /* 0x000fec0000010000 */
[----:B----4-:R-:W4:Y:S04]  /*27ef0*/  LDL.LU R156, [R1+0x594] ;  /* 0x00059400019c7983 */ /* 0x010f280000300800 */
[----:B------:R-:W4:Y:S04]  /*27f00*/  LDL.LU R157, [R1+0x59c] ;  /* 0x00059c00019d7983 */ /* 0x000f280000300800 */
[----:B------:R-:W4:Y:S04]  /*27f10*/  LDL.LU R158, [R1+0x394] ;  /* 0x00039400019e7983 */ /* 0x000f280000300800 */
[----:B------:R-:W4:Y:S04]  /*27f20*/  LDL.LU R159, [R1+0x39c] ;  /* 0x00039c00019f7983 */ /* 0x000f280000300800 */
[----:B------:R-:W3:Y:S04]  /*27f30*/  LDL.LU R172, [R1+0x194] ;  /* 0x0001940001ac7983 */ /* 0x000ee80000300800 */
[----:B------:R-:W3:Y:S04]  /*27f40*/  LDL.LU R173, [R1+0x19c] ;  /* 0x00019c0001ad7983 */ /* 0x000ee80000300800 */
[----:B------:R-:W2:Y:S04]  /*27f50*/  LDL.LU R176, [R1+0x5a0] ;  /* 0x0005a00001b07983 */ /* 0x000ea80000300800 */
[----:B------:R-:W2:Y:S04]  /*27f60*/  LDL.LU R177, [R1+0x5a8] ;  /* 0x0005a80001b17983 */ /* 0x000ea80000300800 */
[----:B------:R-:W2:Y:S04]  /*27f70*/  LDL.LU R178, [R1+0x3a0] ;  /* 0x0003a00001b27983 */ /* 0x000ea80000300800 */
[----:B------:R-:W2:Y:S04]  /*27f80*/  LDL.LU R179, [R1+0x3a8] ;  /* 0x0003a80001b37983 */ /* 0x000ea80000300800 */
[----:B------:R-:W2:Y:S04]  /*27f90*/  LDL.LU R168, [R1+0x1a0] ;  /* 0x0001a00001a87983 */ /* 0x000ea80000300800 */
[----:B------:R-:W2:Y:S04]  /*27fa0*/  LDL.LU R169, [R1+0x1a8] ;  /* 0x0001a80001a97983 */ /* 0x000ea80000300800 */
[----:B------:R-:W1:Y:S01]  /*27fb0*/  LDS.128 R124, [R251] ;  /* 0x00000000fb7c7984 */ /* 0x000e620000000c00 */
[----:B------:R-:W-:Y:S06]  /*27fc0*/  BAR.SYNC.DEFER_BLOCKING 0x0 ;  /* 0x0000000000007b1d */ /* 0x000fec0000010000 */
[----:B----4-:R-:W-:Y:S02]  /*27fd0*/  STSM.16.M88.4 [R0], R156 ;  /* 0x0000009c00007844 */ /* 0x010fe40000000200 */
[----:B------:R-:W-:Y:S06]  /*27fe0*/  BAR.SYNC.DEFER_BLOCKING 0x0 ;  /* 0x0000000000007b1d */ /* 0x000fec0000010000 */
[----:B------:R-:W4:Y:S02]  /*27ff0*/  LDS.128 R164, [R251] ;  /* 0x00000000fba47984 */ /* 0x000f240000000c00 */
[----:B------:R-:W-:Y:S06]  /*28000*/  BAR.SYNC.DEFER_BLOCKING 0x0 ;  /* 0x0000000000007b1d */ /* 0x000fec0000010000 */
[----:B---3--:R-:W-:Y:S02]  /*28010*/  STSM.16.M88.4 [R0], R172 ;  /* 0x000000ac00007844 */ /* 0x008fe40000000200 */
[----:B------:R-:W-:Y:S06]  /*28020*/  BAR.SYNC.DEFER_BLOCKING 0x0 ;  /* 0x0000000000007b1d */ /* 0x000fec0000010000 */
[----:B------:R-:W3:Y:S02]  /*28030*/  LDS.128 R160, [R251] ;  /* 0x00000000fba07984 */ /* 0x000ee40000000c00 */
[----:B------:R-:W-:Y:S06]  /*28040*/  BAR.SYNC.DEFER_BLOCKING 0x0 ;  /* 0x0000000000007b1d */ /* 0x000fec0000010000 */
[----:B--2---:R-:W-:Y:S02]  /*28050*/  STSM.16.M88.4 [R0], R176 ;  /* 0x000000b000007844 */ /* 0x004fe40000000200 */
[----:B------:R-:W-:Y:S06]  /*28060*/  BAR.SYNC.DEFER_BLOCKING 0x0 ;  /* 0x0000000000007b1d */ /* 0x000fec0000010000 */
[----:B------:R-:W2:Y:S02]  /*28070*/  LDS.128 R156, [R251] ;  /* 0x00000000fb9c7984 */ /* 0x000ea40000000c00 */
[----:B------:R-:W-:Y:S06]  /*28080*/  BAR.SYNC.DEFER_BLOCKING 0x0 ;  /* 0x0000000000007b1d */ /* 0x000fec0000010000 */
[----:B------:R1:W-:Y:S04]  /*28090*/  STSM.16.M88.4 [R0], R168 ;  /* 0x000000a800007844 */ /* 0x0003e80000000200 */
[----:B-1----:R-:W4:Y:S04]  /*280a0*/  LDL.LU R168, [R1+0x5a4] ;  /* 0x0005a40001a87983 */ /* 0x002f280000300800 */
        /* <DEDUP_REMOVED lines=10> */
[----:B------:R-:W2:Y:S01]  /*28150*/  LDL.LU R181, [R1+0x1b8] ;  /* 0x0001b80001b57983 */ /* 0x000ea20000300800 */
[----:B------:R-:W-:Y:S01]  /*28160*/  BAR.SYNC.DEFER_BLOCKING 0x0 ;  /* 0x0000000000007b1d */ /* 0x000fe20000010000 */
[----:B------:R-:W-:-:S02]  /*28170*/  IMAD.MOV.U32 R174, RZ, RZ, R129 ;  /* 0x000000ffffae7224 */ /* 0x000fc400078e0081 */
[----:B------:R-:W-:-:S03]  /*28180*/  IMAD.MOV.U32 R175, RZ, RZ, R131 ;  /* 0x000000ffffaf7224 */ /* 0x000fc600078e0083 */
[----:B------:R-:W1:Y:S02]  /*28190*/  LDS.128 R128, [R251] ;  /* 0x00000000fb807984 */ /* 0x000e640000000c00 */
        /* <DEDUP_REMOVED lines=13> */
[----:B------:R1:W-:Y:S02]  /*28270*/  STSM.16.M88.4 [R0], R180 ;  /* 0x000000b400007844 */ /* 0x0003e40000000200 */
[----:B------:R-:W-:Y:S06]  /*28280*/  BAR.SYNC.DEFER_BLOCKING 0x0 ;  /* 0x0000000000007b1d */ /* 0x000fec0000010000 */
        /* <DEDUP_REMOVED lines=92> */
[----:B------:R-:W1:Y:S01]  /*28850*/  LDS.128 R220, [R251] ;  /* 0x00000000fbdc7984 */ /* 0x000e620000000c00 */
[----:B------:R-:W-:Y:S06]  /*28860*/  BAR.SYNC.DEFER_BLOCKING 0x0 ;  /* 0x0000000000007b1d */ /* 0x000fec0000010000 */
[----:B----4-:R4:W-:Y:S04]  /*28870*/  STSM.16.M88.4 [R0], R208 ;  /* 0x000000d000007844 */ /* 0x0109e80000000200 */
[----:B----4-:R-:W4:Y:S04]  /*28880*/  LDL.LU R208, [R1+0x1e4] ;  /* 0x0001e40001d07983 */ /* 0x010f280000300800 */
[----:B------:R-:W4:Y:S04]  /*28890*/  LDL.LU R209, [R1+0x1ec] ;  /* 0x0001ec0001d17983 */ /* 0x000f280000300800 */
[----:B------:R-:W3:Y:S04]  /*288a0*/  LDL.LU R224, [R1+0x5f0] ;  /* 0x0005f00001e07983 */ /* 0x000ee80000300800 */
[----:B------:R-:W3:Y:S04]  /*288b0*/  LDL.LU R225, [R1+0x5f8] ;  /* 0x0005f80001e17983 */ /* 0x000ee80000300800 */
[----:B------:R-:W3:Y:S04]  /*288c0*/  LDL.LU R226, [R1+0x3f0] ;  /* 0x0003f00001e27983 */ /* 0x000ee80000300800 */
[----:B------:R-:W3:Y:S01]  /*288d0*/  LDL.LU R227, [R1+0x3f8] ;  /* 0x0003f80001e37983 */ /* 0x000ee20000300800 */
        /* <DEDUP_REMOVED lines=9> */
[----:B---3--:R3:W-:Y:S02]  /*28970*/  STSM.16.M88.4 [R0], R224 ;  /* 0x000000e000007844 */ /* 0x0087e40000000200 */
[----:B------:R-:W-:Y:S06]  /*28980*/  BAR.SYNC.DEFER_BLOCKING 0x0 ;  /* 0x0000000000007b1d */ /* 0x000fec0000010000 */
[----:B---3--:R-:W3:Y:S04]  /*28990*/  LDL.LU R224, [R1+0x1f0] ;  /* 0x0001f00001e07983 */ /* 0x008ee80000300800 */
[----:B------:R-:W3:Y:S04]  /*289a0*/  LDL.LU R225, [R1+0x1f8] ;  /* 0x0001f80001e17983 */ /* 0x000ee80000300800 */
[----:B------:R-:W4:Y:S01]  /*289b0*/  LDS.128 R228, [R251] ;  /* 0x00000000fbe47984 */ /* 0x000f220000000c00 */
[----:B------:R-:W-:Y:S01]  /*289c0*/  MOV R226, R148 ;  /* 0x0000009400e27202 */ /* 0x000fe20000000f00 */
[----:B------:R-:W-:Y:S01]  /*289d0*/  IMAD.MOV.U32 R227, RZ, RZ, R150 ;  /* 0x000000ffffe37224 */ /* 0x000fe200078e0096 */
[----:B------:R-:W-:Y:S06]  /*289e0*/  BAR.SYNC.DEFER_BLOCKING 0x0 ;  /* 0x0000000000007b1d */ /* 0x000fec0000010000 */
[----:B---3--:R3:W-:Y:S02]  /*289f0*/  STSM.16.M88.4 [R0], R224 ;  /* 0x000000e000007844 */ /* 0x0087e40000000200 */
[----:B------:R-:W-:Y:S06]  /*28a00*/  BAR.SYNC.DEFER_BLOCKING 0x0 ;  /* 0x0000000000007b1d */ /* 0x000fec0000010000 */
[----:B---3--:R-:W3:Y:S04]  /*28a10*/  LDL.LU R224, [R1+0x5f4] ;  /* 0x0005f40001e07983 */ /* 0x008ee80000300800 */
[----:B------:R-:W3:Y:S04]  /*28a20*/  LDL.LU R225, [R1+0x5fc] ;  /* 0x0005fc0001e17983 */ /* 0x000ee80000300800 */
[----:B------:R-:W3:Y:S04]  /*28a30*/  LDL.LU R226, [R1+0x3f4] ;  /* 0x0003f40001e27983 */ /* 0x000ee80000300800 */
[----:B------:R-:W3:Y:S04]  /*28a40*/  LDL.LU R227, [R1+0x3fc] ;  /* 0x0003fc0001e37983 */ /* 0x000ee80000300800 */
[----:B------:R-:W4:Y:S01]  /*28a50*/  LDS.128 R236, [R251] ;  /* 0x00000000fbec7984 */ /* 0x000f220000000c00 */
[----:B------:R-:W-:Y:S06]  /*28a60*/  BAR.SYNC.DEFER_BLOCKING 0x0 ;  /* 0x0000000000007b1d */ /* 0x000fec0000010000 */
[----:B---3--:R3:W-:Y:S04]  /*28a70*/  STSM.16.M88.4 [R0], R224 ;  /* 0x000000e000007844 */ /* 0x0087e80000000200 */
[----:B---3--:R-:W3:Y:S04]  /*28a80*/  LDL.LU R224, [R1+0x1f4] ;  /* 0x0001f40001e07983 */ /* 0x008ee80000300800 */
[----:B------:R-:W3:Y:S01]  /*28a90*/  LDL.LU R225, [R1+0x1fc] ;  /* 0x0001fc0001e17983 */ /* 0x000ee20000300800 */
[----:B------:R-:W-:Y:S01]  /*28aa0*/  IMAD.MOV.U32 R226, RZ, RZ, R149 ;  /* 0x000000ffffe27224 */ /* 0x000fe200078e0095 */
[----:B------:R-:W-:Y:S01]  /*28ab0*/  MOV R227, R151 ;  /* 0x0000009700e37202 */ /* 0x000fe20000000f00 */
[----:B------:R-:W-:Y:S06]  /*28ac0*/  BAR.SYNC.DEFER_BLOCKING 0x0 ;  /* 0x0000000000007b1d */ /* 0x000fec0000010000 */
[----:B------:R-:W2:Y:S04]  /*28ad0*/  LDL.LU R235, [R1+0x200] ;  /* 0x0002000001eb7983 */ /* 0x000ea80000300800 */
[----:B------:R-:W4:Y:S04]  /*28ae0*/  LDL.LU R234, [R1+0x604] ;  /* 0x0006040001ea7983 */ /* 0x000f280000300800 */
[----:B------:R-:W4:Y:S04]  /*28af0*/  LDL.LU R233, [R1+0x4] ;  /* 0x0000040001e97983 */ /* 0x000f280000300800 */
[----:B------:R-:W4:Y:S04]  /*28b00*/  LDL.LU R232, [R1+0x404] ;  /* 0x0004040001e87983 */ /* 0x000f280000300800 */
[----:B------:R-:W1:Y:S01]  /*28b10*/  LDS.128 R148, [R251] ;  /* 0x00000000fb947984 */ /* 0x000e620000000c00 */
[----:B------:R-:W-:Y:S06]  /*28b20*/  BAR.SYNC.DEFER_BLOCKING 0x0 ;  /* 0x0000000000007b1d */ /* 0x000fec0000010000 */
[----:B------:R-:W4:Y:S04]  /*28b30*/  LDL.LU R243, [R1+0x204] ;  /* 0x0002040001f37983 */ /* 0x000f280000300800 */
        /* <DEDUP_REMOVED lines=8> */
[----:B---3--:R3:W-:Y:S04]  /*28bc0*/  STSM.16.M88.4 [R0], R224 ;  /* 0x000000e000007844 */ /* 0x0087e80000000200 */
[----:B---3--:R-:W3:Y:S01]  /*28bd0*/  LDL.LU R0, [R1+0x600] ;  /* 0x0006000001007983 */ /* 0x008ee20000300800 */
[----:B------:R-:W-:Y:S01]  /*28be0*/  IMAD R3, R7, R5, RZ ;  /* 0x0000000507037224 */ /* 0x000fe200078e02ff */
[----:B------:R-:W-:Y:S04]  /*28bf0*/  BAR.SYNC.DEFER_BLOCKING 0x0 ;  /* 0x0000000000007b1d */ /* 0x000fe80000010000 */
[----:B------:R-:W-:Y:S01]  /*28c00*/  LEA R2, P1, R3, UR4, 0x2 ;  /* 0x0000000403027c11 */ /* 0x000fe2000f8210ff */
[----:B------:R-:W-:Y:S01]  /*28c10*/  IMAD R5, R5, 0x80, R3 ;  /* 0x0000008005057824 */ /* 0x000fe200078e0203 */
[----:B------:R-:W-:-:S02]  /*28c20*/  ISETP.LT.AND P2, PT, R6, UR27, !P2 ;  /* 0x0000001b06007c0c */ /* 0x000fc4000d741270 */
[----:B------:R-:W-:Y:S02]  /*28c30*/  LEA.HI.X.SX32 R3, R3, UR5, 0x2, P1 ;  /* 0x0000000503037c11 */ /* 0x000fe400088f16ff */
[----:B------:R-:W-:Y:S01]  /*28c40*/  ISETP.GE.AND P1, PT, R6, UR7, PT ;  /* 0x0000000706007c0c */ /* 0x000fe2000bf26270 */
[----:B------:R-:W-:Y:S01]  /*28c50*/  ULDC.64 UR6, c[0x0][0x228] ;  /* 0x00008a0000067ab9 */ /* 0x000fe20000000a00 */
[----:B------:R-:W-:Y:S01]  /*28c60*/  LEA R4, P6, R5, UR4, 0x2 ;  /* 0x0000000405047c11 */ /* 0x000fe2000f8c10ff */
[----:B------:R-:W-:Y:S01]  /*28c70*/  IMAD.WIDE R248, R9, 0x4, R2 ;  /* 0x0000000409f87825 */ /* 0x000fe200078e0202 */
[----:B------:R-:W-:Y:S01]  /*28c80*/  ISETP.LT.AND P1, PT, R8, UR22, !P1 ;  /* 0x0000001608007c0c */ /* 0x000fe2000cf21270 */
[----:B------:R-:W-:Y:S01]  /*28c90*/  ULDC UR4, c[0x0][0x22c] ;  /* 0x00008b0000047ab9 */ /* 0x000fe20000000800 */
[----:B------:R-:W-:-:S03]  /*28ca0*/  LEA.HI.X.SX32 R5, R5, UR5, 0x2, P6 ;  /* 0x0000000505057c11 */ /* 0x000fc6000b0f16ff */
[----:B------:R-:W-:-:S04]  /*28cb0*/  IMAD.WIDE R10, R9, 0x4, R4 ;  /* 0x00000004090a7825 */ /* 0x000fc800078e0204 */
[----:B------:R-:W-:-:S04]  /*28cc0*/  VIADD R9, R9, UR28 ;  /* 0x0000001c09097c36 */ /* 0x000fc80008000000 */
[C---:B------:R-:W-:Y:S01]  /*28cd0*/  IMAD.WIDE R224, R9.reuse, 0x4, R4 ;  /* 0x0000000409e07825 */ /* 0x040fe200078e0204 */
[----:B---3--:R3:W-:Y:S04]  /*28ce0*/  @P2 STG.E desc[UR16][R248.64], R0 ;  /* 0x00000000f8002986 */ /* 0x0087e8000c101910 */
[----:B------:R1:W-:Y:S01]  /*28cf0*/  @P1 STG.E desc[UR16][R10.64], R250 ;  /* 0x000000fa0a001986 */ /* 0x0003e2000c101910 */
[----:B---3--:R-:W-:Y:S02]  /*28d00*/  VIADD R0, R6, 0x5 ;  /* 0x0000000506007836 */ /* 0x008fe40000000000 */
[----:B-1----:R-:W-:-:S03]  /*28d10*/  IMAD.WIDE R10, R9, 0x4, R2 ;  /* 0x00000004090a7825 */ /* 0x002fc600078e0202 */
[----:B------:R-:W-:Y:S01]  /*28d20*/  ISETP.GE.AND P1, PT, R0, UR4, PT ;  /* 0x0000000400007c0c */ /* 0x000fe2000bf26270 */
[----:B------:R-:W-:Y:S01]  /*28d30*/  ULDC UR4, c[0x0][0x22c] ;  /* 0x00008b0000047ab9 */ /* 0x000fe20000000800 */
[----:B------:R-:W-:Y:S02]  /*28d40*/  VIADD R0, R9, UR28 ;  /* 0x0000001c09007c36 */ /* 0x000fe40008000000 */
[----:B------:R-:W3:Y:S01]  /*28d50*/  LDL.LU R9, [R1+0x400] ;  /* 0x0004000001097983 */ /* 0x000ee20000300800 */
[C---:B------:R-:W-:Y:S02]  /*28d60*/  ISETP.LT.AND P2, PT, R7.reuse, UR24, !P0 ;  /* 0x0000001807007c0c */ /* 0x040fe4000c741270 */
[----:B------:R-:W-:Y:S02]  /*28d70*/  ISETP.LT.AND P0, PT, R8, UR18, !P0 ;  /* 0x0000001208007c0c */ /* 0x000fe4000c701270 */
[----:B------:R-:W-:Y:S01]  /*28d80*/  ISETP.LT.AND P6, PT, R7, UR20, !P4 ;  /* 0x0000001407007c0c */ /* 0x000fe2000e7c1270 */
[----:B------:R-:W-:Y:S01]  /*28d90*/  IMAD.WIDE R226, R0, 0x4, R2 ;  /* 0x0000000400e27825 */ /* 0x000fe200078e0202 */
[----:B------:R-:W-:Y:S01]  /*28da0*/  ISETP.LT.AND P4, PT, R8, UR12, !P4 ;  /* 0x0000000c08007c0c */ /* 0x000fe2000e781270 */
[----:B------:R-:W-:Y:S01]  /*28db0*/  ULDC UR12, c[0x0][0x228] ;  /* 0x00008a00000c7ab9 */ /* 0x000fe20000000800 */
[----:B------:R-:W-:Y:S01]  /*28dc0*/  IADD3 R250, R6, 0x6, RZ ;  /* 0x0000000606fa7810 */ /* 0x000fe20007ffe0ff */
[----:B------:R-:W-:Y:S01]  /*28dd0*/  IMAD.WIDE R248, R0, 0x4, R4 ;  /* 0x0000000400f87825 */ /* 0x000fe200078e0204 */
[----:B------:R-:W-:-:S03]  /*28de0*/  ULDC UR18, c[0x0][0x228] ;  /* 0x00008a0000127ab9 */ /* 0x000fc60000000800 */
[----:B---3--:R1:W-:Y:S01]  /*28df0*/  @P2 STG.E desc[UR16][R10.64], R9 ;  /* 0x000000090a002986 */ /* 0x0083e2000c101910 */
[----:B------:R-:W-:Y:S01]  /*28e00*/  ISETP.GE.AND P2, PT, R250, UR4, PT ;  /* 0x00000004fa007c0c */ /* 0x000fe2000bf46270 */
[----:B------:R-:W-:Y:S02]  /*28e10*/  ULDC.64 UR4, c[0x0][0x228] ;  /* 0x00008a0000047ab9 */ /* 0x000fe40000000a00 */
[----:B--2---:R2:W-:Y:S04]  /*28e20*/  @P0 STG.E desc[UR16][R224.64], R235 ;  /* 0x000000ebe0000986 */ /* 0x0045e8000c101910 */
[----:B----4-:R3:W-:Y:S01]  /*28e30*/  @P6 STG.E desc[UR16][R226.64], R234 ;  /* 0x000000eae2006986 */ /* 0x0107e2000c101910 */
[----:B------:R-:W-:Y:S01]  /*28e40*/  ISETP.LT.AND P6, PT, R7, UR4, !P5 ;  /* 0x0000000407007c0c */ /* 0x000fe2000efc1270 */
[----:B------:R-:W-:-:S02]  /*28e50*/  ULDC UR4, c[0x0][0x22c] ;  /* 0x00008b0000047ab9 */ /* 0x000fc40000000800 */
[----:B------:R4:W-:Y:S01]  /*28e60*/  @P4 STG.E desc[UR16][R248.64], R233 ;  /* 0x000000e9f8004986 */ /* 0x0009e2000c101910 */
[----:B------:R-:W-:Y:S01]  /*28e70*/  ISETP.LT.AND P4, PT, R7, UR14, !P3 ;  /* 0x0000000e07007c0c */ /* 0x000fe2000df81270 */
[----:B-1----:R-:W-:Y:S01]  /*28e80*/  VIADD R10, R6, 0x7 ;  /* 0x00000007060a7836 */ /* 0x002fe20000000000 */
[----:B------:R-:W-:Y:S01]  /*28e90*/  ISETP.LT.AND P3, PT, R8, UR10, !P3 ;  /* 0x0000000a08007c0c */ /* 0x000fe2000df61270 */
[----:B------:R-:W-:Y:S01]  /*28ea0*/  VIADD R9, R0, UR28 ;  /* 0x0000001c00097c36 */ /* 0x000fe20008000000 */
[----:B------:R-:W-:Y:S01]  /*28eb0*/  ISETP.LT.AND P5, PT, R8, UR6, !P5 ;  /* 0x0000000608007c0c */ /* 0x000fe2000efa1270 */
[----:B------:R-:W-:Y:S01]  /*28ec0*/  ULDC UR6, c[0x0][0x228] ;  /* 0x00008a0000067ab9 */ /* 0x000fe20000000800 */
[----:B------:R-:W-:Y:S01]  /*28ed0*/  ISETP.GE.AND P0, PT, R10, UR8, PT ;  /* 0x000000080a007c0c */ /* 0x000fe2000bf06270 */
[C---:B------:R-:W-:Y:S01]  /*28ee0*/  VIADD R0, R9.reuse, UR28 ;  /* 0x0000001c09007c36 */ /* 0x040fe20008000000 */
[----:B------:R-:W-:Y:S01]  /*28ef0*/  ULDC.64 UR8, c[0x0][0x228] ;  /* 0x00008a0000087ab9 */ /* 0x000fe20000000a00 */
[C---:B------:R-:W-:Y:S01]  /*28f00*/  IMAD.WIDE R10, R9.reuse, 0x4, R2 ;  /* 0x00000004090a7825 */ /* 0x040fe200078e0202 */
[----:B------:R-:W-:Y:S01]  /*28f10*/  IADD3 R250, R6, 0x8, RZ ;  /* 0x0000000806fa7810 */ /* 0x000fe20007ffe0ff */
[----:B------:R-:W-:Y:S01]  /*28f20*/  ULDC UR10, c[0x0][0x228] ;  /* 0x00008a00000a7ab9 */ /* 0x000fe20000000800 */
[----:B------:R-:W-:Y:S01]  /*28f30*/  ULDC UR14, c[0x0][0x228] ;  /* 0x00008a00000e7ab9 */ /* 0x000fe20000000800 */
[----:B--2---:R-:W-:Y:S01]  /*28f40*/  IMAD.WIDE R224, R9, 0x4, R4 ;  /* 0x0000000409e07825 */ /* 0x004fe200078e0204 */
[----:B------:R1:W-:Y:S03]  /*28f50*/  @P4 STG.E desc[UR16][R10.64], R232 ;  /* 0x000000e80a004986 */ /* 0x0003e6000c101910 */
[C---:B---3--:R-:W-:Y:S01]  /*28f60*/  IMAD.WIDE R226, R0.reuse, 0x4, R2 ;  /* 0x0000000400e27825 */ /* 0x048fe200078e0202 */
[----:B------:R2:W-:Y:S03]  /*28f70*/  @P3 STG.E desc[UR16][R224.64], R243 ;  /* 0x000000f3e0003986 */ /* 0x0005e6000c101910 */
[----:B----4-:R-:W-:Y:S01]  /*28f80*/  IMAD.WIDE R248, R0, 0x4, R4 ;  /* 0x0000000400f87825 */ /* 0x010fe200078e0204 */
[----:B------:R3:W-:Y:S01]  /*28f90*/  @P6 STG.E desc[UR16][R226.64], R242 ;  /* 0x000000f2e2006986 */ /* 0x0007e2000c101910 */
[----:B------:R-:W-:Y:S01]  /*28fa0*/  ISETP.LT.AND P6, PT, R7, UR26, !P2 ;  /* 0x0000001a07007c0c */ /* 0x000fe2000d7c1270 */
[----:B------:R-:W-:-:S02]  /*28fb0*/  ULDC.64 UR26, c[0x0][0x228] ;  /* 0x00008a00001a7ab9 */ /* 0x000fc40000000a00 */
        /* <DEDUP_REMOVED lines=8> */
[----:B------:R-:W-:Y:S01]  /*29040*/  ULDC UR4, c[0x0][0x22c] ;  /* 0x00008b0000047ab9 */ /* 0x000fe20000000800 */
[C---:B------:R-:W-:Y:S01]  /*29050*/  VIADD R0, R9.reuse, UR28 ;  /* 0x0000001c09007c36 */ /* 0x040fe20008000000 */
[----:B------:R-:W-:Y:S01]  /*29060*/  ISETP.GE.AND P3, PT, R10, UR4, PT ;  /* 0x000000040a007c0c */ /* 0x000fe2000bf66270 */
[----:B------:R-:W-:Y:S01]  /*29070*/  IMAD.WIDE R10, R9, 0x4, R2 ;  /* 0x00000004090a7825 */ /* 0x000fe200078e0202 */
[----:B------:R-:W-:-:S03]  /*29080*/  ULDC UR8, c[0x0][0x228] ;  /* 0x00008a0000087ab9 */ /* 0x000fc60000000800 */
[----:B--2---:R-:W-:Y:S01]  /*29090*/  IMAD.WIDE R224, R9, 0x4, R4 ;  /* 0x0000000409e07825 */ /* 0x004fe200078e0204 */
[----:B------:R1:W-:Y:S01]  /*290a0*/  @P5 STG.E desc[UR16][R10.64], R240 ;  /* 0x000000f00a005986 */ /* 0x0003e2000c101910 */
[----:B------:R-:W-:Y:S01]  /*290b0*/  IADD3 R250, R6, 0xa, RZ ;  /* 0x0000000a06fa7810 */ /* 0x000fe20007ffe0ff */
[----:B------:R-:W-:Y:S01]  /*290c0*/  ULDC UR4, c[0x0][0x22c] ;  /* 0x00008b0000047ab9 */ /* 0x000fe20000000800 */
[C---:B---3--:R-:W-:Y:S01]  /*290d0*/  IMAD.WIDE R226, R0.reuse, 0x4, R2 ;  /* 0x0000000400e27825 */ /* 0x048fe200078e0202 */
[----:B------:R2:W-:Y:S03]  /*290e0*/  @P1 STG.E desc[UR16][R224.64], R247 ;  /* 0x000000f7e0001986 */ /* 0x0005e6000c101910 */
[----:B----4-:R-:W-:Y:S01]  /*290f0*/  IMAD.WIDE R248, R0, 0x4, R4 ;  /* 0x0000000400f87825 */ /* 0x010fe200078e0204 */
[----:B------:R3:W-:Y:S04]  /*29100*/  @P6 STG.E desc[UR16][R226.64], R246 ;  /* 0x000000f6e2006986 */ /* 0x0007e8000c101910 */
[----:B------:R4:W-:Y:S01]  /*29110*/  @P2 STG.E desc[UR16][R248.64], R245 ;  /* 0x000000f5f8002986 */ /* 0x0009e2000c101910 */
[C---:B------:R-:W-:Y:S01]  /*29120*/  ISETP.LT.AND P2, PT, R7.reuse, UR6, !P0 ;  /* 0x0000000607007c0c */ /* 0x040fe2000c741270 */
[----:B-1----:R-:W-:Y:S01]  /*29130*/  VIADD R10, R6, 0xb ;  /* 0x0000000b060a7836 */ /* 0x002fe20000000000 */
[----:B------:R-:W-:Y:S01]  /*29140*/  ISETP.GE.AND P5, PT, R250, UR4, PT ;  /* 0x00000004fa007c0c */ /* 0x000fe2000bfa6270 */
[----:B------:R-:W-:Y:S01]  /*29150*/  VIADD R9, R0, UR28 ;  /* 0x0000001c00097c36 */ /* 0x000fe20008000000 */
[----:B------:R-:W-:Y:S01]  /*29160*/  ULDC UR4, c[0x0][0x22c] ;  /* 0x00008b0000047ab9 */ /* 0x000fe20000000800 */
[----:B------:R-:W-:Y:S01]  /*29170*/  ISETP.LT.AND P6, PT, R7, UR10, !P4 ;  /* 0x0000000a07007c0c */ /* 0x000fe2000e7c1270 */
[----:B------:R-:W-:Y:S01]  /*29180*/  ULDC UR6, c[0x0][0x228] ;  /* 0x00008a0000067ab9 */ /* 0x000fe20000000800 */
[----:B------:R-:W-:Y:S01]  /*29190*/  ISETP.GE.AND P1, PT, R10, UR4, PT ;  /* 0x000000040a007c0c */ /* 0x000fe2000bf26270 */
[----:B------:R-:W-:-:S04]  /*291a0*/  IMAD.WIDE R10, R9, 0x4, R2 ;  /* 0x00000004090a7825 */ /* 0x000fc800078e0202 */
[C---:B------:R-:W-:Y:S01]  /*291b0*/  VIADD R0, R9.reuse, UR28 ;  /* 0x0000001c09007c36 */ /* 0x040fe20008000000 */
[----:B------:R1:W-:Y:S01]  /*291c0*/  @P2 STG.E desc[UR16][R10.64], R244 ;  /* 0x000000f40a002986 */ /* 0x0003e2000c101910 */
[----:B--2---:R-:W-:Y:S01]  /*291d0*/  IMAD.WIDE R224, R9, 0x4, R4 ;  /* 0x0000000409e07825 */ /* 0x004fe200078e0204 */
[C---:B------:R-:W-:Y:S01]  /*291e0*/  ISETP.LT.AND P0, PT, R8.reuse, UR8, !P0 ;  /* 0x0000000808007c0c */ /* 0x040fe2000c701270 */
[----:B------:R-:W-:Y:S01]  /*291f0*/  ULDC UR4, c[0x0][0x22c] ;  /* 0x00008b0000047ab9 */ /* 0x000fe20000000800 */
[----:B------:R-:W2:Y:S01]  /*29200*/  LDL.LU R9, [R1+0x10] ;  /* 0x0000100001097983 */ /* 0x000ea20000300800 */
[----:B------:R-:W-:Y:S01]  /*29210*/  ISETP.LT.AND P4, PT, R8, UR12, !P4 ;  /* 0x0000000c08007c0c */ /* 0x000fe2000e781270 */
[----:B---3--:R-:W-:Y:S01]  /*29220*/  IMAD.WIDE R226, R0, 0x4, R2 ;  /* 0x0000000400e27825 */ /* 0x008fe200078e0202 */
[----:B------:R-:W-:Y:S01]  /*29230*/  IADD3 R250, R6, 0xc, RZ ;  /* 0x0000000c06fa7810 */ /* 0x000fe20007ffe0ff */
[----:B------:R-:W-:Y:S01]  /*29240*/  ULDC UR8, c[0x0][0x228] ;  /* 0x00008a0000087ab9 */ /* 0x000fe20000000800 */
[----:B------:R-:W-:Y:S01]  /*29250*/  ULDC UR10, c[0x0][0x228] ;  /* 0x00008a00000a7ab9 */ /* 0x000fe20000000800 */
[----:B----4-:R-:W-:Y:S01]  /*29260*/  IMAD.WIDE R248, R0, 0x4, R4 ;  /* 0x0000000400f87825 */ /* 0x010fe200078e0204 */
[----:B-1----:R-:W3:Y:S01]  /*29270*/  LDL.LU R11, [R1+0x610] ;  /* 0x00061000010b7983 */ /* 0x002ee20000300800 */
[----:B------:R-:W-:-:S03]  /*29280*/  ULDC UR12, c[0x0][0x228] ;  /* 0x00008a00000c7ab9 */ /* 0x000fc60000000800 */
[----:B------:R-:W4:Y:S04]  /*29290*/  LDL.LU R235, [R1+0x210] ;  /* 0x0002100001eb7983 */ /* 0x000f280000300800 */
[----:B------:R-:W4:Y:S04]  /*292a0*/  LDL.LU R234, [R1+0x614] ;  /* 0x0006140001ea7983 */ /* 0x000f280000300800 */
[----:B------:R-:W4:Y:S01]  /*292b0*/  LDL.LU R233, [R1+0x14] ;  /* 0x0000140001e97983 */ /* 0x000f220000300800 */
[----:B------:R-:W-:-:S03]  /*292c0*/  VIADD R10, R6, 0xd ;  /* 0x0000000d060a7836 */ /* 0x000fc60000000000 */
[----:B------:R-:W4:Y:S04]  /*292d0*/  LDL.LU R232, [R1+0x414] ;  /* 0x0004140001e87983 */ /* 0x000f280000300800 */
[----:B------:R1:W-:Y:S04]  /*292e0*/  @P0 STG.E desc[UR16][R224.64], R252 ;  /* 0x000000fce0000986 */ /* 0x0003e8000c101910 */
[----:B------:R-:W4:Y:S01]  /*292f0*/  LDL.LU R243, [R1+0x214] ;  /* 0x0002140001f37983 */ /* 0x000f220000300800 */
[----:B------:R-:W-:Y:S01]  /*29300*/  ISETP.GE.AND P2, PT, R250, UR4, PT ;  /* 0x00000004fa007c0c */ /* 0x000fe2000bf46270 */
[----:B------:R-:W-:-:S02]  /*29310*/  ULDC UR4, c[0x0][0x22c] ;  /* 0x00008b0000047ab9 */ /* 0x000fc40000000800 */
[----:B------:R-:W4:Y:S04]  /*29320*/  LDL.LU R242, [R1+0x618] ;  /* 0x0006180001f27983 */ /* 0x000f280000300800 */
[----:B------:R-:W4:Y:S04]  /*29330*/  LDL.LU R241, [R1+0x18] ;  /* 0x0000180001f17983 */ /* 0x000f280000300800 */
[----:B------:R-:W4:Y:S01]  /*29340*/  LDL.LU R240, [R1+0x418] ;  /* 0x0004180001f07983 */ /* 0x000f220000300800 */
[----:B------:R-:W-:Y:S01]  /*29350*/  ISETP.GE.AND P0, PT, R10, UR4, PT ;  /* 0x000000040a007c0c */ /* 0x000fe2000bf06270 */
[----:B------:R-:W-:-:S02]  /*29360*/  ULDC UR4, c[0x0][0x22c] ;  /* 0x00008b0000047ab9 */ /* 0x000fc40000000800 */
[----:B------:R-:W4:Y:S04]  /*29370*/  LDL.LU R247, [R1+0x218] ;  /* 0x0002180001f77983 */ /* 0x000f280000300800 */
[----:B------:R-:W4:Y:S04]  /*29380*/  LDL.LU R246, [R1+0x61c] ;  /* 0x00061c0001f67983 */ /* 0x000f280000300800 */
[----:B------:R-:W4:Y:S04]  /*29390*/  LDL.LU R245, [R1+0x1c] ;  /* 0x00001c0001f57983 */ /* 0x000f280000300800 */
[----:B------:R-:W4:Y:S04]  /*293a0*/  LDL.LU R244, [R1+0x41c] ;  /* 0x00041c0001f47983 */ /* 0x000f280000300800 */
[----:B-1----:R-:W4:Y:S04]  /*293b0*/  LDL.LU R252, [R1+0x21c] ;  /* 0x00021c0001fc7983 */ /* 0x002f280000300800 */
[----:B---3--:R-:W-:Y:S04]  /*293c0*/  @P6 STG.E desc[UR16][R226.64], R11 ;  /* 0x0000000be2006986 */ /* 0x008fe8000c101910 */
[----:B--2---:R1:W-:Y:S02]  /*293d0*/  @P4 STG.E desc[UR16][R248.64], R9 ;  /* 0x00000009f8004986 */ /* 0x0043e4000c101910 */
[----:B-1----:R-:W-:-:S04]  /*293e0*/  VIADD R9, R0, UR28 ;  /* 0x0000001c00097c36 */ /* 0x002fc80008000000 */
[C---:B------:R-:W-:Y:S02]  /*293f0*/  VIADD R0, R9.reuse, UR28 ;  /* 0x0000001c09007c36 */ /* 0x040fe40008000000 */
[----:B------:R-:W-:-:S04]  /*29400*/  IMAD.WIDE R10, R9, 0x4, R2 ;  /* 0x00000004090a7825 */ /* 0x000fc800078e0202 */
[----:B------:R-:W-:Y:S02]  /*29410*/  IMAD.WIDE R224, R9, 0x4, R4 ;  /* 0x0000000409e07825 */ /* 0x000fe400078e0204 */
[----:B------:R-:W2:Y:S01]  /*29420*/  LDL.LU R9, [R1+0x410] ;  /* 0x0004100001097983 */ /* 0x000ea20000300800 */
[C---:B------:R-:W-:Y:S02]  /*29430*/  ISETP.LT.AND P4, PT, R7.reuse, UR6, !P3 ;  /* 0x0000000607007c0c */ /* 0x040fe4000df81270 */
[----:B------:R-:W-:Y:S01]  /*29440*/  ISETP.LT.AND P6, PT, R7, UR10, !P5 ;  /* 0x0000000a07007c0c */ /* 0x000fe2000efc1270 */
[----:B------:R-:W-:Y:S01]  /*29450*/  IMAD.WIDE R226, R0, 0x4, R2 ;  /* 0x0000000400e27825 */ /* 0x000fe200078e0202 */
[C---:B------:R-:W-:Y:S01]  /*29460*/  ISETP.LT.AND P3, PT, R8.reuse, UR8, !P3 ;  /* 0x0000000808007c0c */ /* 0x040fe2000df61270 */
[----:B------:R-:W-:Y:S01]  /*29470*/  ULDC UR6, c[0x0][0x228] ;  /* 0x00008a0000067ab9 */ /* 0x000fe20000000800 */
[----:B------:R-:W-:Y:S01]  /*29480*/  ISETP.LT.AND P5, PT, R8, UR12, !P5 ;  /* 0x0000000c08007c0c */ /* 0x000fe2000efa1270 */
[----:B------:R-:W-:Y:S01]  /*29490*/  IMAD.WIDE R248, R0, 0x4, R4 ;  /* 0x0000000400f87825 */ /* 0x000fe200078e0204 */
[----:B------:R-:W-:Y:S01]  /*294a0*/  ULDC UR8, c[0x0][0x228] ;  /* 0x00008a0000087ab9 */ /* 0x000fe20000000800 */
[----:B------:R-:W-:Y:S01]  /*294b0*/  IADD3 R250, R6, 0xe, RZ ;  /* 0x0000000e06fa7810 */ /* 0x000fe20007ffe0ff */
[----:B------:R-:W-:Y:S01]  /*294c0*/  ULDC UR10, c[0x0][0x228] ;  /* 0x00008a00000a7ab9 */ /* 0x000fe20000000800 */
[----:B------:R-:W-:-:S02]  /*294d0*/  ULDC UR12, c[0x0][0x228] ;  /* 0x00008a00000c7ab9 */ /* 0x000fc40000000800 */
[----:B--2---:R1:W-:Y:S04]  /*294e0*/  @P4 STG.E desc[UR16][R10.64], R9 ;  /* 0x000000090a004986 */ /* 0x0043e8000c101910 */
[----:B----4-:R2:W-:Y:S04]  /*294f0*/  @P3 STG.E desc[UR16][R224.64], R235 ;  /* 0x000000ebe0003986 */ /* 0x0105e8000c101910 */
[----:B------:R3:W-:Y:S01]  /*29500*/  @P6 STG.E desc[UR16][R226.64], R234 ;  /* 0x000000eae2006986 */ /* 0x0007e2000c101910 */
        /* <DEDUP_REMOVED lines=20> */
[----:B------:R2:W-:Y:S01]  /*29650*/  @P1 STG.E desc[UR16][R224.64], R243 ;  /* 0x000000f3e0001986 */ /* 0x0005e2000c101910 */
[----:B------:R-:W-:Y:S02]  /*29660*/  ULDC UR4, c[0x0][0x22c] ;  /* 0x00008b0000047ab9 */ /* 0x000fe40000000800 */
[----:B----4-:R-:W-:Y:S01]  /*29670*/  IMAD.WIDE R248, R0, 0x4, R4 ;  /* 0x0000000400f87825 */ /* 0x010fe200078e0204 */
        /* <DEDUP_REMOVED lines=49> */
[----:B------:R-:W4:Y:S01]  /*29990*/  LDL.LU R235, [R1+0x220] ;  /* 0x0002200001eb7983 */ /* 0x000f220000300800 */
[----:B------:R-:W-:Y:S01]  /*299a0*/  ISETP.GE.AND P4, PT, R250, UR4, PT ;  /* 0x00000004fa007c0c */ /* 0x000fe2000bf86270 */
[----:B------:R-:W-:Y:S02]  /*299b0*/  ULDC UR4, c[0x0][0x248] ;  /* 0x0000920000047ab9 */ /* 0x000fe40000000800 */
[----:B------:R-:W4:Y:S04]  /*299c0*/  LDL.LU R234, [R1+0x624] ;  /* 0x0006240001ea7983 */ /* 0x000f280000300800 */
[----:B------:R-:W4:Y:S01]  /*299d0*/  LDL.LU R233, [R1+0x24] ;  /* 0x0000240001e97983 */ /* 0x000f220000300800 */
[----:B------:R-:W-:-:S03]  /*299e0*/  VIADD R10, R6, 0x15 ;  /* 0x00000015060a7836 */ /* 0x000fc60000000000 */
[----:B------:R-:W4:Y:S04]  /*299f0*/  LDL.LU R232, [R1+0x424] ;  /* 0x0004240001e87983 */ /* 0x000f280000300800 */
[----:B------:R1:W-:Y:S04]  /*29a00*/  @P3 STG.E desc[UR16][R224.64], R252 ;  /* 0x000000fce0003986 */ /* 0x0003e8000c101910 */
[----:B------:R-:W4:Y:S04]  /*29a10*/  LDL.LU R243, [R1+0x224] ;  /* 0x0002240001f37983 */ /* 0x000f280000300800 */
        /* <DEDUP_REMOVED lines=12> */
[----:B-1----:R-:W-:Y:S01]  /*29ae0*/  VIADD R9, R0, UR4 ;  /* 0x0000000400097c36 */ /* 0x002fe20008000000 */
[----:B------:R-:W-:Y:S01]  /*29af0*/  ISETP.LT.AND P5, PT, R7, UR10, !P1 ;  /* 0x0000000a07007c0c */ /* 0x000fe2000cfa1270 */
[----:B------:R-:W-:-:S02]  /*29b00*/  ULDC UR4, c[0x0][0x22c] ;  /* 0x00008b0000047ab9 */ /* 0x000fc40000000800 */
[C---:B------:R-:W-:Y:S02]  /*29b10*/  VIADD R0, R9.reuse, UR6 ;  /* 0x0000000609007c36 */ /* 0x040fe40008000000 */
[----:B------:R-:W-:-:S04]  /*29b20*/  IMAD.WIDE R10, R9, 0x4, R2 ;  /* 0x00000004090a7825 */ /* 0x000fc800078e0202 */
[----:B------:R-:W-:Y:S01]  /*29b30*/  IMAD.WIDE R224, R9, 0x4, R4 ;  /* 0x0000000409e07825 */ /* 0x000fe200078e0204 */
[----:B------:R-:W-:Y:S01]  /*29b40*/  ISETP.LT.AND P1, PT, R8, UR12, !P1 ;  /* 0x0000000c08007c0c */ /* 0x000fe2000cf21270 */
[----:B------:R-:W2:Y:S01]  /*29b50*/  LDL.LU R9, [R1+0x420] ;  /* 0x0004200001097983 */ /* 0x000ea20000300800 */
[----:B------:R-:W-:Y:S01]  /*29b60*/  ISETP.LT.AND P6, PT, R7, UR14, !P2 ;  /* 0x0000000e07007c0c */ /* 0x000fe2000d7c1270 */
[----:B------:R-:W-:Y:S01]  /*29b70*/  IMAD.WIDE R226, R0, 0x4, R2 ;  /* 0x0000000400e27825 */ /* 0x000fe200078e0202 */
[----:B------:R-:W-:Y:S01]  /*29b80*/  ISETP.LT.AND P2, PT, R8, UR18, !P2 ;  /* 0x0000001208007c0c */ /* 0x000fe2000d741270 */
[----:B------:R-:W-:Y:S01]  /*29b90*/  ULDC UR10, c[0x0][0x228] ;  /* 0x00008a00000a7ab9 */ /* 0x000fe20000000800 */
[----:B------:R-:W-:Y:S01]  /*29ba0*/  IADD3 R250, R6, 0x16, RZ ;  /* 0x0000001606fa7810 */ /* 0x000fe20007ffe0ff */
[----:B------:R-:W-:Y:S01]  /*29bb0*/  IMAD.WIDE R248, R0, 0x4, R4 ;  /* 0x0000000400f87825 */ /* 0x000fe200078e0204 */
[----:B------:R-:W-:Y:S01]  /*29bc0*/  ULDC UR12, c[0x0][0x228] ;  /* 0x00008a00000c7ab9 */ /* 0x000fe20000000800 */
[----:B------:R-:W-:Y:S01]  /*29bd0*/  ULDC UR14, c[0x0][0x228] ;  /* 0x00008a00000e7ab9 */ /* 0x000fe20000000800 */
[----:B------:R-:W-:Y:S01]  /*29be0*/  ULDC UR18, c[0x0][0x228] ;  /* 0x00008a0000127ab9 */ /* 0x000fe20000000800 */
[----:B------:R-:W-:Y:S01]  /*29bf0*/  ULDC UR6, c[0x0][0x248] ;  /* 0x0000920000067ab9 */ /* 0x000fe20000000800 */
[----:B--2---:R1:W-:Y:S01]  /*29c00*/  @P5 STG.E desc[UR16][R10.64], R9 ;  /* 0x000000090a005986 */ /* 0x0043e2000c101910 */
[----:B------:R-:W-:Y:S01]  /*29c10*/  ISETP.GE.AND P5, PT, R250, UR4, PT ;  /* 0x00000004fa007c0c */ /* 0x000fe2000bfa6270 */
[----:B------:R-:W-:-:S02]  /*29c20*/  ULDC UR4, c[0x0][0x248] ;  /* 0x0000920000047ab9 */ /* 0x000fc40000000800 */
[----:B----4-:R2:W-:Y:S04]  /*29c30*/  @P1 STG.E desc[UR16][R224.64], R235 ;  /* 0x000000ebe0001986 */ /* 0x0105e8000c101910 */
[----:B------:R3:W-:Y:S01]  /*29c40*/  @P6 STG.E desc[UR16][R226.64], R234 ;  /* 0x000000eae2006986 */ /* 0x0007e2000c101910 */
[C---:B------:R-:W-:Y:S01]  /*29c50*/  ISETP.LT.AND P6, PT, R7.reuse, UR14, !P4 ;  /* 0x0000000e07007c0c */ /* 0x040fe2000e7c1270 */
[----:B------:R-:W-:Y:S02]  /*29c60*/  ULDC UR14, c[0x0][0x228] ;  /* 0x00008a00000e7ab9 */ /* 0x000fe40000000800 */
        /* <DEDUP_REMOVED lines=9> */
[----:B------:R-:W-:Y:S01]  /*29d00*/  IADD3 R250, R6, 0x18, RZ ;  /* 0x0000001806fa7810 */ /* 0x000fe20007ffe0ff */
[C---:B------:R-:W-:Y:S01]  /*29d10*/  IMAD.WIDE R10, R9.reuse, 0x4, R2 ;  /* 0x00000004090a7825 */ /* 0x040fe200078e0202 */
[----:B------:R-:W-:Y:S01]  /*29d20*/  ULDC UR10, c[0x0][0x228] ;  /* 0x00008a00000a7ab9 */ /* 0x000fe20000000800 */
[----:B------:R-:W-:Y:S01]  /*29d30*/  ULDC UR12, c[0x0][0x228] ;  /* 0x00008a00000c7ab9 */ /* 0x000fe20000000800 */
[----:B------:R-:W-:Y:S01]  /*29d40*/  ULDC UR18, c[0x0][0x228] ;  /* 0x00008a0000127ab9 */ /* 0x000fe20000000800 */
[----:B--2---:R-:W-:Y:S01]  /*29d50*/  IMAD.WIDE R224, R9, 0x4, R4 ;  /* 0x0000000409e07825 */ /* 0x004fe200078e0204 */
[----:B------:R1:W-:Y:S01]  /*29d60*/  @P2 STG.E desc[UR16][R10.64], R232 ;  /* 0x000000e80a002986 */ /* 0x0003e2000c101910 */
[----:B------:R-:W-:Y:S01]  /*29d70*/  ULDC UR6, c[0x0][0x248] ;  /* 0x0000920000067ab9 */ /* 0x000fe20000000800 */
[----:B------:R-:W-:Y:S01]  /*29d80*/  ULDC UR8, c[0x0][0x22c] ;  /* 0x00008b0000087ab9 */ /* 0x000fe20000000800 */
[C---:B---3--:R-:W-:Y:S01]  /*29d90*/  IMAD.WIDE R226, R0.reuse, 0x4, R2 ;  /* 0x0000000400e27825 */ /* 0x048fe200078e0202 */
[----:B------:R2:W-:Y:S03]  /*29da0*/  @P0 STG.E desc[UR16][R224.64], R243 ;  /* 0x000000f3e0000986 */ /* 0x0005e6000c101910 */
[----:B----4-:R-:W-:Y:S01]  /*29db0*/  IMAD.WIDE R248, R0, 0x4, R4 ;  /* 0x0000000400f87825 */ /* 0x010fe200078e0204 */
[----:B------:R3:W-:Y:S01]  /*29dc0*/  @P6 STG.E desc[UR16][R226.64], R242 ;  /* 0x000000f2e2006986 */ /* 0x0007e2000c101910 */
[----:B------:R-:W-:Y:S01]  /*29dd0*/  ISETP.GE.AND P2, PT, R250, UR4, PT ;  /* 0x00000004fa007c0c */ /* 0x000fe2000bf46270 */
[----:B------:R-:W-:-:S02]  /*29de0*/  ULDC UR4, c[0x0][0x248] ;  /* 0x0000920000047ab9 */ /* 0x000fc40000000800 */
[----:B------:R4:W-:Y:S01]  /*29df0*/  @P4 STG.E desc[UR16][R248.64], R241 ;  /* 0x000000f1f8004986 */ /* 0x0009e2000c101910 */
[C---:B------:R-:W-:Y:S01]  /*29e00*/  ISETP.LT.AND P4, PT, R7.reuse, UR10, !P3 ;  /* 0x0000000a07007c0c */ /* 0x040fe2000df81270 */
[----:B-1----:R-:W-:Y:S01]  /*29e10*/  VIADD R10, R6, 0x19 ;  /* 0x00000019060a7836 */ /* 0x002fe20000000000 */
[----:B------:R-:W-:Y:S01]  /*29e20*/  ISETP.LT.AND P3, PT, R8, UR12, !P3 ;  /* 0x0000000c08007c0c */ /* 0x000fe2000df61270 */
[----:B------:R-:W-:Y:S01]  /*29e30*/  VIADD R9, R0, UR4 ;  /* 0x0000000400097c36 */ /* 0x000fe20008000000 */
[----:B------:R-:W-:Y:S01]  /*29e40*/  ISETP.LT.AND P6, PT, R7, UR14, !P5 ;  /* 0x0000000e07007c0c */ /* 0x000fe2000efc1270 */
[----:B------:R-:W-:Y:S01]  /*29e50*/  ULDC UR10, c[0x0][0x228] ;  /* 0x00008a00000a7ab9 */ /* 0x000fe20000000800 */
[----:B------:R-:W-:Y:S01]  /*29e60*/  ISETP.LT.AND P5, PT, R8, UR18, !P5 ;  /* 0x0000001208007c0c */ /* 0x000fe2000efa1270 */
[C---:B------:R-:W-:Y:S01]  /*29e70*/  VIADD R0, R9.reuse, UR6 ;  /* 0x0000000609007c36 */ /* 0x040fe20008000000 */
[----:B------:R-:W-:Y:S01]  /*29e80*/  ISETP.GE.AND P0, PT, R10, UR8, PT ;  /* 0x000000080a007c0c */ /* 0x000fe2000bf06270 */
[C---:B------:R-:W-:Y:S01]  /*29e90*/  IMAD.WIDE R10, R9.reuse, 0x4, R2 ;  /* 0x00000004090a7825 */ /* 0x040fe200078e0202 */
[----:B------:R-:W-:Y:S01]  /*29ea0*/  IADD3 R250, R6, 0x1a, RZ ;  /* 0x0000001a06fa7810 */ /* 0x000fe20007ffe0ff */
[----:B------:R-:W-:Y:S01]  /*29eb0*/  ULDC UR4, c[0x0][0x22c] ;  /* 0x00008b0000047ab9 */ /* 0x000fe20000000800 */
[----:B------:R-:W-:Y:S01]  /*29ec0*/  ULDC UR8, c[0x0][0x22c] ;  /* 0x00008b0000087ab9 */ /* 0x000fe20000000800 */
[----:B--2---:R-:W-:Y:S01]  /*29ed0*/  IMAD.WIDE R224, R9, 0x4, R4 ;  /* 0x0000000409e07825 */ /* 0x004fe200078e0204 */
[----:B------:R1:W-:Y:S01]  /*29ee0*/  @P4 STG.E desc[UR16][R10.64], R240 ;  /* 0x000000f00a004986 */ /* 0x0003e2000c101910 */
[----:B------:R-:W-:Y:S01]  /*29ef0*/  ULDC UR6, c[0x0][0x248] ;  /* 0x0000920000067ab9 */ /* 0x000fe20000000800 */
[----:B------:R-:W-:Y:S01]  /*29f00*/  ULDC UR12, c[0x0][0x228] ;  /* 0x00008a00000c7ab9 */ /* 0x000fe20000000800 */
[C---:B---3--:R-:W-:Y:S01]  /*29f10*/  IMAD.WIDE R226, R0.reuse, 0x4, R2 ;  /* 0x0000000400e27825 */ /* 0x048fe200078e0202 */
[----:B------:R2:W-:Y:S01]  /*29f20*/  @P3 STG.E desc[UR16][R224.64], R247 ;  /* 0x000000f7e0003986 */ /* 0x0005e2000c101910 */
[----:B------:R-:W-:Y:S01]  /*29f30*/  ULDC UR14, c[0x0][0x228] ;  /* 0x00008a00000e7ab9 */ /* 0x000fe20000000800 */
[----:B------:R-:W-:Y:S01]  /*29f40*/  ULDC UR18, c[0x0][0x228] ;  /* 0x00008a0000127ab9 */ /* 0x000fe20000000800 */
[----:B----4-:R-:W-:Y:S01]  /*29f50*/  IMAD.WIDE R248, R0, 0x4, R4 ;  /* 0x0000000400f87825 */ /* 0x010fe200078e0204 */
[----:B------:R-:W-:Y:S01]  /*29f60*/  @P6 STG.E desc[UR16][R226.64], R246 ;  /* 0x000000f6e2006986 */ /* 0x000fe2000c101910 */
[----:B------:R-:W-:Y:S01]  /*29f70*/  ISETP.GE.AND P4, PT, R250, UR4, PT ;  /* 0x00000004fa007c0c */ /* 0x000fe2000bf86270 */
[----:B------:R-:W-:-:S02]  /*29f80*/  ULDC UR4, c[0x0][0x248] ;  /* 0x0000920000047ab9 */ /* 0x000fc40000000800 */
[----:B------:R-:W-:Y:S01]  /*29f90*/  @P5 STG.E desc[UR16][R248.64], R245 ;  /* 0x000000f5f8005986 */ /* 0x000fe2000c101910 */
[C---:B------:R-:W-:Y:S01]  /*29fa0*/  ISETP.LT.AND P5, PT, R7.reuse, UR10, !P1 ;  /* 0x0000000a07007c0c */ /* 0x040fe2000cfa1270 */
[----:B-1----:R-:W-:Y:S01]  /*29fb0*/  VIADD R10, R6, 0x1b ;  /* 0x0000001b060a7836 */ /* 0x002fe20000000000 */
[----:B------:R-:W-:Y:S01]  /*29fc0*/  ISETP.LT.AND P6, PT, R7, UR14, !P2 ;  /* 0x0000000e07007c0c */ /* 0x000fe2000d7c1270 */
[----:B------:R-:W-:Y:S01]  /*29fd0*/  VIADD R9, R0, UR4 ;  /* 0x0000000400097c36 */ /* 0x000fe20008000000 */
[----:B------:R-:W-:Y:S01]  /*29fe0*/  IADD3 R250, R6, 0x1c, RZ ;  /* 0x0000001c06fa7810 */ /* 0x000fe20007ffe0ff */
[----:B------:R-:W-:Y:S01]  /*29ff0*/  ULDC UR4, c[0x0][0x22c] ;  /* 0x00008b0000047ab9 */ /* 0x000fe20000000800 */
[----:B------:R-:W-:Y:S01]  /*2a000*/  ISETP.GE.AND P3, PT, R10, UR8, PT ;  /* 0x000000080a007c0c */ /* 0x000fe2000bf66270 */
[C---:B------:R-:W-:Y:S01]  /*2a010*/  IMAD.WIDE R10, R9.reuse, 0x4, R2 ;  /* 0x00000004090a7825 */ /* 0x040fe200078e0202 */
[C---:B------:R-:W-:Y:S01]  /*2a020*/  ISETP.LT.AND P1, PT, R8.reuse, UR12, !P1 ;  /* 0x0000000c08007c0c */ /* 0x040fe2000cf21270 */
[----:B------:R-:W-:Y:S01]  /*2a030*/  ULDC UR8, c[0x0][0x22c] ;  /* 0x00008b0000087ab9 */ /* 0x000fe20000000800 */
[----:B------:R-:W-:Y:S01]  /*2a040*/  ISETP.LT.AND P2, PT, R8, UR18, !P2 ;  /* 0x0000001208007c0c */ /* 0x000fe2000d741270 */
[C---:B------:R-:W-:Y:S01]  /*2a050*/  VIADD R0, R9.reuse, UR6 ;  /* 0x0000000609007c36 */ /* 0x040fe20008000000 */
[----:B------:R-:W-:Y:S01]  /*2a060*/  ULDC UR6, c[0x0][0x248] ;  /* 0x0000920000067ab9 */ /* 0x000fe20000000800 */
[----:B--2---:R-:W-:Y:S01]  /*2a070*/  IMAD.WIDE R224, R9, 0x4, R4 ;  /* 0x0000000409e07825 */ /* 0x004fe200078e0204 */
[----:B------:R1:W-:Y:S01]  /*2a080*/  @P5 STG.E desc[UR16][R10.64], R244 ;  /* 0x000000f40a005986 */ /* 0x0003e2000c101910 */
[----:B------:R-:W-:Y:S01]  /*2a090*/  ULDC UR10, c[0x0][0x228] ;  /* 0x00008a00000a7ab9 */ /* 0x000fe20000000800 */
[----:B------:R-:W-:Y:S01]  /*2a0a0*/  ULDC UR12, c[0x0][0x228] ;  /* 0x00008a00000c7ab9 */ /* 0x000fe20000000800 */
[----:B------:R-:W-:Y:S01]  /*2a0b0*/  ULDC UR14, c[0x0][0x228] ;  /* 0x00008a00000e7ab9 */ /* 0x000fe20000000800 */
[----:B------:R-:W2:Y:S01]  /*2a0c0*/  LDL.LU R9, [R1+0x30] ;  /* 0x0000300001097983 */ /* 0x000ea20000300800 */
[----:B------:R-:W-:-:S03]  /*2a0d0*/  ULDC UR18, c[0x0][0x228] ;  /* 0x00008a0000127ab9 */ /* 0x000fc60000000800 */
[----:B-1----:R-:W3:Y:S01]  /*2a0e0*/  LDL.LU R11, [R1+0x630] ;  /* 0x00063000010b7983 */ /* 0x002ee20000300800 */
[----:B------:R-:W-:-:S03]  /*2a0f0*/  IMAD.WIDE R226, R0, 0x4, R2 ;  /* 0x0000000400e27825 */ /* 0x000fc600078e0202 */
[----:B------:R-:W4:Y:S01]  /*2a100*/  LDL.LU R235, [R1+0x230] ;  /* 0x0002300001eb7983 */ /* 0x000f220000300800 */
[----:B------:R-:W-:-:S03]  /*2a110*/  IMAD.WIDE R248, R0, 0x4, R4 ;  /* 0x0000000400f87825 */ /* 0x000fc600078e0204 */
[----:B------:R-:W4:Y:S01]  /*2a120*/  LDL.LU R234, [R1+0x634] ;  /* 0x0006340001ea7983 */ /* 0x000f220000300800 */
[----:B------:R-:W-:Y:S01]  /*2a130*/  ISETP.GE.AND P5, PT, R250, UR4, PT ;  /* 0x00000004fa007c0c */ /* 0x000fe2000bfa6270 */
[----:B------:R-:W-:Y:S02]  /*2a140*/  ULDC UR4, c[0x0][0x248] ;  /* 0x0000920000047ab9 */ /* 0x000fe40000000800 */
        /* <DEDUP_REMOVED lines=865> */
[C---:B------:R-:W-:Y:S01]  /*2d760*/  ISETP.LT.AND P6, PT, R7.reuse, UR14, !P5 ;  /* 0x0000000e07007c0c */ /* 0x040fe2000efc1270 */
[----:B------:R-:W-:Y:S01]  /*2d770*/  IMAD.WIDE R226, R0, 0x4, R2 ;  /* 0x0000000400e27825 */ /* 0x000fe200078e0202 */
[----:B------:R-:W-:Y:S01]  /*2d780*/  ISETP.LT.AND P5, PT, R8, UR18, !P5 ;  /* 0x0000001208007c0c */ /* 0x000fe2000efa1270 */
[----:B----4-:R1:W-:Y:S01]  /*2d790*/  @P4 STG.E desc[UR16][R10.64], R232 ;  /* 0x000000e80a004986 */ /* 0x0103e2000c101910 */
[----:B------:R-:W-:Y:S01]  /*2d7a0*/  IADD3 R250, R6, 0x56, RZ ;  /* 0x0000005606fa7810 */ /* 0x000fe20007ffe0ff */
[----:B------:R-:W-:Y:S01]  /*2d7b0*/  IMAD.WIDE R248, R0, 0x4, R4 ;  /* 0x0000000400f87825 */ /* 0x000fe200078e0204 */
[----:B------:R-:W-:Y:S01]  /*2d7c0*/  ULDC UR10, c[0x0][0x228] ;  /* 0x00008a00000a7ab9 */ /* 0x000fe20000000800 */
[----:B------:R-:W-:Y:S01]  /*2d7d0*/  ULDC UR12, c[0x0][0x228] ;  /* 0x00008a00000c7ab9 */ /* 0x000fe20000000800 */
[----:B------:R-:W-:Y:S01]  /*2d7e0*/  ISETP.GE.AND P4, PT, R250, UR4, PT ;  /* 0x00000004fa007c0c */ /* 0x000fe2000bf86270 */
[----:B------:R-:W-:Y:S01]  /*2d7f0*/  ULDC UR4, c[0x0][0x248] ;  /* 0x0000920000047ab9 */ /* 0x000fe20000000800 */
[----:B------:R-:W-:Y:S01]  /*2d800*/  ULDC UR14, c[0x0][0x228] ;  /* 0x00008a00000e7ab9 */ /* 0x000fe20000000800 */
[----:B------:R-:W-:Y:S01]  /*2d810*/  ULDC UR18, c[0x0][0x228] ;  /* 0x00008a0000127ab9 */ /* 0x000fe20000000800 */
[----:B------:R-:W-:Y:S01]  /*2d820*/  ULDC UR6, c[0x0][0x248] ;  /* 0x0000920000067ab9 */ /* 0x000fe20000000800 */
[C---:B-1----:R-:W-:Y:S01]  /*2d830*/  VIADD R10, R6.reuse, 0x57 ;  /* 0x00000057060a7836 */ /* 0x042fe20000000000 */
[----:B------:R-:W-:Y:S01]  /*2d840*/  IADD3 R250, R6, 0x58, RZ ;  /* 0x0000005806fa7810 */ /* 0x000fe20007ffe0ff */
[----:B------:R-:W3:Y:S04]  /*2d850*/  LDL.LU R232, [R1+0xe10] ;  /* 0x000e100001e87983 */ /* 0x000ee80000300800 */
[----:B--2---:R1:W-:Y:S04]  /*2d860*/  @P3 STG.E desc[UR16][R224.64], R9 ;  /* 0x00000009e0003986 */ /* 0x0043e8000c101910 */
[----:B------:R2:W-:Y:S01]  /*2d870*/  @P6 STG.E desc[UR16][R226.64], R235 ;  /* 0x000000ebe2006986 */ /* 0x0005e2000c101910 */
[----:B------:R-:W-:Y:S01]  /*2d880*/  ISETP.LT.AND P6, PT, R7, UR14, !P2 ;  /* 0x0000000e07007c0c */ /* 0x000fe2000d7c1270 */
[----:B------:R-:W-:-:S02]  /*2d890*/  ULDC UR14, c[0x0][0x228] ;  /* 0x00008a00000e7ab9 */ /* 0x000fc40000000800 */
[----:B------:R4:W-:Y:S01]  /*2d8a0*/  @P5 STG.E desc[UR16][R248.64], R234 ;  /* 0x000000eaf8005986 */ /* 0x0009e2000c101910 */
[----:B------:R-:W-:Y:S01]  /*2d8b0*/  ISETP.LT.AND P5, PT, R7, UR10, !P1 ;  /* 0x0000000a07007c0c */ /* 0x000fe2000cfa1270 */
[----:B------:R-:W-:Y:S01]  /*2d8c0*/  ULDC UR10, c[0x0][0x228] ;  /* 0x00008a00000a7ab9 */ /* 0x000fe20000000800 */
[----:B------:R-:W-:Y:S01]  /*2d8d0*/  ISETP.LT.AND P1, PT, R8, UR12, !P1 ;  /* 0x0000000c08007c0c */ /* 0x000fe2000cf21270 */
[----:B-1----:R-:W-:Y:S01]  /*2d8e0*/  VIADD R9, R0, UR4 ;  /* 0x0000000400097c36 */ /* 0x002fe20008000000 */
[----:B------:R-:W-:Y:S01]  /*2d8f0*/  ISETP.LT.AND P2, PT, R8, UR18, !P2 ;  /* 0x0000001208007c0c */ /* 0x000fe2000d741270 */
[----:B------:R-:W-:Y:S01]  /*2d900*/  ULDC UR4, c[0x0][0x22c] ;  /* 0x00008b0000047ab9 */ /* 0x000fe20000000800 */
[----:B------:R-:W-:Y:S01]  /*2d910*/  ISETP.GE.AND P3, PT, R10, UR8, PT ;  /* 0x000000080a007c0c */ /* 0x000fe2000bf66270 */
[C---:B------:R-:W-:Y:S01]  /*2d920*/  VIADD R0, R9.reuse, UR6 ;  /* 0x0000000609007c36 */ /* 0x040fe20008000000 */
[----:B------:R-:W-:Y:S01]  /*2d930*/  ULDC UR12, c[0x0][0x228] ;  /* 0x00008a00000c7ab9 */ /* 0x000fe20000000800 */
[C---:B------:R-:W-:Y:S01]  /*2d940*/  IMAD.WIDE R10, R9.reuse, 0x4, R2 ;  /* 0x00000004090a7825 */ /* 0x040fe200078e0202 */
[----:B------:R-:W-:Y:S01]  /*2d950*/  ULDC UR18, c[0x0][0x228] ;  /* 0x00008a0000127ab9 */ /* 0x000fe20000000800 */
[----:B------:R-:W-:Y:S01]  /*2d960*/  ULDC UR6, c[0x0][0x248] ;  /* 0x0000920000067ab9 */ /* 0x000fe20000000800 */
[----:B------:R-:W-:Y:S01]  /*2d970*/  ULDC UR8, c[0x0][0x22c] ;  /* 0x00008b0000087ab9 */ /* 0x000fe20000000800 */
[----:B------:R-:W-:Y:S01]  /*2d980*/  IMAD.WIDE R224, R9, 0x4, R4 ;  /* 0x0000000409e07825 */ /* 0x000fe200078e0204 */
[----:B------:R-:W-:Y:S03]  /*2d990*/  @P5 STG.E desc[UR16][R10.64], R233 ;  /* 0x000000e90a005986 */ /* 0x000fe6000c101910 */
[C---:B--2---:R-:W-:Y:S01]  /*2d9a0*/  IMAD.WIDE R226, R0.reuse, 0x4, R2 ;  /* 0x0000000400e27825 */ /* 0x044fe200078e0202 */
[----:B------:R1:W-:Y:S03]  /*2d9b0*/  @P1 STG.E desc[UR16][R224.64], R243 ;  /* 0x000000f3e0001986 */ /* 0x0003e6000c101910 */
[----:B----4-:R-:W-:Y:S01]  /*2d9c0*/  IMAD.WIDE R248, R0, 0x4, R4 ;  /* 0x0000000400f87825 */ /* 0x010fe200078e0204 */
[----:B------:R2:W-:Y:S01]  /*2d9d0*/  @P6 STG.E desc[UR16][R226.64], R242 ;  /* 0x000000f2e2006986 */ /* 0x0005e2000c101910 */
[----:B------:R-:W-:Y:S01]  /*2d9e0*/  ISETP.GE.AND P5, PT, R250, UR4, PT ;  /* 0x00000004fa007c0c */ /* 0x000fe2000bfa6270 */
[----:B------:R-:W-:-:S02]  /*2d9f0*/  ULDC UR4, c[0x0][0x248] ;  /* 0x0000920000047ab9 */ /* 0x000fc40000000800 */
[----:B------:R4:W-:Y:S01]  /*2da00*/  @P2 STG.E desc[UR16][R248.64], R241 ;  /* 0x000000f1f8002986 */ /* 0x0009e2000c101910 */
[C---:B------:R-:W-:Y:S01]  /*2da10*/  ISETP.LT.AND P2, PT, R7.reuse, UR10, !P0 ;  /* 0x0000000a07007c0c */ /* 0x040fe2000c741270 */
[----:B------:R-:W-:Y:S01]  /*2da20*/  VIADD R9, R6, 0x59 ;  /* 0x0000005906097836 */ /* 0x000fe20000000000 */
[----:B------:R-:W-:Y:S01]  /*2da30*/  ISETP.LT.AND P0, PT, R8, UR12, !P0 ;  /* 0x0000000c08007c0c */ /* 0x000fe2000c701270 */
[----:B-1----:R-:W-:Y:S01]  /*2da40*/  VIADD R224, R0, UR4 ;  /* 0x0000000400e07c36 */ /* 0x002fe20008000000 */
[----:B------:R-:W-:Y:S01]  /*2da50*/  ISETP.LT.AND P6, PT, R7, UR14, !P4 ;  /* 0x0000000e07007c0c */ /* 0x000fe2000e7c1270 */
[----:B------:R-:W-:Y:S01]  /*2da60*/  ULDC UR10, c[0x0][0x228] ;  /* 0x00008a00000a7ab9 */ /* 0x000fe20000000800 */
[----:B------:R-:W-:Y:S01]  /*2da70*/  ISETP.LT.AND P4, PT, R8, UR18, !P4 ;  /* 0x0000001208007c0c */ /* 0x000fe2000e781270 */
[C---:B------:R-:W-:Y:S01]  /*2da80*/  VIADD R0, R224.reuse, UR6 ;  /* 0x00000006e0007c36 */ /* 0x040fe20008000000 */
[----:B------:R-:W-:Y:S01]  /*2da90*/  ISETP.GE.AND P1, PT, R9, UR8, PT ;  /* 0x0000000809007c0c */ /* 0x000fe2000bf26270 */
[C---:B------:R-:W-:Y:S01]  /*2daa0*/  IMAD.WIDE R10, R224.reuse, 0x4, R2 ;  /* 0x00000004e00a7825 */ /* 0x040fe200078e0202 */
[----:B------:R-:W-:Y:S01]  /*2dab0*/  ULDC UR4, c[0x0][0x22c] ;  /* 0x00008b0000047ab9 */ /* 0x000fe20000000800 */
[----:B------:R-:W-:Y:S01]  /*2dac0*/  ULDC UR12, c[0x0][0x228] ;  /* 0x00008a00000c7ab9 */ /* 0x000fe20000000800 */
[----:B------:R-:W-:Y:S01]  /*2dad0*/  ULDC UR14, c[0x0][0x228] ;  /* 0x00008a00000e7ab9 */ /* 0x000fe20000000800 */
[----:B------:R-:W-:Y:S01]  /*2dae0*/  IMAD.WIDE R224, R224, 0x4, R4 ;  /* 0x00000004e0e07825 */ /* 0x000fe200078e0204 */
[----:B------:R-:W-:Y:S01]  /*2daf0*/  @P2 STG.E desc[UR16][R10.64], R240 ;  /* 0x000000f00a002986 */ /* 0x000fe2000c101910 */
[----:B------:R-:W-:Y:S01]  /*2db00*/  ULDC UR18, c[0x0][0x228] ;  /* 0x00008a0000127ab9 */ /* 0x000fe20000000800 */
[----:B------:R-:W-:Y:S01]  /*2db10*/  ULDC UR6, c[0x0][0x248] ;  /* 0x0000920000067ab9 */ /* 0x000fe20000000800 */
[----:B--2---:R-:W-:Y:S01]  /*2db20*/  IMAD.WIDE R226, R0, 0x4, R2 ;  /* 0x0000000400e27825 */ /* 0x004fe200078e0202 */
[----:B------:R-:W-:-:S03]  /*2db30*/  IADD3 R9, R6, 0x5a, RZ ;  /* 0x0000005a06097810 */ /* 0x000fc60007ffe0ff */
[----:B----4-:R-:W-:Y:S01]  /*2db40*/  IMAD.WIDE R248, R0, 0x4, R4 ;  /* 0x0000000400f87825 */ /* 0x010fe200078e0204 */
[----:B------:R1:W-:Y:S01]  /*2db50*/  @P0 STG.E desc[UR16][R224.64], R247 ;  /* 0x000000f7e0000986 */ /* 0x0003e2000c101910 */
[----:B------:R-:W-:Y:S01]  /*2db60*/  ISETP.GE.AND P2, PT, R9, UR4, PT ;  /* 0x0000000409007c0c */ /* 0x000fe2000bf46270 */
[----:B------:R-:W-:Y:S01]  /*2db70*/  ULDC UR4, c[0x0][0x248] ;  /* 0x0000920000047ab9 */ /* 0x000fe20000000800 */
[----:B------:R-:W-:Y:S01]  /*2db80*/  ULDC UR8, c[0x0][0x22c] ;  /* 0x00008b0000087ab9 */ /* 0x000fe20000000800 */
[----:B------:R-:W-:Y:S04]  /*2db90*/  @P6 STG.E desc[UR16][R226.64], R246 ;  /* 0x000000f6e2006986 */ /* 0x000fe8000c101910 */
[----:B------:R-:W-:Y:S01]  /*2dba0*/  @P4 STG.E desc[UR16][R248.64], R245 ;  /* 0x000000f5f8004986 */ /* 0x000fe2000c101910 */
[----:B------:R-:W-:Y:S01]  /*2dbb0*/  ISETP.LT.AND P4, PT, R7, UR10, !P3 ;  /* 0x0000000a07007c0c */ /* 0x000fe2000df81270 */
[----:B------:R-:W-:-:S02]  /*2dbc0*/  VIADD R9, R6, 0x5b ;  /* 0x0000005b06097836 */ /* 0x000fc40000000000 */
[----:B-1----:R-:W-:Y:S01]  /*2dbd0*/  VIADD R224, R0, UR4 ;  /* 0x0000000400e07c36 */ /* 0x002fe20008000000 */
[----:B------:R-:W-:Y:S01]  /*2dbe0*/  ISETP.LT.AND P3, PT, R8, UR12, !P3 ;  /* 0x0000000c08007c0c */ /* 0x000fe2000df61270 */
[----:B------:R-:W-:Y:S01]  /*2dbf0*/  ULDC UR10, c[0x0][0x228] ;  /* 0x00008a00000a7ab9 */ /* 0x000fe20000000800 */
[----:B------:R-:W-:Y:S01]  /*2dc00*/  ISETP.LT.AND P6, PT, R7, UR14, !P5 ;  /* 0x0000000e07007c0c */ /* 0x000fe2000efc1270 */
[C---:B------:R-:W-:Y:S01]  /*2dc10*/  IMAD.WIDE R10, R224.reuse, 0x4, R2 ;  /* 0x00000004e00a7825 */ /* 0x040fe200078e0202 */
[----:B------:R-:W-:Y:S01]  /*2dc20*/  ISETP.GE.AND P0, PT, R9, UR8, PT ;  /* 0x0000000809007c0c */ /* 0x000fe2000bf06270 */
[----:B------:R-:W-:Y:S01]  /*2dc30*/  ULDC UR4, c[0x0][0x22c] ;  /* 0x00008b0000047ab9 */ /* 0x000fe20000000800 */
[----:B------:R-:W-:Y:S01]  /*2dc40*/  ULDC UR12, c[0x0][0x228] ;  /* 0x00008a00000c7ab9 */ /* 0x000fe20000000800 */
[----:B------:R-:W-:Y:S01]  /*2dc50*/  VIADD R0, R224, UR6 ;  /* 0x00000006e0007c36 */ /* 0x000fe20008000000 */
[----:B------:R-:W-:Y:S01]  /*2dc60*/  ULDC UR14, c[0x0][0x228] ;  /* 0x00008a00000e7ab9 */ /* 0x000fe20000000800 */
[----:B------:R1:W-:Y:S01]  /*2dc70*/  @P4 STG.E desc[UR16][R10.64], R244 ;  /* 0x000000f40a004986 */ /* 0x0003e2000c101910 */
[----:B------:R-:W-:Y:S01]  /*2dc80*/  ISETP.LT.AND P5, PT, R8, UR18, !P5 ;  /* 0x0000001208007c0c */ /* 0x000fe2000efa1270 */
[----:B------:R-:W-:Y:S01]  /*2dc90*/  IMAD.WIDE R224, R224, 0x4, R4 ;  /* 0x00000004e0e07825 */ /* 0x000fe200078e0204 */
[----:B------:R-:W-:Y:S01]  /*2dca0*/  IADD3 R9, R6, 0x5c, RZ ;  /* 0x0000005c06097810 */ /* 0x000fe20007ffe0ff */
[----:B------:R-:W-:Y:S01]  /*2dcb0*/  ULDC UR18, c[0x0][0x228] ;  /* 0x00008a0000127ab9 */ /* 0x000fe20000000800 */
[----:B------:R-:W-:Y:S01]  /*2dcc0*/  ULDC UR6, c[0x0][0x248] ;  /* 0x0000920000067ab9 */ /* 0x000fe20000000800 */
[----:B------:R-:W-:Y:S01]  /*2dcd0*/  ULDC UR8, c[0x0][0x22c] ;  /* 0x00008b0000087ab9 */ /* 0x000fe20000000800 */
[----:B-1----:R-:W2:Y:S04]  /*2dce0*/  LDL.LU R10, [R1+0x6b0] ;  /* 0x0006b000010a7983 */ /* 0x002ea80000300800 */
[----:B------:R-:W4:Y:S04]  /*2dcf0*/  LDL.LU R11, [R1+0xb0] ;  /* 0x0000b000010b7983 */ /* 0x000f280000300800 */
[----:B------:R-:W3:Y:S01]  /*2dd00*/  LDL.LU R233, [R1+0x4b0] ;  /* 0x0004b00001e97983 */ /* 0x000ee20000300800 */
[----:B------:R-:W-:-:S04]  /*2dd10*/  IMAD.WIDE R226, R0, 0x4, R2 ;  /* 0x0000000400e27825 */ /* 0x000fc800078e0202 */
[C---:B------:R-:W-:Y:S01]  /*2dd20*/  IMAD.WIDE R248, R0.reuse, 0x4, R4 ;  /* 0x0000000400f87825 */ /* 0x040fe200078e0204 */
[----:B------:R1:W-:Y:S01]  /*2dd30*/  @P3 STG.E desc[UR16][R224.64], R252 ;  /* 0x000000fce0003986 */ /* 0x0003e2000c101910 */
[----:B------:R-:W-:Y:S01]  /*2dd40*/  ISETP.GE.AND P4, PT, R9, UR4, PT ;  /* 0x0000000409007c0c */ /* 0x000fe2000bf86270 */
[----:B------:R-:W-:Y:S02]  /*2dd50*/  ULDC UR4, c[0x0][0x248] ;  /* 0x0000920000047ab9 */ /* 0x000fe40000000800 */
[----:B------:R-:W3:Y:S04]  /*2dd60*/  LDL.LU R250, [R1+0x6b4] ;  /* 0x0006b40001fa7983 */ /* 0x000ee80000300800 */
[----:B------:R-:W3:Y:S04]  /*2dd70*/  LDL.LU R235, [R1+0xb4] ;  /* 0x0000b40001eb7983 */ /* 0x000ee80000300800 */
[----:B------:R-:W3:Y:S01]  /*2dd80*/  LDL.LU R234, [R1+0x4b4] ;  /* 0x0004b40001ea7983 */ /* 0x000ee20000300800 */
[----:B-1----:R-:W-:Y:S01]  /*2dd90*/  VIADD R224, R0, UR4 ;  /* 0x0000000400e07c36 */ /* 0x002fe20008000000 */
[----:B------:R-:W-:-:S02]  /*2dda0*/  ULDC UR4, c[0x0][0x22c] ;  /* 0x00008b0000047ab9 */ /* 0x000fc40000000800 */
[----:B------:R-:W3:Y:S04]  /*2ddb0*/  LDL.LU R243, [R1+0x2b4] ;  /* 0x0002b40001f37983 */ /* 0x000ee80000300800 */
        /* <DEDUP_REMOVED lines=8> */
[----:B--2---:R-:W-:Y:S04]  /*2de40*/  @P6 STG.E desc[UR16][R226.64], R10 ;  /* 0x0000000ae2006986 */ /* 0x004fe8000c101910 */
[----:B----4-:R1:W-:Y:S01]  /*2de50*/  @P5 STG.E desc[UR16][R248.64], R11 ;  /* 0x0000000bf8005986 */ /* 0x0103e2000c101910 */
[----:B------:R-:W-:Y:S01]  /*2de60*/  ISETP.LT.AND P5, PT, R7, UR10, !P1 ;  /* 0x0000000a07007c0c */ /* 0x000fe2000cfa1270 */
[----:B------:R-:W-:-:S02]  /*2de70*/  VIADD R9, R6, 0x5d ;  /* 0x0000005d06097836 */ /* 0x000fc40000000000 */
[----:B-1----:R-:W-:Y:S01]  /*2de80*/  IMAD.WIDE R10, R224, 0x4, R2 ;  /* 0x00000004e00a7825 */ /* 0x002fe200078e0202 */
[----:B------:R-:W-:Y:S01]  /*2de90*/  ISETP.LT.AND P6, PT, R7, UR14, !P2 ;  /* 0x0000000e07007c0c */ /* 0x000fe2000d7c1270 */
[----:B------:R-:W-:-:S08]  /*2dea0*/  ULDC UR10, c[0x0][0x228] ;  /* 0x00008a00000a7ab9 */ /* 0x000fd00000000800 */
[----:B---3--:R1:W-:Y:S01]  /*2deb0*/  @P5 STG.E desc[UR16][R10.64], R233 ;  /* 0x000000e90a005986 */ /* 0x0083e2000c101910 */
[----:B------:R-:W-:Y:S01]  /*2dec0*/  ISETP.LT.AND P1, PT, R8, UR12, !P1 ;  /* 0x0000000c08007c0c */ /* 0x000fe2000cf21270 */
[----:B------:R-:W-:Y:S01]  /*2ded0*/  VIADD R0, R224, UR6 ;  /* 0x00000006e0007c36 */ /* 0x000fe20008000000 */
[----:B------:R-:W-:Y:S01]  /*2dee0*/  ISETP.LT.AND P2, PT, R8, UR18, !P2 ;  /* 0x0000001208007c0c */ /* 0x000fe2000d741270 */
[----:B------:R-:W-:Y:S01]  /*2def0*/  ULDC UR14, c[0x0][0x228] ;  /* 0x00008a00000e7ab9 */ /* 0x000fe20000000800 */
[----:B-1----:R-:W2:Y:S01]  /*2df00*/  LDL.LU R233, [R1+0xe0c] ;  /* 0x000e0c0001e97983 */ /* 0x002ea20000300800 */
[----:B------:R-:W-:Y:S01]  /*2df10*/  IMAD.WIDE R224, R224, 0x4, R4 ;  /* 0x00000004e0e07825 */ /* 0x000fe200078e0204 */
[----:B------:R-:W-:Y:S01]  /*2df20*/  ISETP.GE.AND P3, PT, R9, UR8, PT ;  /* 0x0000000809007c0c */ /* 0x000fe2000bf66270 */
[----:B------:R-:W-:Y:S01]  /*2df30*/  ULDC UR12, c[0x0][0x228] ;  /* 0x00008a00000c7ab9 */ /* 0x000fe20000000800 */
[----:B------:R-:W3:Y:S01]  /*2df40*/  LDL.LU R11, [R1+0x2b0] ;  /* 0x0002b000010b7983 */ /* 0x000ee20000300800 */
[----:B------:R-:W-:Y:S01]  /*2df50*/  IMAD.WIDE R226, R0, 0x4, R2 ;  /* 0x0000000400e27825 */ /* 0x000fe200078e0202 */
[----:B------:R-:W-:Y:S01]  /*2df60*/  IADD3 R9, R6, 0x5e, RZ ;  /* 0x0000005e06097810 */ /* 0x000fe20007ffe0ff */
[----:B------:R-:W-:Y:S01]  /*2df70*/  ULDC UR18, c[0x0][0x228] ;  /* 0x00008a0000127ab9 */ /* 0x000fe20000000800 */
[----:B------:R-:W-:Y:S01]  /*2df80*/  ULDC UR6, c[0x0][0x248] ;  /* 0x0000920000067ab9 */ /* 0x000fe20000000800 */
[----:B------:R-:W-:Y:S01]  /*2df90*/  IMAD.WIDE R248, R0, 0x4, R4 ;  /* 0x0000000400f87825 */ /* 0x000fe200078e0204 */
[----:B------:R-:W-:Y:S01]  /*2dfa0*/  ISETP.GE.AND P5, PT, R9, UR4, PT ;  /* 0x0000000409007c0c */ /* 0x000fe2000bfa6270 */
[----:B------:R-:W-:Y:S01]  /*2dfb0*/  ULDC UR4, c[0x0][0x248] ;  /* 0x0000920000047ab9 */ /* 0x000fe20000000800 */
[----:B------:R-:W-:Y:S01]  /*2dfc0*/  ULDC UR8, c[0x0][0x22c] ;  /* 0x00008b0000087ab9 */ /* 0x000fe20000000800 */
[----:B------:R-:W-:Y:S01]  /*2dfd0*/  VIADD R9, R6, 0x5f ;  /* 0x0000005f06097836 */ /* 0x000fe20000000000 */
[----:B---3--:R1:W-:Y:S04]  /*2dfe0*/  @P1 STG.E desc[UR16][R224.64], R11 ;  /* 0x0000000be0001986 */ /* 0x0083e8000c101910 */
        /* <DEDUP_REMOVED lines=13> */
[----:B------:R-:W-:Y:S01]  /*2e0c0*/  IMAD.WIDE R10, R224, 0x4, R2 ;  /* 0x00000004e00a7825 */ /* 0x000fe200078e0202 */
[----:B------:R-:W-:Y:S01]  /*2e0d0*/  IADD3 R9, R6, 0x60, RZ ;  /* 0x0000006006097810 */ /* 0x000fe20007ffe0ff */
[----:B------:R-:W-:Y:S01]  /*2e0e0*/  ULDC UR18, c[0x0][0x228] ;  /* 0x00008a0000127ab9 */ /* 0x000fe20000000800 */
[----:B------:R-:W-:Y:S01]  /*2e0f0*/  ULDC UR6, c[0x0][0x248] ;  /* 0x0000920000067ab9 */ /* 0x000fe20000000800 */
[----:B------:R-:W-:Y:S01]  /*2e100*/  IMAD.WIDE R224, R224, 0x4, R4 ;  /* 0x00000004e0e07825 */ /* 0x000fe200078e0204 */
[----:B------:R-:W-:Y:S01]  /*2e110*/  @P2 STG.E desc[UR16][R10.64], R234 ;  /* 0x000000ea0a002986 */ /* 0x000fe2000c101910 */
[----:B------:R-:W-:-:S02]  /*2e120*/  ULDC UR8, c[0x0][0x22c] ;  /* 0x00008b0000087ab9 */ /* 0x000fc40000000800 */
[C---:B---3--:R-:W-:Y:S01]  /*2e130*/  IMAD.WIDE R226, R0.reuse, 0x4, R2 ;  /* 0x0000000400e27825 */ /* 0x048fe200078e0202 */
[----:B------:R1:W-:Y:S03]  /*2e140*/  @P0 STG.E desc[UR16][R224.64], R243 ;  /* 0x000000f3e0000986 */ /* 0x0003e6000c101910 */
[----:B----4-:R-:W-:Y:S01]  /*2e150*/  IMAD.WIDE R248, R0, 0x4, R4 ;  /* 0x0000000400f87825 */ /* 0x010fe200078e0204 */
[----:B------:R3:W-:Y:S01]  /*2e160*/  @P6 STG.E desc[UR16][R226.64], R242 ;  /* 0x000000f2e2006986 */ /* 0x0007e2000c101910 */
[----:B------:R-:W-:Y:S01]  /*2e170*/  ISETP.GE.AND P2, PT, R9, UR4, PT ;  /* 0x0000000409007c0c */ /* 0x000fe2000bf46270 */
[----:B------:R-:W-:Y:S02]  /*2e180*/  ULDC UR4, c[0x0][0x248] ;  /* 0x0000920000047ab9 */ /* 0x000fe40000000800 */
[----:B------:R4:W-:Y:S01]  /*2e190*/  @P4 STG.E desc[UR16][R248.64], R241 ;  /* 0x000000f1f8004986 */ /* 0x0009e2000c101910 */
[----:B------:R-:W-:-:S02]  /*2e1a0*/  ISETP.LT.AND P4, PT, R7, UR10, !P3 ;  /* 0x0000000a07007c0c */ /* 0x000fc4000df81270 */
[----:B------:R-:W-:Y:S01]  /*2e1b0*/  ISETP.LT.AND P6, PT, R7, UR14, !P5 ;  /* 0x0000000e07007c0c */ /* 0x000fe2000efc1270 */
[----:B-1----:R-:W-:Y:S01]  /*2e1c0*/  VIADD R224, R0, UR4 ;  /* 0x0000000400e07c36 */ /* 0x002fe20008000000 */
[----:B------:R-:W-:Y:S01]  /*2e1d0*/  ISETP.LT.AND P3, PT, R8, UR12, !P3 ;  /* 0x0000000c08007c0c */ /* 0x000fe2000df61270 */
[----:B------:R-:W-:Y:S01]  /*2e1e0*/  VIADD R9, R6, 0x61 ;  /* 0x0000006106097836 */ /* 0x000fe20000000000 */
[----:B------:R-:W-:Y:S01]  /*2e1f0*/  ISETP.LT.AND P5, PT, R8, UR18, !P5 ;  /* 0x0000001208007c0c */ /* 0x000fe2000efa1270 */
[C---:B------:R-:W-:Y:S01]  /*2e200*/  VIADD R0, R224.reuse, UR6 ;  /* 0x00000006e0007c36 */ /* 0x040fe20008000000 */
[----:B------:R-:W-:Y:S01]  /*2e210*/  ULDC UR10, c[0x0][0x228] ;  /* 0x00008a00000a7ab9 */ /* 0x000fe20000000800 */
[C---:B------:R-:W-:Y:S01]  /*2e220*/  IMAD.WIDE R10, R224.reuse, 0x4, R2 ;  /* 0x00000004e00a7825 */ /* 0x040fe200078e0202 */
[----:B------:R-:W-:Y:S01]  /*2e230*/  ISETP.GE.AND P0, PT, R9, UR8, PT ;  /* 0x0000000809007c0c */ /* 0x000fe2000bf06270 */
[----:B------:R-:W-:Y:S01]  /*2e240*/  ULDC UR4, c[0x0][0x22c] ;  /* 0x00008b0000047ab9 */ /* 0x000fe20000000800 */
[----:B------:R-:W-:Y:S01]  /*2e250*/  ULDC UR12, c[0x0][0x228] ;  /* 0x00008a00000c7ab9 */ /* 0x000fe20000000800 */
[----:B------:R-:W-:Y:S01]  /*2e260*/  IMAD.WIDE R224, R224, 0x4, R4 ;  /* 0x00000004e0e07825 */ /* 0x000fe200078e0204 */
[----:B------:R-:W-:Y:S01]  /*2e270*/  @P4 STG.E desc[UR16][R10.64], R240 ;  /* 0x000000f00a004986 */ /* 0x000fe2000c101910 */
[----:B------:R-:W-:Y:S01]  /*2e280*/  ULDC UR14, c[0x0][0x228] ;  /* 0x00008a00000e7ab9 */ /* 0x000fe20000000800 */
[----:B------:R-:W-:Y:S01]  /*2e290*/  ULDC UR18, c[0x0][0x228] ;  /* 0x00008a0000127ab9 */ /* 0x000fe20000000800 */
[----:B---3--:R-:W-:Y:S01]  /*2e2a0*/  IMAD.WIDE R226, R0, 0x4, R2 ;  /* 0x0000000400e27825 */ /* 0x008fe200078e0202 */
[----:B------:R-:W-:Y:S01]  /*2e2b0*/  IADD3 R9, R6, 0x62, RZ ;  /* 0x0000006206097810 */ /* 0x000fe20007ffe0ff */
[----:B------:R-:W-:-:S02]  /*2e2c0*/  ULDC UR6, c[0x0][0x248] ;  /* 0x0000920000067ab9 */ /* 0x000fc40000000800 */
        /* <DEDUP_REMOVED lines=26> */
[----:B-1----:R-:W3:Y:S04]  /*2e470*/  LDL.LU R10, [R1+0x6c0] ;  /* 0x0006c000010a7983 */ /* 0x002ee80000300800 */
[----:B------:R-:W4:Y:S04]  /*2e480*/  LDL.LU R11, [R1+0xc0] ;  /* 0x0000c000010b7983 */ /* 0x000f280000300800 */
[----:B------:R-:W2:Y:S01]  /*2e490*/  LDL.LU R234, [R1+0x4c0] ;  /* 0x0004c00001ea7983 */ /* 0x000ea20000300800 */
[----:B------:R-:W-:-:S04]  /*2e4a0*/  IMAD.WIDE R226, R0, 0x4, R2 ;  /* 0x0000000400e27825 */ /* 0x000fc800078e0202 */
[C---:B------:R-:W-:Y:S01]  /*2e4b0*/  IMAD.WIDE R248, R0.reuse, 0x4, R4 ;  /* 0x0000000400f87825 */ /* 0x040fe200078e0204 */
[----:B------:R1:W-:Y:S01]  /*2e4c0*/  @P1 STG.E desc[UR16][R224.64], R252 ;  /* 0x000000fce0001986 */ /* 0x0003e2000c101910 */
[----:B------:R-:W-:Y:S01]  /*2e4d0*/  ISETP.GE.AND P5, PT, R9, UR4, PT ;  /* 0x0000000409007c0c */ /* 0x000fe2000bfa6270 */
[----:B------:R-:W-:Y:S02]  /*2e4e0*/  ULDC UR4, c[0x0][0x248] ;  /* 0x0000920000047ab9 */ /* 0x000fe40000000800 */
[----:B------:R-:W2:Y:S04]  /*2e4f0*/  LDL.LU R250, [R1+0xc4] ;  /* 0x0000c40001fa7983 */ /* 0x000ea80000300800 */
[----:B------:R-:W2:Y:S01]  /*2e500*/  LDL.LU R235, [R1+0x4c4] ;  /* 0x0004c40001eb7983 */ /* 0x000ea20000300800 */
[----:B-1----:R-:W-:-:S03]  /*2e510*/  VIADD R224, R0, UR4 ;  /* 0x0000000400e07c36 */ /* 0x002fc60008000000 */
[----:B------:R-:W2:Y:S04]  /*2e520*/  LDL.LU R243, [R1+0x2c4] ;  /* 0x0002c40001f37983 */ /* 0x000ea80000300800 */
[----:B---3--:R-:W-:Y:S01]  /*2e530*/  @P6 STG.E desc[UR16][R226.64], R10 ;  /* 0x0000000ae2006986 */ /* 0x008fe2000c101910 */
[----:B------:R-:W-:Y:S01]  /*2e540*/  VIADD R9, R6, 0x65 ;  /* 0x0000006506097836 */ /* 0x000fe20000000000 */
[----:B------:R-:W-:Y:S02]  /*2e550*/  ULDC UR4, c[0x0][0x22c] ;  /* 0x00008b0000047ab9 */ /* 0x000fe40000000800 */
[----:B----4-:R1:W-:Y:S01]  /*2e560*/  @P2 STG.E desc[UR16][R248.64], R11 ;  /* 0x0000000bf8002986 */ /* 0x0103e2000c101910 */
[----:B------:R-:W-:Y:S01]  /*2e570*/  ISETP.LT.AND P2, PT, R7, UR10, !P0 ;  /* 0x0000000a07007c0c */ /* 0x000fe2000c741270 */
[----:B------:R-:W-:-:S02]  /*2e580*/  VIADD R0, R224, UR6 ;  /* 0x00000006e0007c36 */ /* 0x000fc40008000000 */
[----:B------:R-:W3:Y:S01]  /*2e590*/  LDL.LU R242, [R1+0x6c8] ;  /* 0x0006c80001f27983 */ /* 0x000ee20000300800 */
[----:B-1----:R-:W-:-:S03]  /*2e5a0*/  IMAD.WIDE R10, R224, 0x4, R2 ;  /* 0x00000004e00a7825 */ /* 0x002fc600078e0202 */
[----:B------:R-:W4:Y:S01]  /*2e5b0*/  LDL.LU R241, [R1+0xc8] ;  /* 0x0000c80001f17983 */ /* 0x000f220000300800 */
[----:B------:R-:W-:Y:S01]  /*2e5c0*/  ISETP.LT.AND P0, PT, R8, UR12, !P0 ;  /* 0x0000000c08007c0c */ /* 0x000fe2000c701270 */
[----:B------:R-:W-:Y:S01]  /*2e5d0*/  ULDC UR10, c[0x0][0x228] ;  /* 0x00008a00000a7ab9 */ /* 0x000fe20000000800 */
[----:B------:R-:W-:Y:S01]  /*2e5e0*/  ISETP.LT.AND P6, PT, R7, UR14, !P4 ;  /* 0x0000000e07007c0c */ /* 0x000fe2000e7c1270 */
[----:B------:R-:W4:Y:S01]  /*2e5f0*/  LDL.LU R240, [R1+0x4c8] ;  /* 0x0004c80001f07983 */ /* 0x000f220000300800 */
[----:B------:R-:W-:Y:S01]  /*2e600*/  IMAD.WIDE R224, R224, 0x4, R4 ;  /* 0x00000004e0e07825 */ /* 0x000fe200078e0204 */
[----:B------:R-:W-:Y:S01]  /*2e610*/  ISETP.GE.AND P1, PT, R9, UR8, PT ;  /* 0x0000000809007c0c */ /* 0x000fe2000bf26270 */
[----:B------:R-:W-:Y:S01]  /*2e620*/  ULDC UR12, c[0x0][0x228] ;  /* 0x00008a00000c7ab9 */ /* 0x000fe20000000800 */
[----:B------:R-:W4:Y:S01]  /*2e630*/  LDL.LU R247, [R1+0x2c8] ;  /* 0x0002c80001f77983 */ /* 0x000f220000300800 */
[----:B------:R-:W-:-:S03]  /*2e640*/  ULDC UR6, c[0x0][0x248] ;  /* 0x0000920000067ab9 */ /* 0x000fc60000000800 */
[----:B--2---:R1:W-:Y:S01]  /*2e650*/  @P2 STG.E desc[UR16][R10.64], R234 ;  /* 0x000000ea0a002986 */ /* 0x0043e2000c101910 */
[----:B------:R-:W-:Y:S01]  /*2e660*/  ISETP.LT.AND P4, PT, R8, UR18, !P4 ;  /* 0x0000001208007c0c */ /* 0x000fe2000e781270 */
[----:B------:R-:W-:Y:S01]  /*2e670*/  IMAD.WIDE R226, R0, 0x4, R2 ;  /* 0x0000000400e27825 */ /* 0x000fe200078e0202 */
[----:B------:R-:W-:Y:S01]  /*2e680*/  IADD3 R9, R6, 0x66, RZ ;  /* 0x0000006606097810 */ /* 0x000fe20007ffe0ff */
[----:B------:R-:W2:Y:S01]  /*2e690*/  LDL.LU R246, [R1+0x6cc] ;  /* 0x0006cc0001f67983 */ /* 0x000ea20000300800 */
[----:B------:R-:W-:Y:S01]  /*2e6a0*/  ULDC UR14, c[0x0][0x228] ;  /* 0x00008a00000e7ab9 */ /* 0x000fe20000000800 */
[----:B------:R-:W-:Y:S01]  /*2e6b0*/  IMAD.WIDE R248, R0, 0x4, R4 ;  /* 0x0000000400f87825 */ /* 0x000fe200078e0204 */
[----:B------:R-:W-:Y:S01]  /*2e6c0*/  ULDC UR18, c[0x0][0x228] ;  /* 0x00008a0000127ab9 */ /* 0x000fe20000000800 */
[----:B------:R-:W2:Y:S01]  /*2e6d0*/  LDL.LU R245, [R1+0xcc] ;  /* 0x0000cc0001f57983 */ /* 0x000ea20000300800 */
[----:B------:R-:W-:-:S03]  /*2e6e0*/  ULDC UR8, c[0x0][0x22c] ;  /* 0x00008b0000087ab9 */ /* 0x000fc60000000800 */
[----:B------:R-:W2:Y:S04]  /*2e6f0*/  LDL.LU R244, [R1+0x4cc] ;  /* 0x0004cc0001f47983 */ /* 0x000ea80000300800 */
[----:B------:R-:W2:Y:S04]  /*2e700*/  LDL.LU R252, [R1+0x2cc] ;  /* 0x0002cc0001fc7983 */ /* 0x000ea80000300800 */
[----:B-1----:R-:W2:Y:S04]  /*2e710*/  LDL.LU R234, [R1+0xe08] ;  /* 0x000e080001ea7983 */ /* 0x002ea80000300800 */
[----:B------:R-:W3:Y:S04]  /*2e720*/  LDL.LU R10, [R1+0x2c0] ;  /* 0x0002c000010a7983 */ /* 0x000ee80000300800 */
[----:B------:R-:W4:Y:S01]  /*2e730*/  LDL.LU R11, [R1+0x6c4] ;  /* 0x0006c400010b7983 */ /* 0x000f220000300800 */
[----:B------:R-:W-:Y:S01]  /*2e740*/  ISETP.GE.AND P2, PT, R9, UR4, PT ;  /* 0x0000000409007c0c */ /* 0x000fe2000bf46270 */
[----:B------:R-:W-:Y:S01]  /*2e750*/  ULDC UR4, c[0x0][0x248] ;  /* 0x0000920000047ab9 */ /* 0x000fe20000000800 */
[----:B------:R-:W-:Y:S01]  /*2e760*/  VIADD R9, R6, 0x67 ;  /* 0x0000006706097836 */ /* 0x000fe20000000000 */
[----:B---3--:R1:W-:Y:S04]  /*2e770*/  @P0 STG.E desc[UR16][R224.64], R10 ;  /* 0x0000000ae0000986 */ /* 0x0083e8000c101910 */
[----:B----4-:R3:W-:Y:S01]  /*2e780*/  @P6 STG.E desc[UR16][R226.64], R11 ;  /* 0x0000000be2006986 */ /* 0x0107e2000c101910 */
        /* <DEDUP_REMOVED lines=12> */
[----:B---3--:R-:W-:Y:S01]  /*2e850*/  IMAD.WIDE R10, R224, 0x4, R2 ;  /* 0x00000004e00a7825 */ /* 0x008fe200078e0202 */
[----:B------:R-:W-:Y:S01]  /*2e860*/  IADD3 R9, R6, 0x68, RZ ;  /* 0x0000006806097810 */ /* 0x000fe20007ffe0ff */
[----:B------:R-:W-:Y:S01]  /*2e870*/  ULDC UR18, c[0x0][0x228] ;  /* 0x00008a0000127ab9 */ /* 0x000fe20000000800 */
[----:B------:R-:W-:Y:S01]  /*2e880*/  ULDC UR6, c[0x0][0x248] ;  /* 0x0000920000067ab9 */ /* 0x000fe20000000800 */
[----:B------:R-:W-:Y:S01]  /*2e890*/  IMAD.WIDE R224, R224, 0x4, R4 ;  /* 0x00000004e0e07825 */ /* 0x000fe200078e0204 */
[----:B------:R-:W-:Y:S01]  /*2e8a0*/  @P4 STG.E desc[UR16][R10.64], R235 ;  /* 0x000000eb0a004986 */ /* 0x000fe2000c101910 */
[----:B------:R-:W-:-:S02]  /*2e8b0*/  ULDC UR8, c[0x0][0x22c] ;  /* 0x00008b0000087ab9 */ /* 0x000fc40000000800 */
[C---:B------:R-:W-:Y:S01]  /*2e8c0*/  IMAD.WIDE R226, R0.reuse, 0x4, R2 ;  /* 0x0000000400e27825 */ /* 0x040fe200078e0202 */
        /* <DEDUP_REMOVED lines=30> */
[----:B--2---:R-:W-:Y:S04]  /*2eab0*/  @P6 STG.E desc[UR16][R226.64], R246 ;  /* 0x000000f6e2006986 */ /* 0x004fe8000c101910 */
        /* <DEDUP_REMOVED lines=21> */
[----:B------:R-:W3:Y:S04]  /*2ec10*/  LDL.LU R11, [R1+0xd0] ;  /* 0x0000d000010b7983 */ /* 0x000ee80000300800 */
[----:B------:R-:W4:Y:S01]  /*2ec20*/  LDL.LU R235, [R1+0x4d0] ;  /* 0x0004d00001eb7983 */ /* 0x000f220000300800 */
[----:B------:R-:W-:-:S04]  /*2ec30*/  IMAD.WIDE R226, R0, 0x4, R2 ;  /* 0x0000000400e27825 */ /* 0x000fc800078e0202 */
[----:B------:R-:W-:Y:S01]  /*2ec40*/  IMAD.WIDE R248, R0, 0x4, R4 ;  /* 0x0000000400f87825 */ /* 0x000fe200078e0204 */
[----:B------:R1:W-:Y:S01]  /*2ec50*/  @P0 STG.E desc[UR16][R224.64], R252 ;  /* 0x000000fce0000986 */ /* 0x0003e2000c101910 */
[----:B------:R-:W-:Y:S01]  /*2ec60*/  ISETP.GE.AND P2, PT, R9, UR4, PT ;  /* 0x0000000409007c0c */ /* 0x000fe2000bf46270 */
[----:B------:R-:W-:Y:S01]  /*2ec70*/  ULDC UR4, c[0x0][0x248] ;  /* 0x0000920000047ab9 */ /* 0x000fe20000000800 */
[----:B------:R-:W-:Y:S01]  /*2ec80*/  VIADD R9, R6, 0x6d ;  /* 0x0000006d06097836 */ /* 0x000fe20000000000 */
[----:B------:R-:W4:Y:S04]  /*2ec90*/  LDL.LU R250, [R1+0x4d4] ;  /* 0x0004d40001fa7983 */ /* 0x000f280000300800 */
[----:B------:R-:W4:Y:S01]  /*2eca0*/  LDL.LU R243, [R1+0x2d4] ;  /* 0x0002d40001f37983 */ /* 0x000f220000300800 */
[----:B-1----:R-:W-:-:S03]  /*2ecb0*/  VIADD R224, R0, UR4 ;  /* 0x0000000400e07c36 */ /* 0x002fc60008000000 */
[----:B------:R-:W4:Y:S01]  /*2ecc0*/  LDL.LU R242, [R1+0x6d8] ;  /* 0x0006d80001f27983 */ /* 0x000f220000300800 */
[----:B------:R-:W-:Y:S01]  /*2ecd0*/  ISETP.GE.AND P0, PT, R9, UR8, PT ;  /* 0x0000000809007c0c */ /* 0x000fe2000bf06270 */
[----:B------:R-:W-:Y:S02]  /*2ece0*/  ULDC UR4, c[0x0][0x22c] ;  /* 0x00008b0000047ab9 */ /* 0x000fe40000000800 */
[----:B------:R-:W4:Y:S01]  /*2ecf0*/  LDL.LU R241, [R1+0xd8] ;  /* 0x0000d80001f17983 */ /* 0x000f220000300800 */
[----:B------:R-:W-:-:S03]  /*2ed00*/  IADD3 R9, R6, 0x6e, RZ ;  /* 0x0000006e06097810 */ /* 0x000fc60007ffe0ff */
[----:B--2---:R-:W-:Y:S01]  /*2ed10*/  @P6 STG.E desc[UR16][R226.64], R10 ;  /* 0x0000000ae2006986 */ /* 0x004fe2000c101910 */
[----:B------:R-:W-:Y:S01]  /*2ed20*/  VIADD R0, R224, UR6 ;  /* 0x00000006e0007c36 */ /* 0x000fe20008000000 */
[----:B------:R-:W-:Y:S02]  /*2ed30*/  ULDC UR8, c[0x0][0x22c] ;  /* 0x00008b0000087ab9 */ /* 0x000fe40000000800 */
[----:B------:R-:W2:Y:S01]  /*2ed40*/  LDL.LU R240, [R1+0x4d8] ;  /* 0x0004d80001f07983 */ /* 0x000ea20000300800 */
[C---:B------:R-:W-:Y:S01]  /*2ed50*/  ISETP.LT.AND P6, PT, R7.reuse, UR14, !P5 ;  /* 0x0000000e07007c0c */ /* 0x040fe2000efc1270 */
[----:B------:R-:W-:Y:S01]  /*2ed60*/  ULDC UR14, c[0x0][0x228] ;  /* 0x00008a00000e7ab9 */ /* 0x000fe20000000800 */
[----:B------:R-:W-:Y:S01]  /*2ed70*/  ULDC UR6, c[0x0][0x248] ;  /* 0x0000920000067ab9 */ /* 0x000fe20000000800 */
[----:B---3--:R1:W-:Y:S01]  /*2ed80*/  @P4 STG.E desc[UR16][R248.64], R11 ;  /* 0x0000000bf8004986 */ /* 0x0083e2000c101910 */
[----:B------:R-:W-:Y:S01]  /*2ed90*/  ISETP.LT.AND P4, PT, R7, UR10, !P3 ;  /* 0x0000000a07007c0c */ /* 0x000fe2000df81270 */
[----:B------:R-:W-:-:S02]  /*2eda0*/  ULDC UR10, c[0x0][0x228] ;  /* 0x00008a00000a7ab9 */ /* 0x000fc40000000800 */
[----:B------:R-:W3:Y:S04]  /*2edb0*/  LDL.LU R247, [R1+0x2d8] ;  /* 0x0002d80001f77983 */ /* 0x000ee80000300800 */
[----:B------:R-:W3:Y:S01]  /*2edc0*/  LDL.LU R246, [R1+0x6dc] ;  /* 0x0006dc0001f67983 */ /* 0x000ee20000300800 */
[----:B-1----:R-:W-:-:S03]  /*2edd0*/  IMAD.WIDE R10, R224, 0x4, R2 ;  /* 0x00000004e00a7825 */ /* 0x002fc600078e0202 */
[----:B------:R-:W3:Y:S04]  /*2ede0*/  LDL.LU R245, [R1+0xdc] ;  /* 0x0000dc0001f57983 */ /* 0x000ee80000300800 */
[----:B------:R-:W3:Y:S04]  /*2edf0*/  LDL.LU R244, [R1+0x4dc] ;  /* 0x0004dc0001f47983 */ /* 0x000ee80000300800 */
[----:B------:R-:W3:Y:S04]  /*2ee00*/  LDL.LU R252, [R1+0x2dc] ;  /* 0x0002dc0001fc7983 */ /* 0x000ee80000300800 */
[----:B----4-:R1:W-:Y:S01]  /*2ee10*/  @P4 STG.E desc[UR16][R10.64], R235 ;  /* 0x000000eb0a004986 */ /* 0x0103e2000c101910 */
[----:B------:R-:W-:-:S02]  /*2ee20*/  ISETP.GE.AND P4, PT, R9, UR4, PT ;  /* 0x0000000409007c0c */ /* 0x000fc4000bf86270 */
[C---:B------:R-:W-:Y:S02]  /*2ee30*/  ISETP.LT.AND P3, PT, R8.reuse, UR12, !P3 ;  /* 0x0000000c08007c0c */ /* 0x040fe4000df61270 */
[----:B------:R-:W-:Y:S01]  /*2ee40*/  ISETP.LT.AND P5, PT, R8, UR18, !P5 ;  /* 0x0000001208007c0c */ /* 0x000fe2000efa1270 */
[----:B------:R-:W-:Y:S01]  /*2ee50*/  IMAD.WIDE R224, R224, 0x4, R4 ;  /* 0x00000004e0e07825 */ /* 0x000fe200078e0204 */
[----:B------:R-:W-:Y:S01]  /*2ee60*/  ULDC UR12, c[0x0][0x228] ;  /* 0x00008a00000c7ab9 */ /* 0x000fe20000000800 */
[----:B------:R-:W-:Y:S01]  /*2ee70*/  ULDC UR4, c[0x0][0x248] ;  /* 0x0000920000047ab9 */ /* 0x000fe20000000800 */
[----:B------:R-:W-:Y:S01]  /*2ee80*/  ULDC UR18, c[0x0][0x228] ;  /* 0x00008a0000127ab9 */ /* 0x000fe20000000800 */
[----:B-1----:R-:W4:Y:S04]  /*2ee90*/  LDL.LU R235, [R1+0xe04] ;  /* 0x000e040001eb7983 */ /* 0x002f280000300800 */
[----:B------:R-:W2:Y:S04]  /*2eea0*/  LDL.LU R10, [R1+0x6d4] ;  /* 0x0006d400010a7983 */ /* 0x000ea80000300800 */
[----:B------:R-:W3:Y:S04]  /*2eeb0*/  LDL.LU R11, [R1+0xd4] ;  /* 0x0000d400010b7983 */ /* 0x000ee80000300800 */
[----:B------:R-:W4:Y:S01]  /*2eec0*/  LDL.LU R9, [R1+0x2d0] ;  /* 0x0002d00001097983 */ /* 0x000f220000300800 */
[----:B------:R-:W-:-:S04]  /*2eed0*/  IMAD.WIDE R226, R0, 0x4, R2 ;  /* 0x0000000400e27825 */ /* 0x000fc800078e0202 */
[----:B------:R-:W-:Y:S01]  /*2eee0*/  IMAD.WIDE R248, R0, 0x4, R4 ;  /* 0x0000000400f87825 */ /* 0x000fe200078e0204 */
[----:B----4-:R1:W-:Y:S04]  /*2eef0*/  @P3 STG.E desc[UR16][R224.64], R9 ;  /* 0x00000009e0003986 */ /* 0x0103e8000c101910 */
[----:B--2---:R-:W-:Y:S01]  /*2ef00*/  @P6 STG.E desc[UR16][R226.64], R10 ;  /* 0x0000000ae2006986 */ /* 0x004fe2000c101910 */
[C---:B------:R-:W-:Y:S01]  /*2ef10*/  ISETP.LT.AND P6, PT, R7.reuse, UR14, !P2 ;  /* 0x0000000e07007c0c */ /* 0x040fe2000d7c1270 */
[----:B------:R-:W-:Y:S02]  /*2ef20*/  ULDC UR14, c[0x0][0x228] ;  /* 0x00008a00000e7ab9 */ /* 0x000fe40000000800 */
[----:B---3--:R2:W-:Y:S01]  /*2ef30*/  @P5 STG.E desc[UR16][R248.64], R11 ;  /* 0x0000000bf8005986 */ /* 0x0085e2000c101910 */
[----:B------:R-:W-:Y:S01]  /*2ef40*/  ISETP.LT.AND P5, PT, R7, UR10, !P1 ;  /* 0x0000000a07007c0c */ /* 0x000fe2000cfa1270 */
[----:B------:R-:W-:Y:S01]  /*2ef50*/  ULDC UR10, c[0x0][0x228] ;  /* 0x00008a00000a7ab9 */ /* 0x000fe20000000800 */
[----:B------:R-:W-:Y:S01]  /*2ef60*/  ISETP.LT.AND P1, PT, R8, UR12, !P1 ;  /* 0x0000000c08007c0c */ /* 0x000fe2000cf21270 */
[----:B-1----:R-:W-:Y:S01]  /*2ef70*/  VIADD R224, R0, UR4 ;  /* 0x0000000400e07c36 */ /* 0x002fe20008000000 */
[----:B------:R-:W-:Y:S01]  /*2ef80*/  ISETP.LT.AND P2, PT, R8, UR18, !P2 ;  /* 0x0000001208007c0c */ /* 0x000fe2000d741270 */
[----:B------:R-:W-:Y:S01]  /*2ef90*/  VIADD R9, R6, 0x6f ;  /* 0x0000006f06097836 */ /* 0x000fe20000000000 */
[----:B------:R-:W-:Y:S01]  /*2efa0*/  ULDC UR4, c[0x0][0x22c] ;  /* 0x00008b0000047ab9 */ /* 0x000fe20000000800 */
[C---:B------:R-:W-:Y:S01]  /*2efb0*/  VIADD R0, R224.reuse, UR6 ;  /* 0x00000006e0007c36 */ /* 0x040fe20008000000 */
[----:B------:R-:W-:Y:S01]  /*2efc0*/  ULDC UR12, c[0x0][0x228] ;  /* 0x00008a00000c7ab9 */ /* 0x000fe20000000800 */
[----:B------:R-:W-:Y:S01]  /*2efd0*/  ULDC UR18, c[0x0][0x228] ;  /* 0x00008a0000127ab9 */ /* 0x000fe20000000800 */
[----:B--2---:R-:W-:Y:S01]  /*2efe0*/  IMAD.WIDE R10, R224, 0x4, R2 ;  /* 0x00000004e00a7825 */ /* 0x004fe200078e0202 */
[----:B------:R-:W-:Y:S01]  /*2eff0*/  ISETP.GE.AND P3, PT, R9, UR8, PT ;  /* 0x0000000809007c0c */ /* 0x000fe2000bf66270 */
[----:B------:R-:W-:-:S02]  /*2f000*/  ULDC UR6, c[0x0][0x248] ;  /* 0x0000920000067ab9 */ /* 0x000fc40000000800 */
[----:B------:R-:W-:Y:S01]  /*2f010*/  IMAD.WIDE R224, R224, 0x4, R4 ;  /* 0x00000004e0e07825 */ /* 0x000fe200078e0204 */
[----:B------:R-:W-:-:S03]  /*2f020*/  IADD3 R9, R6, 0x70, RZ ;  /* 0x0000007006097810 */ /* 0x000fc60007ffe0ff */
[C---:B------:R-:W-:Y:S01]  /*2f030*/  IMAD.WIDE R226, R0.reuse, 0x4, R2 ;  /* 0x0000000400e27825 */ /* 0x040fe200078e0202 */
[----:B------:R-:W-:Y:S03]  /*2f040*/  @P5 STG.E desc[UR16][R10.64], R250 ;  /* 0x000000fa0a005986 */ /* 0x000fe6000c101910 */
[----:B------:R-:W-:Y:S01]  /*2f050*/  IMAD.WIDE R248, R0, 0x4, R4 ;  /* 0x0000000400f87825 */ /* 0x000fe200078e0204 */
[----:B------:R1:W-:Y:S01]  /*2f060*/  @P1 STG.E desc[UR16][R224.64], R243 ;  /* 0x000000f3e0001986 */ /* 0x0003e2000c101910 */
[----:B------:R-:W-:Y:S01]  /*2f070*/  ISETP.GE.AND P5, PT, R9, UR4, PT ;  /* 0x0000000409007c0c */ /* 0x000fe2000bfa6270 */
[----:B------:R-:W-:Y:S01]  /*2f080*/  ULDC UR4, c[0x0][0x248] ;  /* 0x0000920000047ab9 */ /* 0x000fe20000000800 */
[----:B------:R-:W-:Y:S01]  /*2f090*/  ULDC UR8, c[0x0][0x22c] ;  /* 0x00008b0000087ab9 */ /* 0x000fe20000000800 */
[----:B------:R2:W-:Y:S01]  /*2f0a0*/  @P6 STG.E desc[UR16][R226.64], R242 ;  /* 0x000000f2e2006986 */ /* 0x0005e2000c101910 */
[----:B------:R-:W-:Y:S01]  /*2f0b0*/  ISETP.LT.AND P6, PT, R7, UR14, !P4 ;  /* 0x0000000e07007c0c */ /* 0x000fe2000e7c1270 */
[----:B------:R-:W-:-:S02]  /*2f0c0*/  VIADD R9, R6, 0x71 ;  /* 0x0000007106097836 */ /* 0x000fc40000000000 */
        /* <DEDUP_REMOVED lines=16> */
[----:B------:R-:W-:Y:S01]  /*2f1d0*/  ULDC UR6, c[0x0][0x248] ;  /* 0x0000920000067ab9 */ /* 0x000fe20000000800 */
[----:B------:R-:W-:Y:S01]  /*2f1e0*/  ULDC UR8, c[0x0][0x22c] ;  /* 0x00008b0000087ab9 */ /* 0x000fe20000000800 */
[C---:B--2---:R-:W-:Y:S01]  /*2f1f0*/  IMAD.WIDE R226, R0.reuse, 0x4, R2 ;  /* 0x0000000400e27825 */ /* 0x044fe200078e0202 */
[----:B------:R1:W-:Y:S03]  /*2f200*/  @P0 STG.E desc[UR16][R224.64], R247 ;  /* 0x000000f7e0000986 */ /* 0x0003e6000c101910 */
[----:B---3--:R-:W-:Y:S01]  /*2f210*/  IMAD.WIDE R248, R0, 0x4, R4 ;  /* 0x0000000400f87825 */ /* 0x008fe200078e0204 */
[----:B------:R2:W-:Y:S01]  /*2f220*/  @P6 STG.E desc[UR16][R226.64], R246 ;  /* 0x000000f6e2006986 */ /* 0x0005e2000c101910 */
[----:B------:R-:W-:Y:S01]  /*2f230*/  ISETP.GE.AND P2, PT, R9, UR4, PT ;  /* 0x0000000409007c0c */ /* 0x000fe2000bf46270 */
[----:B------:R-:W-:-:S02]  /*2f240*/  ULDC UR4, c[0x0][0x248] ;  /* 0x0000920000047ab9 */ /* 0x000fc40000000800 */
[----:B------:R-:W-:Y:S01]  /*2f250*/  @P4 STG.E desc[UR16][R248.64], R245 ;  /* 0x000000f5f8004986 */ /* 0x000fe2000c101910 */
[C---:B------:R-:W-:Y:S02]  /*2f260*/  ISETP.LT.AND P4, PT, R7.reuse, UR10, !P3 ;  /* 0x0000000a07007c0c */ /* 0x040fe4000df81270 */
[----:B------:R-:W-:Y:S01]  /*2f270*/  ISETP.LT.AND P6, PT, R7, UR14, !P5 ;  /* 0x0000000e07007c0c */ /* 0x000fe2000efc1270 */
[----:B-1----:R-:W-:Y:S01]  /*2f280*/  VIADD R224, R0, UR4 ;  /* 0x0000000400e07c36 */ /* 0x002fe20008000000 */
[----:B------:R-:W-:Y:S01]  /*2f290*/  ISETP.LT.AND P3, PT, R8, UR12, !P3 ;  /* 0x0000000c08007c0c */ /* 0x000fe2000df61270 */
[----:B------:R-:W-:Y:S01]  /*2f2a0*/  VIADD R9, R6, 0x73 ;  /* 0x0000007306097836 */ /* 0x000fe20000000000 */
[----:B------:R-:W-:Y:S01]  /*2f2b0*/  ISETP.LT.AND P5, PT, R8, UR18, !P5 ;  /* 0x0000001208007c0c */ /* 0x000fe2000efa1270 */
[C---:B------:R-:W-:Y:S01]  /*2f2c0*/  IMAD.WIDE R10, R224.reuse, 0x4, R2 ;  /* 0x00000004e00a7825 */ /* 0x040fe200078e0202 */
[----:B------:R-:W-:Y:S01]  /*2f2d0*/  ULDC UR10, c[0x0][0x228] ;  /* 0x00008a00000a7ab9 */ /* 0x000fe20000000800 */
[----:B------:R-:W-:Y:S01]  /*2f2e0*/  ULDC UR4, c[0x0][0x22c] ;  /* 0x00008b0000047ab9 */ /* 0x000fe20000000800 */
[----:B------:R-:W-:Y:S01]  /*2f2f0*/  ULDC UR14, c[0x0][0x228] ;  /* 0x00008a00000e7ab9 */ /* 0x000fe20000000800 */
[C---:B------:R-:W-:Y:S01]  /*2f300*/  VIADD R0, R224.reuse, UR6 ;  /* 0x00000006e0007c36 */ /* 0x040fe20008000000 */
[----:B------:R-:W-:Y:S01]  /*2f310*/  ISETP.GE.AND P0, PT, R9, UR8, PT ;  /* 0x0000000809007c0c */ /* 0x000fe2000bf06270 */
[----:B------:R1:W-:Y:S01]  /*2f320*/  @P4 STG.E desc[UR16][R10.64], R244 ;  /* 0x000000f40a004986 */ /* 0x0003e2000c101910 */
[----:B------:R-:W-:Y:S01]  /*2f330*/  IMAD.WIDE R224, R224, 0x4, R4 ;  /* 0x00000004e0e07825 */ /* 0x000fe200078e0204 */
[----:B------:R-:W-:Y:S01]  /*2f340*/  ULDC UR12, c[0x0][0x228] ;  /* 0x00008a00000c7ab9 */ /* 0x000fe20000000800 */
[----:B------:R-:W-:Y:S01]  /*2f350*/  ULDC UR18, c[0x0][0x228] ;  /* 0x00008a0000127ab9 */ /* 0x000fe20000000800 */
[----:B------:R-:W-:Y:S01]  /*2f360*/  ULDC UR6, c[0x0][0x248] ;  /* 0x0000920000067ab9 */ /* 0x000fe20000000800 */
[----:B--2---:R-:W-:Y:S01]  /*2f370*/  IMAD.WIDE R226, R0, 0x4, R2 ;  /* 0x0000000400e27825 */ /* 0x004fe200078e0202 */
[----:B------:R-:W-:Y:S01]  /*2f380*/  IADD3 R9, R6, 0x74, RZ ;  /* 0x0000007406097810 */ /* 0x000fe20007ffe0ff */
[----:B------:R-:W-:Y:S01]  /*2f390*/  ULDC UR8, c[0x0][0x22c] ;  /* 0x00008b0000087ab9 */ /* 0x000fe20000000800 */
[----:B-1----:R-:W2:Y:S04]  /*2f3a0*/  LDL.LU R10, [R1+0x6e0] ;  /* 0x0006e000010a7983 */ /* 0x002ea80000300800 */
[----:B------:R-:W3:Y:S04]  /*2f3b0*/  LDL.LU R11, [R1+0xe0] ;  /* 0x0000e000010b7983 */ /* 0x000ee80000300800 */
[----:B------:R-:W4:Y:S01]  /*2f3c0*/  LDL.LU R240, [R1+0x4e0] ;  /* 0x0004e00001f07983 */ /* 0x000f220000300800 */
[----:B------:R-:W-:-:S03]  /*2f3d0*/  IMAD.WIDE R248, R0, 0x4, R4 ;  /* 0x0000000400f87825 */ /* 0x000fc600078e0204 */
        /* <DEDUP_REMOVED lines=27> */
[----:B----4-:R1:W-:Y:S01]  /*2f590*/  @P5 STG.E desc[UR16][R10.64], R240 ;  /* 0x000000f00a005986 */ /* 0x0103e2000c101910 */
[----:B------:R-:W-:Y:S02]  /*2f5a0*/  ISETP.GE.AND P5, PT, R9, UR4, PT ;  /* 0x0000000409007c0c */ /* 0x000fe4000bfa6270 */
[----:B------:R-:W-:-:S02]  /*2f5b0*/  ISETP.LT.AND P1, PT, R8, UR12, !P1 ;  /* 0x0000000c08007c0c */ /* 0x000fc4000cf21270 */
        /* <DEDUP_REMOVED lines=10> */
[C---:B------:R-:W-:Y:S01]  /*2f660*/  IMAD.WIDE R248, R0.reuse, 0x4, R4 ;  /* 0x0000000400f87825 */ /* 0x040fe200078e0204 */
[----:B----4-:R1:W-:Y:S04]  /*2f670*/  @P1 STG.E desc[UR16][R224.64], R9 ;  /* 0x00000009e0001986 */ /* 0x0103e8000c101910 */
[----:B--2---:R-:W-:Y:S04]  /*2f680*/  @P6 STG.E desc[UR16][R226.64], R10 ;  /* 0x0000000ae2006986 */ /* 0x004fe8000c101910 */
[----:B---3--:R2:W-:Y:S01]  /*2f690*/  @P2 STG.E desc[UR16][R248.64], R11 ;  /* 0x0000000bf8002986 */ /* 0x0085e2000c101910 */
[C---:B------:R-:W-:Y:S01]  /*2f6a0*/  ISETP.LT.AND P2, PT, R7.reuse, UR10, !P0 ;  /* 0x0000000a07007c0c */ /* 0x040fe2000c741270 */
[----:B------:R-:W-:Y:S01]  /*2f6b0*/  ULDC UR10, c[0x0][0x228] ;  /* 0x00008a00000a7ab9 */ /* 0x000fe20000000800 */
[----:B-1----:R-:W-:Y:S01]  /*2f6c0*/  VIADD R224, R0, UR4 ;  /* 0x0000000400e07c36 */ /* 0x002fe20008000000 */
[----:B------:R-:W-:Y:S01]  /*2f6d0*/  ISETP.LT.AND P0, PT, R8, UR12, !P0 ;  /* 0x0000000c08007c0c */ /* 0x000fe2000c701270 */
[----:B------:R-:W-:Y:S01]  /*2f6e0*/  VIADD R9, R6, 0x77 ;  /* 0x0000007706097836 */ /* 0x000fe20000000000 */
[----:B------:R-:W-:Y:S01]  /*2f6f0*/  ISETP.LT.AND P6, PT, R7, UR14, !P4 ;  /* 0x0000000e07007c0c */ /* 0x000fe2000e7c1270 */
[----:B------:R-:W-:Y:S01]  /*2f700*/  ULDC UR4, c[0x0][0x22c] ;  /* 0x00008b0000047ab9 */ /* 0x000fe20000000800 */
[----:B--2---:R-:W-:-:S04]  /*2f710*/  IMAD.WIDE R10, R224, 0x4, R2 ;  /* 0x00000004e00a7825 */ /* 0x004fc800078e0202 */
[----:B------:R-:W-:Y:S02]  /*2f720*/  VIADD R0, R224, UR6 ;  /* 0x00000006e0007c36 */ /* 0x000fe40008000000 */
[----:B------:R1:W-:Y:S01]  /*2f730*/  @P2 STG.E desc[UR16][R10.64], R241 ;  /* 0x000000f10a002986 */ /* 0x0003e2000c101910 */
[----:B------:R-:W-:Y:S01]  /*2f740*/  ISETP.LT.AND P4, PT, R8, UR18, !P4 ;  /* 0x0000001208007c0c */ /* 0x000fe2000e781270 */
[----:B------:R-:W-:Y:S01]  /*2f750*/  IMAD.WIDE R224, R224, 0x4, R4 ;  /* 0x00000004e0e07825 */ /* 0x000fe200078e0204 */
[----:B------:R-:W-:Y:S01]  /*2f760*/  ISETP.GE.AND P1, PT, R9, UR8, PT ;  /* 0x0000000809007c0c */ /* 0x000fe2000bf26270 */
[----:B------:R-:W-:Y:S01]  /*2f770*/  ULDC UR12, c[0x0][0x228] ;  /* 0x00008a00000c7ab9 */ /* 0x000fe20000000800 */
[----:B------:R-:W-:Y:S01]  /*2f780*/  ULDC UR14, c[0x0][0x228] ;  /* 0x00008a00000e7ab9 */ /* 0x000fe20000000800 */
[----:B------:R-:W-:Y:S01]  /*2f790*/  ULDC UR6, c[0x0][0x248] ;  /* 0x0000920000067ab9 */ /* 0x000fe20000000800 */
[----:B-1----:R-:W2:Y:S01]  /*2f7a0*/  LDL.LU R241, [R1+0xdfc] ;  /* 0x000dfc0001f17983 */ /* 0x002ea20000300800 */
[----:B------:R-:W-:Y:S01]  /*2f7b0*/  IMAD.WIDE R226, R0, 0x4, R2 ;  /* 0x0000000400e27825 */ /* 0x000fe200078e0202 */
[----:B------:R-:W-:Y:S01]  /*2f7c0*/  IADD3 R9, R6, 0x78, RZ ;  /* 0x0000007806097810 */ /* 0x000fe20007ffe0ff */
[----:B------:R-:W-:Y:S01]  /*2f7d0*/  ULDC UR18, c[0x0][0x228] ;  /* 0x00008a0000127ab9 */ /* 0x000fe20000000800 */
[----:B------:R-:W3:Y:S01]  /*2f7e0*/  LDL.LU R11, [R1+0x2e4] ;  /* 0x0002e400010b7983 */ /* 0x000ee20000300800 */
        /* <DEDUP_REMOVED lines=32> */
[----:B------:R-:W-:Y:S01]  /*2f9f0*/  @P5 STG.E desc[UR16][R248.64], R245 ;  /* 0x000000f5f8005986 */ /* 0x000fe2000c101910 */
[----:B------:R-:W-:-:S02]  /*2fa00*/  ISETP.LT.AND P5, PT, R7, UR10, !P1 ;  /* 0x0000000a07007c0c */ /* 0x000fc4000cfa1270 */
        /* <DEDUP_REMOVED lines=16> */
[----:B---3--:R-:W-:Y:S01]  /*2fb10*/  IMAD.WIDE R226, R0, 0x4, R2 ;  /* 0x0000000400e27825 */ /* 0x008fe200078e0202 */
[----:B------:R-:W-:Y:S01]  /*2fb20*/  IADD3 R9, R6, 0x7c, RZ ;  /* 0x0000007c06097810 */ /* 0x000fe20007ffe0ff */
[----:B------:R-:W-:Y:S01]  /*2fb30*/  ULDC UR8, c[0x0][0x22c] ;  /* 0x00008b0000087ab9 */ /* 0x000fe20000000800 */
[----:B-1----:R-:W3:Y:S04]  /*2fb40*/  LDL.LU R10, [R1+0x6f0] ;  /* 0x0006f000010a7983 */ /* 0x002ee80000300800 */
[----:B------:R-:W4:Y:S04]  /*2fb50*/  LDL.LU R11, [R1+0xf0] ;  /* 0x0000f000010b7983 */ /* 0x000f280000300800 */
[----:B------:R-:W2:Y:S01]  /*2fb60*/  LDL.LU R242, [R1+0x4f0] ;  /* 0x0004f00001f27983 */ /* 0x000ea20000300800 */
[----:B------:R-:W-:-:S03]  /*2fb70*/  IMAD.WIDE R248, R0, 0x4, R4 ;  /* 0x0000000400f87825 */ /* 0x000fc600078e0204 */
[----:B------:R1:W-:Y:S01]  /*2fb80*/  @P1 STG.E desc[UR16][R224.64], R252 ;  /* 0x000000fce0001986 */ /* 0x0003e2000c101910 */
[----:B------:R-:W-:Y:S01]  /*2fb90*/  ISETP.GE.AND P5, PT, R9, UR4, PT ;  /* 0x0000000409007c0c */ /* 0x000fe2000bfa6270 */
[----:B------:R-:W-:Y:S01]  /*2fba0*/  ULDC UR4, c[0x0][0x248] ;  /* 0x0000920000047ab9 */ /* 0x000fe20000000800 */
[----:B------:R-:W-:Y:S01]  /*2fbb0*/  VIADD R9, R6, 0x7d ;  /* 0x0000007d06097836 */ /* 0x000fe20000000000 */
[----:B------:R-:W2:Y:S04]  /*2fbc0*/  LDL.LU R243, [R1+0x4f4] ;  /* 0x0004f40001f37983 */ /* 0x000ea80000300800 */
[----:B------:R-:W2:Y:S01]  /*2fbd0*/  LDL.LU R244, [R1+0x4f8] ;  /* 0x0004f80001f47983 */ /* 0x000ea20000300800 */
[----:B-1----:R-:W-:-:S03]  /*2fbe0*/  VIADD R224, R0, UR4 ;  /* 0x0000000400e07c36 */ /* 0x002fc60008000000 */
[----:B------:R-:W2:Y:S01]  /*2fbf0*/  LDL.LU R250, [R1+0x2f8] ;  /* 0x0002f80001fa7983 */ /* 0x000ea20000300800 */
[----:B------:R-:W-:Y:S01]  /*2fc00*/  ISETP.GE.AND P1, PT, R9, UR8, PT ;  /* 0x0000000809007c0c */ /* 0x000fe2000bf26270 */
[----:B------:R-:W-:Y:S01]  /*2fc10*/  ULDC UR4, c[0x0][0x22c] ;  /* 0x00008b0000047ab9 */ /* 0x000fe20000000800 */
[----:B------:R-:W-:Y:S01]  /*2fc20*/  IADD3 R9, R6, 0x7e, RZ ;  /* 0x0000007e06097810 */ /* 0x000fe20007ffe0ff */
[----:B------:R-:W2:Y:S04]  /*2fc30*/  LDL.LU R247, [R1+0x6fc] ;  /* 0x0006fc0001f77983 */ /* 0x000ea80000300800 */
[----:B---3--:R-:W-:Y:S01]  /*2fc40*/  @P6 STG.E desc[UR16][R226.64], R10 ;  /* 0x0000000ae2006986 */ /* 0x008fe2000c101910 */
[----:B------:R-:W-:Y:S01]  /*2fc50*/  VIADD R0, R224, UR6 ;  /* 0x00000006e0007c36 */ /* 0x000fe20008000000 */
[----:B------:R-:W-:-:S02]  /*2fc60*/  ULDC UR8, c[0x0][0x22c] ;  /* 0x00008b0000087ab9 */ /* 0x000fc40000000800 */
[----:B------:R-:W3:Y:S01]  /*2fc70*/  LDL.LU R245, [R1+0xfc] ;  /* 0x0000fc0001f57983 */ /* 0x000ee20000300800 */
[C---:B------:R-:W-:Y:S01]  /*2fc80*/  ISETP.LT.AND P6, PT, R7.reuse, UR14, !P4 ;  /* 0x0000000e07007c0c */ /* 0x040fe2000e7c1270 */
[----:B------:R-:W-:Y:S01]  /*2fc90*/  ULDC UR14, c[0x0][0x228] ;  /* 0x00008a00000e7ab9 */ /* 0x000fe20000000800 */
[----:B------:R-:W-:Y:S01]  /*2fca0*/  ULDC UR6, c[0x0][0x248] ;  /* 0x0000920000067ab9 */ /* 0x000fe20000000800 */
[----:B----4-:R1:W-:Y:S01]  /*2fcb0*/  @P2 STG.E desc[UR16][R248.64], R11 ;  /* 0x0000000bf8002986 */ /* 0x0103e2000c101910 */
[----:B------:R-:W-:Y:S01]  /*2fcc0*/  ISETP.LT.AND P2, PT, R7, UR10, !P0 ;  /* 0x0000000a07007c0c */ /* 0x000fe2000c741270 */
[----:B------:R-:W-:Y:S02]  /*2fcd0*/  ULDC UR10, c[0x0][0x228] ;  /* 0x00008a00000a7ab9 */ /* 0x000fe40000000800 */
[----:B------:R-:W4:Y:S04]  /*2fce0*/  LDL.LU R246, [R1+0x4fc] ;  /* 0x0004fc0001f67983 */ /* 0x000f280000300800 */
[----:B------:R-:W4:Y:S01]  /*2fcf0*/  LDL.LU R252, [R1+0x2fc] ;  /* 0x0002fc0001fc7983 */ /* 0x000f220000300800 */
[----:B-1----:R-:W-:-:S05]  /*2fd00*/  IMAD.WIDE R10, R224, 0x4, R2 ;  /* 0x00000004e00a7825 */ /* 0x002fca00078e0202 */
[----:B--2---:R1:W-:Y:S01]  /*2fd10*/  @P2 STG.E desc[UR16][R10.64], R242 ;  /* 0x000000f20a002986 */ /* 0x0043e2000c101910 */
[----:B------:R-:W-:Y:S02]  /*2fd20*/  ISETP.GE.AND P2, PT, R9, UR4, PT ;  /* 0x0000000409007c0c */ /* 0x000fe4000bf46270 */
[C---:B------:R-:W-:Y:S02]  /*2fd30*/  ISETP.LT.AND P0, PT, R8.reuse, UR12, !P0 ;  /* 0x0000000c08007c0c */ /* 0x040fe4000c701270 */
[----:B------:R-:W-:Y:S01]  /*2fd40*/  ISETP.LT.AND P4, PT, R8, UR18, !P4 ;  /* 0x0000001208007c0c */ /* 0x000fe2000e781270 */
[----:B------:R-:W-:Y:S01]  /*2fd50*/  IMAD.WIDE R224, R224, 0x4, R4 ;  /* 0x00000004e0e07825 */ /* 0x000fe200078e0204 */
[----:B------:R-:W-:Y:S01]  /*2fd60*/  ULDC UR4, c[0x0][0x248] ;  /* 0x0000920000047ab9 */ /* 0x000fe20000000800 */
[----:B------:R-:W-:Y:S01]  /*2fd70*/  ULDC UR12, c[0x0][0x228] ;  /* 0x00008a00000c7ab9 */ /* 0x000fe20000000800 */
[----:B------:R-:W-:Y:S01]  /*2fd80*/  ULDC UR18, c[0x0][0x228] ;  /* 0x00008a0000127ab9 */ /* 0x000fe20000000800 */
[----:B-1----:R-:W2:Y:S04]  /*2fd90*/  LDL.LU R242, [R1+0xdf8] ;  /* 0x000df80001f27983 */ /* 0x002ea80000300800 */
[----:B------:R-:W3:Y:S04]  /*2fda0*/  LDL.LU R10, [R1+0x6f4] ;  /* 0x0006f400010a7983 */ /* 0x000ee80000300800 */
[----:B------:R-:W4:Y:S04]  /*2fdb0*/  LDL.LU R11, [R1+0xf4] ;  /* 0x0000f400010b7983 */ /* 0x000f280000300800 */
[----:B------:R-:W2:Y:S01]  /*2fdc0*/  LDL.LU R9, [R1+0x2f0] ;  /* 0x0002f00001097983 */ /* 0x000ea20000300800 */
[----:B------:R-:W-:-:S04]  /*2fdd0*/  IMAD.WIDE R226, R0, 0x4, R2 ;  /* 0x0000000400e27825 */ /* 0x000fc800078e0202 */
[C---:B------:R-:W-:Y:S01]  /*2fde0*/  IMAD.WIDE R248, R0.reuse, 0x4, R4 ;  /* 0x0000000400f87825 */ /* 0x040fe200078e0204 */
[----:B--2---:R1:W-:Y:S04]  /*2fdf0*/  @P0 STG.E desc[UR16][R224.64], R9 ;  /* 0x00000009e0000986 */ /* 0x0043e8000c101910 */
[----:B---3--:R-:W-:Y:S04]  /*2fe00*/  @P6 STG.E desc[UR16][R226.64], R10 ;  /* 0x0000000ae2006986 */ /* 0x008fe8000c101910 */
[----:B----4-:R2:W-:Y:S01]  /*2fe10*/  @P4 STG.E desc[UR16][R248.64], R11 ;  /* 0x0000000bf8004986 */ /* 0x0105e2000c101910 */
[----:B------:R-:W-:Y:S01]  /*2fe20*/  ISETP.LT.AND P4, PT, R7, UR10, !P3 ;  /* 0x0000000a07007c0c */ /* 0x000fe2000df81270 */
[----:B------:R-:W-:Y:S01]  /*2fe30*/  ULDC UR10, c[0x0][0x228] ;  /* 0x00008a00000a7ab9 */ /* 0x000fe20000000800 */
[----:B-1----:R-:W-:Y:S01]  /*2fe40*/  VIADD R224, R0, UR4 ;  /* 0x0000000400e07c36 */ /* 0x002fe20008000000 */
[----:B------:R-:W-:Y:S01]  /*2fe50*/  ULDC UR4, c[0x0][0x22c] ;  /* 0x00008b0000047ab9 */ /* 0x000fe20000000800 */
[----:B------:R-:W-:-:S02]  /*2fe60*/  VIADD R9, R6, 0x7f ;  /* 0x0000007f06097836 */ /* 0x000fc40000000000 */
[----:B--2---:R-:W-:-:S03]  /*2fe70*/  IMAD.WIDE R10, R224, 0x4, R2 ;  /* 0x00000004e00a7825 */ /* 0x004fc600078e0202 */
[----:B------:R-:W-:Y:S01]  /*2fe80*/  ISETP.GE.AND P0, PT, R9, UR8, PT ;  /* 0x0000000809007c0c */ /* 0x000fe2000bf06270 */
[----:B------:R-:W-:Y:S01]  /*2fe90*/  ULDC UR8, c[0x0][0x22c] ;  /* 0x00008b0000087ab9 */ /* 0x000fe20000000800 */
[----:B------:R-:W-:Y:S02]  /*2fea0*/  IADD3 R9, R6, 0x80, RZ ;  /* 0x0000008006097810 */ /* 0x000fe40007ffe0ff */
[----:B------:R1:W-:Y:S02]  /*2feb0*/  @P4 STG.E desc[UR16][R10.64], R243 ;  /* 0x000000f30a004986 */ /* 0x0003e4000c101910 */
[----:B------:R-:W-:Y:S02]  /*2fec0*/  ISETP.GE.AND P4, PT, R9, UR4, PT ;  /* 0x0000000409007c0c */ /* 0x000fe4000bf86270 */
[----:B------:R-:W-:Y:S02]  /*2fed0*/  ISETP.LT.AND P3, PT, R8, UR12, !P3 ;  /* 0x0000000c08007c0c */ /* 0x000fe4000df61270 */
[----:B------:R-:W-:Y:S01]  /*2fee0*/  ISETP.LT.AND P6, PT, R7, UR14, !P5 ;  /* 0x0000000e07007c0c */ /* 0x000fe2000efc1270 */
[----:B------:R-:W-:Y:S01]  /*2fef0*/  VIADD R0, R224, UR6 ;  /* 0x00000006e0007c36 */ /* 0x000fe20008000000 */
[----:B-1----:R-:W2:Y:S01]  /*2ff00*/  LDL.LU R243, [R1+0xdf4] ;  /* 0x000df40001f37983 */ /* 0x002ea20000300800 */
[----:B------:R-:W-:Y:S01]  /*2ff10*/  ISETP.LT.AND P5, PT, R8, UR18, !P5 ;  /* 0x0000001208007c0c */ /* 0x000fe2000efa1270 */
[----:B------:R-:W-:Y:S01]  /*2ff20*/  IMAD.WIDE R224, R224, 0x4, R4 ;  /* 0x00000004e0e07825 */ /* 0x000fe200078e0204 */
[----:B------:R-:W-:Y:S01]  /*2ff30*/  ULDC UR12, c[0x0][0x228] ;  /* 0x00008a00000c7ab9 */ /* 0x000fe20000000800 */
[----:B------:R-:W3:Y:S01]  /*2ff40*/  LDL.LU R10, [R1+0x6f8] ;  /* 0x0006f800010a7983 */ /* 0x000ee20000300800 */
[----:B------:R-:W-:Y:S01]  /*2ff50*/  ULDC UR4, c[0x0][0x248] ;  /* 0x0000920000047ab9 */ /* 0x000fe20000000800 */
[----:B------:R-:W-:Y:S01]  /*2ff60*/  IMAD.WIDE R226, R0, 0x4, R2 ;  /* 0x0000000400e27825 */ /* 0x000fe200078e0202 */
[----:B------:R-:W-:Y:S01]  /*2ff70*/  ULDC UR14, c[0x0][0x228] ;  /* 0x00008a00000e7ab9 */ /* 0x000fe20000000800 */
[----:B------:R-:W4:Y:S01]  /*2ff80*/  LDL.LU R11, [R1+0xf8] ;  /* 0x0000f800010b7983 */ /* 0x000f220000300800 */
[----:B------:R-:W-:Y:S01]  /*2ff90*/  ULDC UR18, c[0x0][0x228] ;  /* 0x00008a0000127ab9 */ /* 0x000fe20000000800 */
[----:B------:R-:W-:-:S02]  /*2ffa0*/  ULDC UR6, c[0x0][0x248] ;  /* 0x0000920000067ab9 */ /* 0x000fc40000000800 */
[----:B------:R-:W2:Y:S01]  /*2ffb0*/  LDL.LU R9, [R1+0x2f4] ;  /* 0x0002f40001097983 */ /* 0x000ea20000300800 */
[----:B------:R-:W-:-:S03]  /*2ffc0*/  IMAD.WIDE R248, R0, 0x4, R4 ;  /* 0x0000000400f87825 */ /* 0x000fc600078e0204 */
[----:B--2---:R1:W-:Y:S04]  /*2ffd0*/  @P3 STG.E desc[UR16][R224.64], R9 ;  /* 0x00000009e0003986 */ /* 0x0043e8000c101910 */
[----:B---3--:R-:W-:Y:S01]  /*2ffe0*/  @P6 STG.E desc[UR16][R226.64], R10 ;  /* 0x0000000ae2006986 */ /* 0x008fe2000c101910 */
[C---:B------:R-:W-:Y:S01]  /*2fff0*/  ISETP.LT.AND P6, PT, R7.reuse, UR14, !P2 ;  /* 0x0000000e07007c0c */ /* 0x040fe2000d7c1270 */
[----:B------:R-:W-:Y:S02]  /*30000*/  ULDC UR14, c[0x0][0x228] ;  /* 0x00008a00000e7ab9 */ /* 0x000fe40000000800 */
[----:B----4-:R2:W-:Y:S01]  /*30010*/  @P5 STG.E desc[UR16][R248.64], R11 ;  /* 0x0000000bf8005986 */ /* 0x0105e2000c101910 */
        /* <DEDUP_REMOVED lines=14> */
[----:B------:R1:W-:Y:S03]  /*30100*/  @P5 STG.E desc[UR16][R10.64], R244 ;  /* 0x000000f40a005986 */ /* 0x0003e6000c101910 */
[----:B------:R-:W-:Y:S01]  /*30110*/  IMAD.WIDE R226, R0, 0x4, R2 ;  /* 0x0000000400e27825 */ /* 0x000fe200078e0202 */
[----:B------:R-:W-:-:S03]  /*30120*/  IADD3 R9, R6, 0x82, RZ ;  /* 0x0000008206097810 */ /* 0x000fc60007ffe0ff */
[----:B------:R-:W-:Y:S01]  /*30130*/  IMAD.WIDE R248, R0, 0x4, R4 ;  /* 0x0000000400f87825 */ /* 0x000fe200078e0204 */
[----:B------:R2:W-:Y:S01]  /*30140*/  @P1 STG.E desc[UR16][R224.64], R250 ;  /* 0x000000fae0001986 */ /* 0x0005e2000c101910 */
[----:B------:R-:W-:Y:S01]  /*30150*/  ISETP.GE.AND P5, PT, R9, UR4, PT ;  /* 0x0000000409007c0c */ /* 0x000fe2000bfa6270 */
[----:B------:R-:W-:Y:S01]  /*30160*/  ULDC UR4, c[0x0][0x248] ;  /* 0x0000920000047ab9 */ /* 0x000fe20000000800 */
[----:B------:R-:W-:Y:S01]  /*30170*/  ULDC UR8, c[0x0][0x22c] ;  /* 0x00008b0000087ab9 */ /* 0x000fe20000000800 */
[----:B------:R-:W-:Y:S04]  /*30180*/  @P6 STG.E desc[UR16][R226.64], R247 ;  /* 0x000000f7e2006986 */ /* 0x000fe8000c101910 */
[----:B------:R3:W-:Y:S01]  /*30190*/  @P2 STG.E desc[UR16][R248.64], R245 ;  /* 0x000000f5f8002986 */ /* 0x0007e2000c101910 */
[----:B------:R-:W-:-:S03]  /*301a0*/  ISETP.LT.AND P2, PT, R7, UR10, !P0 ;  /* 0x0000000a07007c0c */ /* 0x000fc6000c741270 */
[----:B-1----:R-:W4:Y:S01]  /*301b0*/  LDL.LU R244, [R1+0xdf0] ;  /* 0x000df00001f47983 */ /* 0x002f220000300800 */
[----:B--2---:R-:W-:Y:S01]  /*301c0*/  VIADD R224, R0, UR4 ;  /* 0x0000000400e07c36 */ /* 0x004fe20008000000 */
[----:B------:R-:W-:Y:S01]  /*301d0*/  ISETP.LT.AND P0, PT, R8, UR12, !P0 ;  /* 0x0000000c08007c0c */ /* 0x000fe2000c701270 */
[----:B------:R-:W-:Y:S01]  /*301e0*/  VIADD R9, R6, 0x83 ;  /* 0x0000008306097836 */ /* 0x000fe20000000000 */
[----:B------:R-:W-:Y:S01]  /*301f0*/  ISETP.LT.AND P6, PT, R7, UR14, !P4 ;  /* 0x0000000e07007c0c */ /* 0x000fe2000e7c1270 */
[C---:B------:R-:W-:Y:S01]  /*30200*/  IMAD.WIDE R10, R224.reuse, 0x4, R2 ;  /* 0x00000004e00a7825 */ /* 0x040fe200078e0202 */
[----:B------:R-:W-:Y:S01]  /*30210*/  ULDC UR10, c[0x0][0x228] ;  /* 0x00008a00000a7ab9 */ /* 0x000fe20000000800 */
[----:B------:R-:W-:Y:S01]  /*30220*/  ULDC UR4, c[0x0][0x22c] ;  /* 0x00008b0000047ab9 */ /* 0x000fe20000000800 */
[----:B---3--:R-:W2:Y:S01]  /*30230*/  LDL.LU R245, [R1+0x500] ;  /* 0x0005000001f57983 */ /* 0x008ea20000300800 */
[----:B------:R-:W-:Y:S01]  /*30240*/  VIADD R0, R224, UR6 ;  /* 0x00000006e0007c36 */ /* 0x000fe20008000000 */
[----:B------:R-:W-:Y:S01]  /*30250*/  ISETP.LT.AND P4, PT, R8, UR18, !P4 ;  /* 0x0000001208007c0c */ /* 0x000fe2000e781270 */
[----:B------:R-:W-:Y:S01]  /*30260*/  ULDC UR12, c[0x0][0x228] ;  /* 0x00008a00000c7ab9 */ /* 0x000fe20000000800 */
[----:B------:R1:W-:Y:S01]  /*30270*/  @P2 STG.E desc[UR16][R10.64], R246 ;  /* 0x000000f60a002986 */ /* 0x0003e2000c101910 */
[----:B------:R-:W-:Y:S01]  /*30280*/  IMAD.WIDE R224, R224, 0x4, R4 ;  /* 0x00000004e0e07825 */ /* 0x000fe200078e0204 */
[----:B------:R-:W-:Y:S01]  /*30290*/  ISETP.GE.AND P1, PT, R9, UR8, PT ;  /* 0x0000000809007c0c */ /* 0x000fe2000bf26270 */
[----:B------:R-:W-:Y:S01]  /*302a0*/  ULDC UR8, c[0x0][0x22c] ;  /* 0x00008b0000087ab9 */ /* 0x000fe20000000800 */
[----:B------:R-:W-:Y:S01]  /*302b0*/  ULDC UR14, c[0x0][0x228] ;  /* 0x00008a00000e7ab9 */ /* 0x000fe20000000800 */
[C---:B------:R-:W-:Y:S01]  /*302c0*/  IMAD.WIDE R226, R0.reuse, 0x4, R2 ;  /* 0x0000000400e27825 */ /* 0x040fe200078e0202 */
[----:B------:R-:W-:Y:S01]  /*302d0*/  ULDC UR18, c[0x0][0x228] ;  /* 0x00008a0000127ab9 */ /* 0x000fe20000000800 */
[----:B------:R-:W-:Y:S01]  /*302e0*/  ULDC UR6, c[0x0][0x248] ;  /* 0x0000920000067ab9 */ /* 0x000fe20000000800 */
[----:B-1----:R-:W3:Y:S04]  /*302f0*/  LDL.LU R10, [R1+0x700] ;  /* 0x00070000010a7983 */ /* 0x002ee80000300800 */
[----:B------:R-:W4:Y:S01]  /*30300*/  LDL.LU R11, [R1+0x100] ;  /* 0x00010000010b7983 */ /* 0x000f220000300800 */
[----:B------:R-:W-:Y:S01]  /*30310*/  IMAD.WIDE R248, R0, 0x4, R4 ;  /* 0x0000000400f87825 */ /* 0x000fe200078e0204 */
[----:B------:R-:W-:-:S02]  /*30320*/  IADD3 R9, R6, 0x84, RZ ;  /* 0x0000008406097810 */ /* 0x000fc40007ffe0ff */
[----:B------:R1:W-:Y:S02]  /*30330*/  @P0 STG.E desc[UR16][R224.64], R252 ;  /* 0x000000fce0000986 */ /* 0x0003e4000c101910 */
[----:B------:R-:W-:Y:S01]  /*30340*/  ISETP.GE.AND P2, PT, R9, UR4, PT ;  /* 0x0000000409007c0c */ /* 0x000fe2000bf46270 */
[----:B------:R-:W-:Y:S01]  /*30350*/  ULDC UR4, c[0x0][0x248] ;  /* 0x0000920000047ab9 */ /* 0x000fe20000000800 */
[----:B------:R-:W-:Y:S01]  /*30360*/  VIADD R9, R6, 0x85 ;  /* 0x0000008506097836 */ /* 0x000fe20000000000 */
[----:B------:R-:W2:Y:S01]  /*30370*/  LDL.LU R246, [R1+0x504] ;  /* 0x0005040001f67983 */ /* 0x000ea20000300800 */
[----:B-1----:R-:W-:-:S03]  /*30380*/  VIADD R224, R0, UR4 ;  /* 0x0000000400e07c36 */ /* 0x002fc60008000000 */
[----:B------:R-:W-:Y:S01]  /*30390*/  ISETP.GE.AND P0, PT, R9, UR8, PT ;  /* 0x0000000809007c0c */ /* 0x000fe2000bf06270 */
[----:B------:R-:W2:Y:S01]  /*303a0*/  LDL.LU R247, [R1+0x508] ;  /* 0x0005080001f77983 */ /* 0x000ea20000300800 */
[----:B------:R-:W-:Y:S01]  /*303b0*/  IADD3 R9, R6, 0x86, RZ ;  /* 0x0000008606097810 */ /* 0x000fe20007ffe0ff */
[----:B------:R-:W-:Y:S02]  /*303c0*/  ULDC UR4, c[0x0][0x22c] ;  /* 0x00008b0000047ab9 */ /* 0x000fe40000000800 */
[----:B---3--:R-:W-:Y:S01]  /*303d0*/  @P6 STG.E desc[UR16][R226.64], R10 ;  /* 0x0000000ae2006986 */ /* 0x008fe2000c101910 */
[----:B------:R-:W-:Y:S01]  /*303e0*/  VIADD R0, R224, UR6 ;  /* 0x00000006e0007c36 */ /* 0x000fe20008000000 */
[----:B------:R-:W-:Y:S02]  /*303f0*/  ULDC UR8, c[0x0][0x22c] ;  /* 0x00008b0000087ab9 */ /* 0x000fe40000000800 */
[----:B------:R-:W3:Y:S01]  /*30400*/  LDL.LU R252, [R1+0x50c] ;  /* 0x00050c0001fc7983 */ /* 0x000ee20000300800 */
[----:B------:R-:W-:Y:S01]  /*30410*/  ISETP.LT.AND P6, PT, R7, UR14, !P5 ;  /* 0x0000000e07007c0c */ /* 0x000fe2000efc1270 */
[----:B------:R-:W-:-:S02]  /*30420*/  ULDC UR6, c[0x0][0x248] ;  /* 0x0000920000067ab9 */ /* 0x000fc40000000800 */
[----:B----4-:R1:W-:Y:S01]  /*30430*/  @P4 STG.E desc[UR16][R248.64], R11 ;  /* 0x0000000bf8004986 */ /* 0x0103e2000c101910 */
[----:B------:R-:W-:Y:S01]  /*30440*/  ISETP.LT.AND P4, PT, R7, UR10, !P3 ;  /* 0x0000000a07007c0c */ /* 0x000fe2000df81270 */
[----:B------:R-:W-:Y:S01]  /*30450*/  ULDC UR10, c[0x0][0x228] ;  /* 0x00008a00000a7ab9 */ /* 0x000fe20000000800 */
[----:B------:R-:W-:Y:S01]  /*30460*/  ULDC UR14, c[0x0][0x228] ;  /* 0x00008a00000e7ab9 */ /* 0x000fe20000000800 */
[----:B------:R-:W4:Y:S01]  /*30470*/  LDL.LU R250, [R1+0x30c] ;  /* 0x00030c0001fa7983 */ /* 0x000f220000300800 */
[----:B-1----:R-:W-:-:S09]  /*30480*/  IMAD.WIDE R10, R224, 0x4, R2 ;  /* 0x00000004e00a7825 */ /* 0x002fd200078e0202 */
        /* <DEDUP_REMOVED lines=28> */
[----:B------:R-:W-:Y:S01]  /*30650*/  ISETP.LT.AND P1, PT, R8, UR12, !P1 ;  /* 0x0000000c08007c0c */ /* 0x000fe2000cf21270 */
[C---:B------:R-:W-:Y:S01]  /*30660*/  VIADD R0, R224.reuse, UR6 ;  /* 0x00000006e0007c36 */ /* 0x040fe20008000000 */
[C---:B------:R-:W-:Y:S01]  /*30670*/  ISETP.LT.AND P6, PT, R7.reuse, UR14, !P2 ;  /* 0x0000000e07007c0c */ /* 0x040fe2000d7c1270 */
[----:B-1----:R-:W2:Y:S01]  /*30680*/  LDL.LU R246, [R1+0xde8] ;  /* 0x000de80001f67983 */ /* 0x002ea20000300800 */
[----:B------:R-:W-:Y:S01]  /*30690*/  IMAD.WIDE R224, R224, 0x4, R4 ;  /* 0x00000004e0e07825 */ /* 0x000fe200078e0204 */
[----:B------:R-:W-:Y:S01]  /*306a0*/  ULDC UR4, c[0x0][0x248] ;  /* 0x0000920000047ab9 */ /* 0x000fe20000000800 */
[----:B------:R-:W-:Y:S01]  /*306b0*/  ULDC UR6, c[0x0][0x248] ;  /* 0x0000920000067ab9 */ /* 0x000fe20000000800 */
[----:B------:R-:W3:Y:S01]  /*306c0*/  LDL.LU R10, [R1+0x708] ;  /* 0x00070800010a7983 */ /* 0x000ee20000300800 */
[----:B------:R-:W-:Y:S01]  /*306d0*/  IMAD.WIDE R226, R0, 0x4, R2 ;  /* 0x0000000400e27825 */ /* 0x000fe200078e0202 */
[----:B------:R-:W-:Y:S01]  /*306e0*/  ULDC UR12, c[0x0][0x228] ;  /* 0x00008a00000c7ab9 */ /* 0x000fe20000000800 */
[----:B------:R-:W-:Y:S01]  /*306f0*/  ULDC UR14, c[0x0][0x228] ;  /* 0x00008a00000e7ab9 */ /* 0x000fe20000000800 */
[----:B------:R-:W4:Y:S04]  /*30700*/  LDL.LU R11, [R1+0x108] ;  /* 0x00010800010b7983 */ /* 0x000f280000300800 */
[----:B------:R-:W2:Y:S01]  /*30710*/  LDL.LU R9, [R1+0x304] ;  /* 0x0003040001097983 */ /* 0x000ea20000300800 */
[----:B------:R-:W-:Y:S01]  /*30720*/  ISETP.LT.AND P2, PT, R8, UR18, !P2 ;  /* 0x0000001208007c0c */ /* 0x000fe2000d741270 */
[----:B------:R-:W-:Y:S01]  /*30730*/  IMAD.WIDE R248, R0, 0x4, R4 ;  /* 0x0000000400f87825 */ /* 0x000fe200078e0204 */
[----:B------:R-:W-:Y:S01]  /*30740*/  ULDC UR18, c[0x0][0x228] ;  /* 0x00008a0000127ab9 */ /* 0x000fe20000000800 */
[----:B--2---:R1:W-:Y:S01]  /*30750*/  @P1 STG.E desc[UR16][R224.64], R9 ;  /* 0x00000009e0001986 */ /* 0x0043e2000c101910 */
[----:B------:R-:W-:Y:S01]  /*30760*/  ISETP.LT.AND P1, PT, R7, UR8, !P0 ;  /* 0x0000000807007c0c */ /* 0x000fe2000c721270 */
[----:B------:R-:W-:-:S02]  /*30770*/  ULDC UR8, c[0x0][0x22c] ;  /* 0x00008b0000087ab9 */ /* 0x000fc40000000800 */
[----:B---3--:R-:W-:Y:S06]  /*30780*/  @P6 STG.E desc[UR16][R226.64], R10 ;  /* 0x0000000ae2006986 */ /* 0x008fec000c101910 */
[----:B----4-:R2:W-:Y:S01]  /*30790*/  @P2 STG.E desc[UR16][R248.64], R11 ;  /* 0x0000000bf8002986 */ /* 0x0105e2000c101910 */
[----:B-1----:R-:W-:Y:S01]  /*307a0*/  VIADD R224, R0, UR4 ;  /* 0x0000000400e07c36 */ /* 0x002fe20008000000 */
[----:B------:R-:W-:Y:S01]  /*307b0*/  ULDC UR4, c[0x0][0x22c] ;  /* 0x00008b0000047ab9 */ /* 0x000fe20000000800 */
[----:B------:R-:W-:Y:S02]  /*307c0*/  VIADD R9, R6, 0x89 ;  /* 0x0000008906097836 */ /* 0x000fe40000000000 */
[----:B--2---:R-:W-:-:S03]  /*307d0*/  IMAD.WIDE R10, R224, 0x4, R2 ;  /* 0x00000004e00a7825 */ /* 0x004fc600078e0202 */
[----:B------:R-:W-:Y:S01]  /*307e0*/  ISETP.GE.AND P2, PT, R9, UR4, PT ;  /* 0x0000000409007c0c */ /* 0x000fe2000bf46270 */
[----:B------:R-:W-:Y:S01]  /*307f0*/  ULDC UR4, c[0x0][0x248] ;  /* 0x0000920000047ab9 */ /* 0x000fe20000000800 */
[----:B------:R-:W-:Y:S01]  /*30800*/  IADD3 R9, R6, 0xff, RZ ;  /* 0x000000ff06097810 */ /* 0x000fe20007ffe0ff */
[----:B------:R1:W-:Y:S03]  /*30810*/  @P1 STG.E desc[UR16][R10.64], R247 ;  /* 0x000000f70a001986 */ /* 0x0003e6000c101910 */
[----:B------:R-:W-:Y:S01]  /*30820*/  ISETP.GE.AND P1, PT, R9, UR27, PT ;  /* 0x0000001b09007c0c */ /* 0x000fe2000bf26270 */
[----:B-1----:R-:W2:Y:S04]  /*30830*/  LDL.LU R247, [R1+0xde4] ;  /* 0x000de40001f77983 */ /* 0x002ea80000300800 */
[----:B------:R-:W3:Y:S04]  /*30840*/  LDL.LU R10, [R1+0x70c] ;  /* 0x00070c00010a7983 */ /* 0x000ee80000300800 */
[----:B------:R-:W4:Y:S04]  /*30850*/  LDL.LU R11, [R1+0x10c] ;  /* 0x00010c00010b7983 */ /* 0x000f280000300800 */
[----:B------:R-:W2:Y:S01]  /*30860*/  LDL.LU R9, [R1+0x308] ;  /* 0x0003080001097983 */ /* 0x000ea20000300800 */
[----:B------:R-:W-:Y:S01]  /*30870*/  ISETP.LT.AND P0, PT, R8, UR10, !P0 ;  /* 0x0000000a08007c0c */ /* 0x000fe2000c701270 */
[C---:B------:R-:W-:Y:S01]  /*30880*/  VIADD R0, R224.reuse, UR6 ;  /* 0x00000006e0007c36 */ /* 0x040fe20008000000 */
[----:B------:R-:W-:Y:S01]  /*30890*/  ISETP.LT.AND P6, PT, R7, UR12, !P4 ;  /* 0x0000000c07007c0c */ /* 0x000fe2000e7c1270 */
[----:B------:R-:W-:Y:S01]  /*308a0*/  IMAD.WIDE R224, R224, 0x4, R4 ;  /* 0x00000004e0e07825 */ /* 0x000fe200078e0204 */
[----:B------:R-:W-:Y:S01]  /*308b0*/  ISETP.LT.AND P4, PT, R8, UR14, !P4 ;  /* 0x0000000e08007c0c */ /* 0x000fe2000e781270 */
[----:B------:R-:W-:Y:S01]  /*308c0*/  ULDC UR10, c[0x0][0x228] ;  /* 0x00008a00000a7ab9 */ /* 0x000fe20000000800 */
[----:B------:R-:W-:Y:S01]  /*308d0*/  ULDC UR12, c[0x0][0x228] ;  /* 0x00008a00000c7ab9 */ /* 0x000fe20000000800 */
[----:B------:R-:W-:Y:S01]  /*308e0*/  IMAD.WIDE R226, R0, 0x4, R2 ;  /* 0x0000000400e27825 */ /* 0x000fe200078e0202 */
[----:B------:R-:W-:Y:S01]  /*308f0*/  ULDC UR14, c[0x0][0x228] ;  /* 0x00008a00000e7ab9 */ /* 0x000fe20000000800 */
[----:B------:R-:W-:-:S02]  /*30900*/  ULDC UR6, c[0x0][0x248] ;  /* 0x0000920000067ab9 */ /* 0x000fc40000000800 */
[C---:B------:R-:W-:Y:S02]  /*30910*/  IMAD.WIDE R248, R0.reuse, 0x4, R4 ;  /* 0x0000000400f87825 */ /* 0x040fe400078e0204 */
[----:B--2---:R1:W-:Y:S01]  /*30920*/  @P0 STG.E desc[UR16][R224.64], R9 ;  /* 0x00000009e0000986 */ /* 0x0043e2000c101910 */
[C---:B------:R-:W-:Y:S01]  /*30930*/  ISETP.LT.AND P0, PT, R7.reuse, UR10, !P3 ;  /* 0x0000000a07007c0c */ /* 0x040fe2000df01270 */
[----:B------:R-:W-:Y:S02]  /*30940*/  ULDC UR10, c[0x0][0x228] ;  /* 0x00008a00000a7ab9 */ /* 0x000fe40000000800 */
[----:B---3--:R-:W-:Y:S04]  /*30950*/  @P6 STG.E desc[UR16][R226.64], R10 ;  /* 0x0000000ae2006986 */ /* 0x008fe8000c101910 */
[----:B----4-:R2:W-:Y:S01]  /*30960*/  @P4 STG.E desc[UR16][R248.64], R11 ;  /* 0x0000000bf8004986 */ /* 0x0105e2000c101910 */
[----:B-1----:R-:W-:Y:S01]  /*30970*/  VIADD R225, R0, UR4 ;  /* 0x0000000400e17c36 */ /* 0x002fe20008000000 */
[----:B------:R-:W-:Y:S01]  /*30980*/  ISETP.LT.AND P3, PT, R8, UR12, !P3 ;  /* 0x0000000c08007c0c */ /* 0x000fe2000df61270 */
[----:B------:R-:W-:Y:S01]  /*30990*/  VIADD R9, R6, 0x8a ;  /* 0x0000008a06097836 */ /* 0x000fe20000000000 */
[----:B------:R-:W-:Y:S01]  /*309a0*/  ISETP.LT.AND P6, PT, R7, UR14, !P5 ;  /* 0x0000000e07007c0c */ /* 0x000fe2000efc1270 */
[----:B------:R-:W-:Y:S01]  /*309b0*/  ULDC UR4, c[0x0][0x22c] ;  /* 0x00008b0000047ab9 */ /* 0x000fe20000000800 */
[----:B--2---:R-:W-:-:S04]  /*309c0*/  IMAD.WIDE R10, R225, 0x4, R2 ;  /* 0x00000004e10a7825 */ /* 0x004fc800078e0202 */
[C---:B------:R-:W-:Y:S01]  /*309d0*/  VIADD R0, R225.reuse, UR6 ;  /* 0x00000006e1007c36 */ /* 0x040fe20008000000 */
[----:B------:R1:W-:Y:S01]  /*309e0*/  @P0 STG.E desc[UR16][R10.64], R252 ;  /* 0x000000fc0a000986 */ /* 0x0003e2000c101910 */
[----:B------:R-:W-:Y:S01]  /*309f0*/  ISETP.LT.AND P5, PT, R8, UR18, !P5 ;  /* 0x0000001208007c0c */ /* 0x000fe2000efa1270 */
[----:B------:R-:W-:Y:S01]  /*30a00*/  IMAD.WIDE R224, R225, 0x4, R4 ;  /* 0x00000004e1e07825 */ /* 0x000fe200078e0204 */
[----:B------:R-:W-:Y:S01]  /*30a10*/  ISETP.GE.AND P4, PT, R9, UR8, PT ;  /* 0x0000000809007c0c */ /* 0x000fe2000bf86270 */
[----:B------:R-:W-:Y:S01]  /*30a20*/  ULDC UR12, c[0x0][0x228] ;  /* 0x00008a00000c7ab9 */ /* 0x000fe20000000800 */
[----:B------:R-:W-:Y:S01]  /*30a30*/  ULDC UR14, c[0x0][0x228] ;  /* 0x00008a00000e7ab9 */ /* 0x000fe20000000800 */
[C---:B------:R-:W-:Y:S01]  /*30a40*/  IMAD.WIDE R226, R0.reuse, 0x4, R2 ;  /* 0x0000000400e27825 */ /* 0x040fe200078e0202 */
[----:B------:R-:W-:Y:S01]  /*30a50*/  ULDC UR6, c[0x0][0x248] ;  /* 0x0000920000067ab9 */ /* 0x000fe20000000800 */
[----:B-1----:R-:W2:Y:S02]  /*30a60*/  LDL.LU R252, [R1+0xde0] ;  /* 0x000de00001fc7983 */ /* 0x002ea40000300800 */
[----:B------:R-:W-:Y:S01]  /*30a70*/  IMAD.WIDE R248, R0, 0x4, R4 ;  /* 0x0000000400f87825 */ /* 0x000fe200078e0204 */
[----:B------:R-:W-:Y:S01]  /*30a80*/  ULDC UR18, c[0x0][0x228] ;  /* 0x00008a0000127ab9 */ /* 0x000fe20000000800 */
[----:B------:R1:W-:Y:S01]  /*30a90*/  @P3 STG.E desc[UR16][R224.64], R250 ;  /* 0x000000fae0003986 */ /* 0x0003e2000c101910 */
[----:B------:R-:W-:Y:S01]  /*30aa0*/  IADD3 R9, R6, 0x8b, RZ ;  /* 0x0000008b06097810 */ /* 0x000fe20007ffe0ff */
[----:B------:R-:W-:-:S02]  /*30ab0*/  ULDC UR8, c[0x0][0x22c] ;  /* 0x00008b0000087ab9 */ /* 0x000fc40000000800 */
[----:B------:R-:W3:Y:S04]  /*30ac0*/  LDL.LU R11, [R1+0x710] ;  /* 0x00071000010b7983 */ /* 0x000ee80000300800 */
[----:B-1----:R-:W4:Y:S01]  /*30ad0*/  LDL.LU R250, [R1+0x718] ;  /* 0x0007180001fa7983 */ /* 0x002f220000300800 */
[----:B------:R-:W-:Y:S01]  /*30ae0*/  ISETP.LT.AND P3, PT, R7, UR10, !P2 ;  /* 0x0000000a07007c0c */ /* 0x000fe2000d761270 */
[----:B------:R-:W-:Y:S01]  /*30af0*/  ULDC UR10, c[0x0][0x228] ;  /* 0x00008a00000a7ab9 */ /* 0x000fe20000000800 */
[----:B------:R-:W-:Y:S01]  /*30b00*/  ISETP.GE.AND P0, PT, R9, UR4, PT ;  /* 0x0000000409007c0c */ /* 0x000fe2000bf06270 */
[----:B------:R-:W-:Y:S01]  /*30b10*/  VIADD R9, R6, 0x8c ;  /* 0x0000008c06097836 */ /* 0x000fe20000000000 */
[----:B------:R-:W-:Y:S01]  /*30b20*/  ISETP.LT.AND P2, PT, R8, UR12, !P2 ;  /* 0x0000000c08007c0c */ /* 0x000fe2000d741270 */
[----:B------:R-:W-:Y:S01]  /*30b30*/  ULDC UR4, c[0x0][0x248] ;  /* 0x0000920000047ab9 */ /* 0x000fe20000000800 */
[----:B------:R-:W-:Y:S01]  /*30b40*/  ULDC UR12, c[0x0][0x228] ;  /* 0x00008a00000c7ab9 */ /* 0x000fe20000000800 */
[----:B---3--:R-:W-:Y:S04]  /*30b50*/  @P6 STG.E desc[UR16][R226.64], R11 ;  /* 0x0000000be2006986 */ /* 0x008fe8000c101910 */
[----:B------:R1:W-:Y:S04]  /*30b60*/  @P5 STG.E desc[UR16][R248.64], R244 ;  /* 0x000000f4f8005986 */ /* 0x0003e8000c101910 */
[----:B-1----:R-:W3:Y:S01]  /*30b70*/  LDL.LU R244, [R1+0x714] ;  /* 0x0007140001f47983 */ /* 0x002ee20000300800 */
[----:B------:R-:W-:Y:S01]  /*30b80*/  VIADD R225, R0, UR4 ;  /* 0x0000000400e17c36 */ /* 0x000fe20008000000 */
[----:B------:R-:W-:Y:S01]  /*30b90*/  ISETP.LT.AND P6, PT, R7, UR14, !P4 ;  /* 0x0000000e07007c0c */ /* 0x000fe2000e7c1270 */
[----:B------:R-:W-:Y:S01]  /*30ba0*/  ULDC UR4, c[0x0][0x22c] ;  /* 0x00008b0000047ab9 */ /* 0x000fe20000000800 */
[----:B------:R-:W-:Y:S01]  /*30bb0*/  ISETP.GE.AND P5, PT, R9, UR8, PT ;  /* 0x0000000809007c0c */ /* 0x000fe2000bfa6270 */
[C---:B------:R-:W-:Y:S01]  /*30bc0*/  VIADD R9, R225.reuse, UR6 ;  /* 0x00000006e1097c36 */ /* 0x040fe20008000000 */
[----:B------:R-:W-:Y:S01]  /*30bd0*/  ISETP.LT.AND P4, PT, R8, UR18, !P4 ;  /* 0x0000001208007c0c */ /* 0x000fe2000e781270 */
[C---:B------:R-:W-:Y:S01]  /*30be0*/  IMAD.WIDE R10, R225.reuse, 0x4, R2 ;  /* 0x00000004e10a7825 */ /* 0x040fe200078e0202 */
[----:B------:R-:W-:Y:S01]  /*30bf0*/  IADD3 R0, R6, 0x8d, RZ ;  /* 0x0000008d06007810 */ /* 0x000fe20007ffe0ff */
[----:B------:R-:W-:Y:S01]  /*30c00*/  ULDC UR14, c[0x0][0x228] ;  /* 0x00008a00000e7ab9 */ /* 0x000fe20000000800 */
[----:B------:R-:W-:Y:S01]  /*30c10*/  ULDC UR6, c[0x0][0x248] ;  /* 0x0000920000067ab9 */ /* 0x000fe20000000800 */
[----:B------:R-:W-:Y:S01]  /*30c20*/  IMAD.WIDE R224, R225, 0x4, R4 ;  /* 0x00000004e1e07825 */ /* 0x000fe200078e0204 */
[----:B------:R1:W-:Y:S01]  /*30c30*/  @P3 STG.E desc[UR16][R10.64], R240 ;  /* 0x000000f00a003986 */ /* 0x0003e2000c101910 */
[----:B------:R-:W-:-:S02]  /*30c40*/  ULDC UR8, c[0x0][0x22c] ;  /* 0x00008b0000087ab9 */ /* 0x000fc40000000800 */
[----:B------:R-:W-:Y:S01]  /*30c50*/  IMAD.WIDE R226, R9, 0x4, R2 ;  /* 0x0000000409e27825 */ /* 0x000fe200078e0202 */
[----:B------:R2:W-:Y:S01]  /*30c60*/  @P2 STG.E desc[UR16][R224.64], R232 ;  /* 0x000000e8e0002986 */ /* 0x0005e2000c101910 */
[----:B------:R-:W-:Y:S01]  /*30c70*/  ISETP.GE.AND P3, PT, R0, UR4, PT ;  /* 0x0000000400007c0c */ /* 0x000fe2000bf66270 */
[----:B------:R-:W-:Y:S01]  /*30c80*/  ULDC UR4, c[0x0][0x248] ;  /* 0x0000920000047ab9 */ /* 0x000fe20000000800 */
[----:B------:R-:W-:Y:S01]  /*30c90*/  ISETP.LT.AND P2, PT, R7, UR10, !P0 ;  /* 0x0000000a07007c0c */ /* 0x000fe2000c741270 */
[C---:B------:R-:W-:Y:S01]  /*30ca0*/  IMAD.WIDE R248, R9.reuse, 0x4, R4 ;  /* 0x0000000409f87825 */ /* 0x040fe200078e0204 */
[----:B------:R-:W-:Y:S01]  /*30cb0*/  ISETP.LT.AND P0, PT, R8, UR12, !P0 ;  /* 0x0000000c08007c0c */ /* 0x000fe2000c701270 */
[----:B------:R-:W-:Y:S01]  /*30cc0*/  ULDC UR18, c[0x0][0x228] ;  /* 0x00008a0000127ab9 */ /* 0x000fe20000000800 */
[----:B------:R-:W-:Y:S01]  /*30cd0*/  ULDC UR10, c[0x0][0x228] ;  /* 0x00008a00000a7ab9 */ /* 0x000fe20000000800 */
[----:B------:R-:W-:Y:S01]  /*30ce0*/  VIADD R9, R9, UR4 ;  /* 0x0000000409097c36 */ /* 0x000fe20008000000 */
[----:B------:R-:W-:Y:S01]  /*30cf0*/  ULDC UR4, c[0x0][0x22c] ;  /* 0x00008b0000047ab9 */ /* 0x000fe20000000800 */
[----:B------:R-:W-:Y:S01]  /*30d00*/  VIADD R0, R6, 0x8e ;  /* 0x0000008e06007836 */ /* 0x000fe20000000000 */
[----:B------:R-:W-:Y:S01]  /*30d10*/  ULDC UR12, c[0x0][0x228] ;  /* 0x00008a00000c7ab9 */ /* 0x000fe20000000800 */
[----:B-1----:R-:W-:-:S04]  /*30d20*/  IMAD.WIDE R10, R9, 0x4, R2 ;  /* 0x00000004090a7825 */ /* 0x002fc800078e0202 */
[----:B--2---:R-:W-:Y:S01]  /*30d30*/  IMAD.WIDE R224, R9, 0x4, R4 ;  /* 0x0000000409e07825 */ /* 0x004fe200078e0204 */
[----:B---3--:R-:W-:Y:S01]  /*30d40*/  @P6 STG.E desc[UR16][R226.64], R244 ;  /* 0x000000f4e2006986 */ /* 0x008fe2000c101910 */
[----:B------:R-:W-:Y:S01]  /*30d50*/  ISETP.LT.AND P6, PT, R7, UR14, !P5 ;  /* 0x0000000e07007c0c */ /* 0x000fe2000efc1270 */
[----:B------:R-:W-:Y:S02]  /*30d60*/  ULDC UR14, c[0x0][0x228] ;  /* 0x00008a00000e7ab9 */ /* 0x000fe40000000800 */
[----:B------:R1:W-:Y:S01]  /*30d70*/  @P4 STG.E desc[UR16][R248.64], R245 ;  /* 0x000000f5f8004986 */ /* 0x0003e2000c101910 */
[----:B------:R-:W-:Y:S01]  /*30d80*/  ISETP.GE.AND P4, PT, R0, UR8, PT ;  /* 0x0000000800007c0c */ /* 0x000fe2000bf86270 */
[----:B------:R-:W-:Y:S01]  /*30d90*/  ULDC UR8, c[0x0][0x22c] ;  /* 0x00008b0000087ab9 */ /* 0x000fe20000000800 */
[----:B------:R-:W-:Y:S01]  /*30da0*/  IADD3 R0, R6, 0x8f, RZ ;  /* 0x0000008f06007810 */ /* 0x000fe20007ffe0ff */
[----:B------:R-:W-:Y:S01]  /*30db0*/  @P2 STG.E desc[UR16][R10.64], R241 ;  /* 0x000000f10a002986 */ /* 0x000fe2000c101910 */
[----:B------:R-:W-:Y:S01]  /*30dc0*/  ISETP.LT.AND P5, PT, R8, UR18, !P5 ;  /* 0x0000001208007c0c */ /* 0x000fe2000efa1270 */
[----:B------:R-:W-:Y:S01]  /*30dd0*/  ULDC UR18, c[0x0][0x228] ;  /* 0x00008a0000127ab9 */ /* 0x000fe20000000800 */
[----:B-1----:R-:W-:Y:S01]  /*30de0*/  VIADD R249, R9, UR6 ;  /* 0x0000000609f97c36 */ /* 0x002fe20008000000 */
[----:B------:R-:W-:Y:S01]  /*30df0*/  ISETP.GE.AND P2, PT, R0, UR4, PT ;  /* 0x0000000400007c0c */ /* 0x000fe2000bf46270 */
[----:B------:R1:W-:Y:S01]  /*30e00*/  @P0 STG.E desc[UR16][R224.64], R233 ;  /* 0x000000e9e0000986 */ /* 0x0003e2000c101910 */
[----:B------:R-:W-:Y:S01]  /*30e10*/  ULDC UR4, c[0x0][0x248] ;  /* 0x0000920000047ab9 */ /* 0x000fe20000000800 */
[----:B------:R-:W-:Y:S01]  /*30e20*/  IMAD.WIDE R226, R249, 0x4, R2 ;  /* 0x00000004f9e27825 */ /* 0x000fe200078e0202 */
[----:B------:R-:W-:Y:S01]  /*30e30*/  ISETP.LT.AND P0, PT, R7, UR10, !P3 ;  /* 0x0000000a07007c0c */ /* 0x000fe2000df01270 */
[----:B------:R-:W-:Y:S01]  /*30e40*/  ULDC UR6, c[0x0][0x248] ;  /* 0x0000920000067ab9 */ /* 0x000fe20000000800 */
[C---:B------:R-:W-:Y:S01]  /*30e50*/  ISETP.LT.AND P3, PT, R8.reuse, UR12, !P3 ;  /* 0x0000000c08007c0c */ /* 0x040fe2000df61270 */
[----:B------:R-:W-:Y:S01]  /*30e60*/  IMAD.WIDE R244, R249, 0x4, R4 ;  /* 0x00000004f9f47825 */ /* 0x000fe200078e0204 */
[----:B----4-:R2:W-:Y:S01]  /*30e70*/  @P6 STG.E desc[UR16][R226.64], R250 ;  /* 0x000000fae2006986 */ /* 0x0105e2000c101910 */
[----:B------:R-:W-:Y:S01]  /*30e80*/  ISETP.LT.AND P6, PT, R7, UR14, !P4 ;  /* 0x0000000e07007c0c */ /* 0x000fe2000e7c1270 */
[----:B------:R-:W-:Y:S01]  /*30e90*/  ULDC UR10, c[0x0][0x228] ;  /* 0x00008a00000a7ab9 */ /* 0x000fe20000000800 */
[----:B------:R-:W-:Y:S01]  /*30ea0*/  ISETP.LT.AND P4, PT, R8, UR18, !P4 ;  /* 0x0000001208007c0c */ /* 0x000fe2000e781270 */
[----:B-1----:R-:W-:-:S02]  /*30eb0*/  VIADD R225, R249, UR4 ;  /* 0x00000004f9e17c36 */ /* 0x002fc40008000000 */
[----:B------:R-:W-:Y:S01]  /*30ec0*/  VIADD R0, R6, 0x90 ;  /* 0x0000009006007836 */ /* 0x000fe20000000000 */
[----:B------:R-:W-:Y:S01]  /*30ed0*/  @P5 STG.E desc[UR16][R244.64], R246 ;  /* 0x000000f6f4005986 */ /* 0x000fe2000c101910 */
[C---:B------:R-:W-:Y:S01]  /*30ee0*/  VIADD R9, R225.reuse, UR6 ;  /* 0x00000006e1097c36 */ /* 0x040fe20008000000 */
[----:B------:R-:W-:Y:S01]  /*30ef0*/  ULDC UR4, c[0x0][0x22c] ;  /* 0x00008b0000047ab9 */ /* 0x000fe20000000800 */
[C---:B------:R-:W-:Y:S01]  /*30f00*/  IMAD.WIDE R10, R225.reuse, 0x4, R2 ;  /* 0x00000004e10a7825 */ /* 0x040fe200078e0202 */
[----:B------:R-:W-:Y:S01]  /*30f10*/  ISETP.GE.AND P5, PT, R0, UR8, PT ;  /* 0x0000000800007c0c */ /* 0x000fe2000bfa6270 */
[----:B------:R-:W-:Y:S01]  /*30f20*/  ULDC UR12, c[0x0][0x228] ;  /* 0x00008a00000c7ab9 */ /* 0x000fe20000000800 */
[----:B------:R-:W-:Y:S01]  /*30f30*/  ULDC UR14, c[0x0][0x228] ;  /* 0x00008a00000e7ab9 */ /* 0x000fe20000000800 */
[----:B------:R-:W-:Y:S01]  /*30f40*/  IMAD.WIDE R224, R225, 0x4, R4 ;  /* 0x00000004e1e07825 */ /* 0x000fe200078e0204 */
[----:B------:R1:W-:Y:S01]  /*30f50*/  @P0 STG.E desc[UR16][R10.64], R242 ;  /* 0x000000f20a000986 */ /* 0x0003e2000c101910 */
[----:B------:R-:W-:Y:S01]  /*30f60*/  ULDC UR6, c[0x0][0x248] ;  /* 0x0000920000067ab9 */ /* 0x000fe20000000800 */
[----:B------:R-:W-:Y:S01]  /*30f70*/  ULDC UR18, c[0x0][0x228] ;  /* 0x00008a0000127ab9 */ /* 0x000fe20000000800 */
[C---:B--2---:R-:W-:Y:S01]  /*30f80*/  IMAD.WIDE R226, R9.reuse, 0x4, R2 ;  /* 0x0000000409e27825 */ /* 0x044fe200078e0202 */
[----:B------:R-:W-:Y:S01]  /*30f90*/  IADD3 R0, R6, 0x91, RZ ;  /* 0x0000009106007810 */ /* 0x000fe20007ffe0ff */
[----:B------:R-:W2:Y:S01]  /*30fa0*/  LDS.128 R248, [R251] ;  /* 0x00000000fbf87984 */ /* 0x000ea20000000c00 */
[----:B------:R-:W-:Y:S01]  /*30fb0*/  ULDC UR8, c[0x0][0x22c] ;  /* 0x00008b0000087ab9 */ /* 0x000fe20000000800 */
[----:B------:R-:W-:-:S02]  /*30fc0*/  IMAD.WIDE R232, R9, 0x4, R4 ;  /* 0x0000000409e87825 */ /* 0x000fc400078e0204 */
[----:B------:R3:W-:Y:S01]  /*30fd0*/  @P3 STG.E desc[UR16][R224.64], R234 ;  /* 0x000000eae0003986 */ /* 0x0007e2000c101910 */
[----:B------:R-:W-:Y:S01]  /*30fe0*/  ISETP.GE.AND P0, PT, R0, UR4, PT ;  /* 0x0000000400007c0c */ /* 0x000fe2000bf06270 */
[----:B------:R-:W-:Y:S02]  /*30ff0*/  ULDC UR4, c[0x0][0x248] ;  /* 0x0000920000047ab9 */ /* 0x000fe40000000800 */
[----:B------:R4:W-:Y:S04]  /*31000*/  @P6 STG.E desc[UR16][R226.64], R252 ;  /* 0x000000fce2006986 */ /* 0x0009e8000c101910 */
[----:B------:R4:W-:Y:S01]  /*31010*/  @P4 STG.E desc[UR16][R232.64], R247 ;  /* 0x000000f7e8004986 */ /* 0x0009e2000c101910 */
[----:B------:R-:W-:Y:S01]  /*31020*/  ISETP.LT.AND P4, PT, R7, UR10, !P2 ;  /* 0x0000000a07007c0c */ /* 0x000fe2000d781270 */
[----:B------:R-:W-:Y:S01]  /*31030*/  VIADD R9, R9, UR4 ;  /* 0x0000000409097c36 */ /* 0x000fe20008000000 */
[----:B------:R-:W-:Y:S01]  /*31040*/  ISETP.LT.AND P2, PT, R8, UR12, !P2 ;  /* 0x0000000c08007c0c */ /* 0x000fe2000d741270 */
[----:B------:R-:W-:Y:S01]  /*31050*/  VIADD R0, R6, 0x92 ;  /* 0x0000009206007836 */ /* 0x000fe20000000000 */
[----:B------:R-:W-:Y:S01]  /*31060*/  ISETP.LT.AND P6, PT, R7, UR14, !P5 ;  /* 0x0000000e07007c0c */ /* 0x000fe2000efc1270 */
[C---:B------:R-:W-:Y:S01]  /*31070*/  VIADD R241, R9.reuse, UR6 ;  /* 0x0000000609f17c36 */ /* 0x040fe20008000000 */
[----:B------:R-:W-:Y:S01]  /*31080*/  ULDC UR4, c[0x0][0x22c] ;  /* 0x00008b0000047ab9 */ /* 0x000fe20000000800 */
[C---:B-1----:R-:W-:Y:S01]  /*31090*/  IMAD.WIDE R10, R9.reuse, 0x4, R2 ;  /* 0x00000004090a7825 */ /* 0x042fe200078e0202 */
[----:B------:R-:W-:Y:S01]  /*310a0*/  ISETP.LT.AND P5, PT, R8, UR18, !P5 ;  /* 0x0000001208007c0c */ /* 0x000fe2000efa1270 */
[----:B------:R-:W-:Y:S01]  /*310b0*/  ULDC UR10, c[0x0][0x228] ;  /* 0x00008a00000a7ab9 */ /* 0x000fe20000000800 */
[----:B------:R-:W-:Y:S01]  /*310c0*/  ISETP.GE.AND P3, PT, R0, UR8, PT ;  /* 0x0000000800007c0c */ /* 0x000fe2000bf66270 */
[----:B---3--:R-:W-:Y:S01]  /*310d0*/  IMAD.WIDE R224, R9, 0x4, R4 ;  /* 0x0000000409e07825 */ /* 0x008fe200078e0204 */
[----:B------:R-:W-:Y:S01]  /*310e0*/  IADD3 R0, R6, 0x93, RZ ;  /* 0x0000009306007810 */ /* 0x000fe20007ffe0ff */
[----:B------:R-:W-:Y:S01]  /*310f0*/  @P4 STG.E desc[UR16][R10.64], R243 ;  /* 0x000000f30a004986 */ /* 0x000fe2000c101910 */
[----:B------:R-:W-:Y:S01]  /*31100*/  ULDC UR12, c[0x0][0x228] ;  /* 0x00008a00000c7ab9 */ /* 0x000fe20000000800 */
[----:B----4-:R-:W-:Y:S01]  /*31110*/  IMAD.WIDE R226, R241, 0x4, R2 ;  /* 0x00000004f1e27825 */ /* 0x010fe200078e0202 */
[----:B------:R-:W-:Y:S01]  /*31120*/  ISETP.GE.AND P4, PT, R0, UR4, PT ;  /* 0x0000000400007c0c */ /* 0x000fe2000bf86270 */
[----:B------:R1:W-:Y:S01]  /*31130*/  @P2 STG.E desc[UR16][R224.64], R235 ;  /* 0x000000ebe0002986 */ /* 0x0003e2000c101910 */
[----:B------:R-:W-:Y:S01]  /*31140*/  ISETP.LT.AND P2, PT, R7, UR10, !P0 ;  /* 0x0000000a07007c0c */ /* 0x000fe2000c741270 */
[----:B------:R-:W-:Y:S01]  /*31150*/  ULDC UR14, c[0x0][0x228] ;  /* 0x00008a00000e7ab9 */ /* 0x000fe20000000800 */
[----:B------:R-:W-:Y:S01]  /*31160*/  ULDC UR4, c[0x0][0x248] ;  /* 0x0000920000047ab9 */ /* 0x000fe20000000800 */
[----:B------:R-:W-:Y:S01]  /*31170*/  ISETP.LT.AND P0, PT, R8, UR12, !P0 ;  /* 0x0000000c08007c0c */ /* 0x000fe2000c701270 */
[----:B------:R3:W-:Y:S01]  /*31180*/  @P6 STG.E desc[UR16][R226.64], R12 ;  /* 0x0000000ce2006986 */ /* 0x0007e2000c101910 */
[----:B------:R-:W-:Y:S01]  /*31190*/  IMAD.WIDE R232, R241, 0x4, R4 ;  /* 0x00000004f1e87825 */ /* 0x000fe200078e0204 */
[----:B------:R-:W-:Y:S01]  /*311a0*/  ISETP.LT.AND P6, PT, R7, UR14, !P3 ;  /* 0x0000000e07007c0c */ /* 0x000fe2000dfc1270 */
[----:B------:R-:W-:Y:S01]  /*311b0*/  ULDC UR6, c[0x0][0x248] ;  /* 0x0000920000067ab9 */ /* 0x000fe20000000800 */
[----:B------:R-:W-:Y:S01]  /*311c0*/  ULDC UR8, c[0x0][0x22c] ;  /* 0x00008b0000087ab9 */ /* 0x000fe20000000800 */
[----:B------:R-:W-:Y:S01]  /*311d0*/  VIADD R0, R6, 0x94 ;  /* 0x0000009406007836 */ /* 0x000fe20000000000 */
[----:B------:R-:W-:Y:S01]  /*311e0*/  ULDC UR18, c[0x0][0x228] ;  /* 0x00008a0000127ab9 */ /* 0x000fe20000000800 */
[----:B-1----:R-:W-:Y:S01]  /*311f0*/  VIADD R225, R241, UR4 ;  /* 0x00000004f1e17c36 */ /* 0x002fe20008000000 */
[----:B------:R1:W-:Y:S01]  /*31200*/  @P5 STG.E desc[UR16][R232.64], R20 ;  /* 0x00000014e8005986 */ /* 0x0003e2000c101910 */
[----:B------:R-:W-:Y:S01]  /*31210*/  ISETP.LT.AND P3, PT, R8, UR18, !P3 ;  /* 0x0000001208007c0c */ /* 0x000fe2000df61270 */
[----:B------:R-:W-:Y:S01]  /*31220*/  ULDC UR4, c[0x0][0x22c] ;  /* 0x00008b0000047ab9 */ /* 0x000fe20000000800 */
[C---:B------:R-:W-:Y:S01]  /*31230*/  VIADD R9, R225.reuse, UR6 ;  /* 0x00000006e1097c36 */ /* 0x040fe20008000000 */
[----:B------:R-:W-:Y:S01]  /*31240*/  ISETP.GE.AND P5, PT, R0, UR8, PT ;  /* 0x0000000800007c0c */ /* 0x000fe2000bfa6270 */
[C---:B------:R-:W-:Y:S01]  /*31250*/  IMAD.WIDE R10, R225.reuse, 0x4, R2 ;  /* 0x00000004e10a7825 */ /* 0x040fe200078e0202 */
[----:B------:R-:W-:Y:S01]  /*31260*/  IADD3 R0, R6, 0x95, RZ ;  /* 0x0000009506007810 */ /* 0x000fe20007ffe0ff */
[----:B------:R-:W-:Y:S01]  /*31270*/  ULDC UR10, c[0x0][0x228] ;  /* 0x00008a00000a7ab9 */ /* 0x000fe20000000800 */
[----:B------:R-:W-:Y:S01]  /*31280*/  ULDC UR12, c[0x0][0x228] ;  /* 0x00008a00000c7ab9 */ /* 0x000fe20000000800 */
[----:B------:R-:W-:Y:S01]  /*31290*/  IMAD.WIDE R224, R225, 0x4, R4 ;  /* 0x00000004e1e07825 */ /* 0x000fe200078e0204 */
[----:B------:R4:W-:Y:S01]  /*312a0*/  @P2 STG.E desc[UR16][R10.64], R28 ;  /* 0x0000001c0a002986 */ /* 0x0009e2000c101910 */
[----:B------:R-:W-:Y:S01]  /*312b0*/  ULDC UR14, c[0x0][0x228] ;  /* 0x00008a00000e7ab9 */ /* 0x000fe20000000800 */
[----:B------:R-:W-:Y:S01]  /*312c0*/  ULDC UR18, c[0x0][0x228] ;  /* 0x00008a0000127ab9 */ /* 0x000fe20000000800 */
[----:B---3--:R-:W-:Y:S01]  /*312d0*/  IMAD.WIDE R226, R9, 0x4, R2 ;  /* 0x0000000409e27825 */ /* 0x008fe200078e0202 */
[----:B------:R-:W-:Y:S01]  /*312e0*/  ISETP.GE.AND P2, PT, R0, UR4, PT ;  /* 0x0000000400007c0c */ /* 0x000fe2000bf46270 */
[----:B------:R-:W-:Y:S01]  /*312f0*/  @P0 STG.E desc[UR16][R224.64], R24 ;  /* 0x00000018e0000986 */ /* 0x000fe2000c101910 */
[----:B------:R-:W-:Y:S01]  /*31300*/  ULDC UR4, c[0x0][0x248] ;  /* 0x0000920000047ab9 */ /* 0x000fe20000000800 */
[----:B------:R-:W-:Y:S01]  /*31310*/  ISETP.LT.AND P0, PT, R7, UR10, !P4 ;  /* 0x0000000a07007c0c */ /* 0x000fe2000e701270 */
[C---:B-1----:R-:W-:Y:S01]  /*31320*/  IMAD.WIDE R232, R9.reuse, 0x4, R4 ;  /* 0x0000000409e87825 */ /* 0x042fe200078e0204 */
[----:B------:R1:W-:Y:S01]  /*31330*/  @P6 STG.E desc[UR16][R226.64], R13 ;  /* 0x0000000de2006986 */ /* 0x0003e2000c101910 */
[----:B------:R-:W-:Y:S01]  /*31340*/  ISETP.LT.AND P4, PT, R8, UR12, !P4 ;  /* 0x0000000c08007c0c */ /* 0x000fe2000e781270 */
[----:B------:R-:W-:Y:S01]  /*31350*/  ULDC UR6, c[0x0][0x248] ;  /* 0x0000920000067ab9 */ /* 0x000fe20000000800 */
[----:B------:R-:W-:Y:S01]  /*31360*/  VIADD R9, R9, UR4 ;  /* 0x0000000409097c36 */ /* 0x000fe20008000000 */
[----:B------:R-:W-:Y:S01]  /*31370*/  ISETP.LT.AND P6, PT, R7, UR14, !P5 ;  /* 0x0000000e07007c0c */ /* 0x000fe2000efc1270 */
[----:B------:R-:W-:Y:S01]  /*31380*/  VIADD R0, R6, 0x96 ;  /* 0x0000009606007836 */ /* 0x000fe20000000000 */
[----:B------:R-:W-:Y:S01]  /*31390*/  ISETP.LT.AND P5, PT, R8, UR18, !P5 ;  /* 0x0000001208007c0c */ /* 0x000fe2000efa1270 */
[C---:B----4-:R-:W-:Y:S01]  /*313a0*/  IMAD.WIDE R10, R9.reuse, 0x4, R2 ;  /* 0x00000004090a7825 */ /* 0x050fe200078e0202 */
[----:B------:R3:W-:Y:S01]  /*313b0*/  @P3 STG.E desc[UR16][R232.64], R21 ;  /* 0x00000015e8003986 */ /* 0x0007e2000c101910 */
[----:B------:R-:W-:Y:S01]  /*313c0*/  ULDC UR8, c[0x0][0x22c] ;  /* 0x00008b0000087ab9 */ /* 0x000fe20000000800 */
[----:B------:R-:W-:Y:S01]  /*313d0*/  ULDC UR4, c[0x0][0x22c] ;  /* 0x00008b0000047ab9 */ /* 0x000fe20000000800 */
[----:B------:R-:W-:Y:S01]  /*313e0*/  ULDC UR10, c[0x0][0x228] ;  /* 0x00008a00000a7ab9 */ /* 0x000fe20000000800 */
[C---:B-1----:R-:W-:Y:S01]  /*313f0*/  VIADD R227, R9.reuse, UR6 ;  /* 0x0000000609e37c36 */ /* 0x042fe20008000000 */
[----:B------:R-:W-:Y:S01]  /*31400*/  ULDC UR12, c[0x0][0x228] ;  /* 0x00008a00000c7ab9 */ /* 0x000fe20000000800 */
[--C-:B------:R-:W-:Y:S01]  /*31410*/  IMAD.WIDE R12, R9, 0x4, R4.reuse ;  /* 0x00000004090c7825 */ /* 0x100fe200078e0204 */
[----:B------:R-:W-:Y:S01]  /*31420*/  ISETP.GE.AND P3, PT, R0, UR8, PT ;  /* 0x0000000800007c0c */ /* 0x000fe2000bf66270 */
[----:B------:R-:W-:Y:S01]  /*31430*/  @P0 STG.E desc[UR16][R10.64], R29 ;  /* 0x0000001d0a000986 */ /* 0x000fe2000c101910 */
[----:B------:R-:W-:Y:S01]  /*31440*/  IADD3 R0, R6, 0x97, RZ ;  /* 0x0000009706007810 */ /* 0x000fe20007ffe0ff */
[C---:B------:R-:W-:Y:S01]  /*31450*/  IMAD.WIDE R224, R227.reuse, 0x4, R4 ;  /* 0x00000004e3e07825 */ /* 0x040fe200078e0204 */
[----:B------:R-:W-:Y:S01]  /*31460*/  ULDC UR14, c[0x0][0x228] ;  /* 0x00008a00000e7ab9 */ /* 0x000fe20000000800 */
[----:B------:R-:W-:Y:S01]  /*31470*/  ULDC UR18, c[0x0][0x228] ;  /* 0x00008a0000127ab9 */ /* 0x000fe20000000800 */
[----:B------:R-:W-:Y:S01]  /*31480*/  ULDC UR6, c[0x0][0x248] ;  /* 0x0000920000067ab9 */ /* 0x000fe20000000800 */
[----:B---3--:R-:W-:Y:S01]  /*31490*/  IMAD.WIDE R20, R227, 0x4, R2 ;  /* 0x00000004e3147825 */ /* 0x008fe200078e0202 */
[----:B------:R1:W-:Y:S01]  /*314a0*/  @P4 STG.E desc[UR16][R12.64], R25 ;  /* 0x000000190c004986 */ /* 0x0003e2000c101910 */
[----:B------:R-:W-:Y:S01]  /*314b0*/  ISETP.GE.AND P0, PT, R0, UR4, PT ;  /* 0x0000000400007c0c */ /* 0x000fe2000bf06270 */
[----:B------:R-:W-:Y:S01]  /*314c0*/  ULDC UR4, c[0x0][0x248] ;  /* 0x0000920000047ab9 */ /* 0x000fe20000000800 */
[----:B------:R-:W-:Y:S01]  /*314d0*/  ULDC UR8, c[0x0][0x22c] ;  /* 0x00008b0000087ab9 */ /* 0x000fe20000000800 */
[----:B------:R3:W-:Y:S01]  /*314e0*/  @P6 STG.E desc[UR16][R20.64], R14 ;  /* 0x0000000e14006986 */ /* 0x0007e2000c101910 */
[----:B------:R-:W-:Y:S01]  /*314f0*/  ISETP.LT.AND P6, PT, R7, UR14, !P3 ;  /* 0x0000000e07007c0c */ /* 0x000fe2000dfc1270 */
[----:B------:R-:W-:-:S02]  /*31500*/  VIADD R0, R6, 0x98 ;  /* 0x0000009806007836 */ /* 0x000fc40000000000 */
[----:B------:R-:W-:Y:S01]  /*31510*/  @P5 STG.E desc[UR16][R224.64], R22 ;  /* 0x00000016e0005986 */ /* 0x000fe2000c101910 */
[----:B------:R-:W-:Y:S01]  /*31520*/  ISETP.LT.AND P5, PT, R7, UR10, !P2 ;  /* 0x0000000a07007c0c */ /* 0x000fe2000d7a1270 */
[----:B------:R-:W-:Y:S01]  /*31530*/  ULDC UR10, c[0x0][0x228] ;  /* 0x00008a00000a7ab9 */ /* 0x000fe20000000800 */
[C---:B------:R-:W-:Y:S01]  /*31540*/  ISETP.LT.AND P2, PT, R8.reuse, UR12, !P2 ;  /* 0x0000000c08007c0c */ /* 0x040fe2000d741270 */
[----:B-1----:R-:W-:Y:S01]  /*31550*/  VIADD R13, R227, UR4 ;  /* 0x00000004e30d7c36 */ /* 0x002fe20008000000 */
[----:B------:R-:W-:Y:S01]  /*31560*/  ISETP.LT.AND P3, PT, R8, UR18, !P3 ;  /* 0x0000001208007c0c */ /* 0x000fe2000df61270 */
[----:B------:R-:W-:Y:S01]  /*31570*/  ULDC UR4, c[0x0][0x22c] ;  /* 0x00008b0000047ab9 */ /* 0x000fe20000000800 */
[----:B------:R-:W-:Y:S01]  /*31580*/  ISETP.GE.AND P4, PT, R0, UR8, PT ;  /* 0x0000000800007c0c */ /* 0x000fe2000bf86270 */
[C---:B------:R-:W-:Y:S01]  /*31590*/  VIADD R9, R13.reuse, UR6 ;  /* 0x000000060d097c36 */ /* 0x040fe20008000000 */
[----:B------:R-:W-:Y:S01]  /*315a0*/  ULDC UR12, c[0x0][0x228] ;  /* 0x00008a00000c7ab9 */ /* 0x000fe20000000800 */
        /* <DEDUP_REMOVED lines=8> */
[C---:B---3--:R-:W-:Y:S01]  /*31630*/  IMAD.WIDE R20, R9.reuse, 0x4, R2 ;  /* 0x0000000409147825 */ /* 0x048fe200078e0202 */
[----:B------:R-:W-:Y:S03]  /*31640*/  @P2 STG.E desc[UR16][R12.64], R26 ;  /* 0x0000001a0c002986 */ /* 0x000fe6000c101910 */
[----:B------:R-:W-:Y:S01]  /*31650*/  IMAD.WIDE R24, R9, 0x4, R4 ;  /* 0x0000000409187825 */ /* 0x000fe200078e0204 */
[----:B------:R-:W-:Y:S01]  /*31660*/  @P6 STG.E desc[UR16][R20.64], R15 ;  /* 0x0000000f14006986 */ /* 0x000fe2000c101910 */
[----:B------:R-:W-:Y:S01]  /*31670*/  ISETP.GE.AND P5, PT, R0, UR4, PT ;  /* 0x0000000400007c0c */ /* 0x000fe2000bfa6270 */
[----:B------:R-:W-:-:S02]  /*31680*/  ULDC UR4, c[0x0][0x248] ;  /* 0x0000920000047ab9 */ /* 0x000fc40000000800 */
[----:B------:R3:W-:Y:S01]  /*31690*/  @P3 STG.E desc[UR16][R24.64], R23 ;  /* 0x0000001718003986 */ /* 0x0007e2000c101910 */
[----:B------:R-:W-:Y:S01]  /*316a0*/  ISETP.LT.AND P3, PT, R7, UR10, !P0 ;  /* 0x0000000a07007c0c */ /* 0x000fe2000c761270 */
[----:B------:R-:W-:Y:S01]  /*316b0*/  VIADD R9, R9, UR4 ;  /* 0x0000000409097c36 */ /* 0x000fe20008000000 */
[----:B------:R-:W-:Y:S02]  /*316c0*/  ISETP.LT.AND P0, PT, R8, UR12, !P0 ;  /* 0x0000000c08007c0c */ /* 0x000fe4000c701270 */
[----:B------:R-:W-:Y:S01]  /*316d0*/  ISETP.LT.AND P6, PT, R7, UR14, !P4 ;  /* 0x0000000e07007c0c */ /* 0x000fe2000e7c1270 */
[----:B------:R-:W-:Y:S01]  /*316e0*/  VIADD R0, R6, 0x9a ;  /* 0x0000009a06007836 */ /* 0x000fe20000000000 */
[----:B------:R-:W-:Y:S01]  /*316f0*/  ISETP.LT.AND P4, PT, R8, UR18, !P4 ;  /* 0x0000001208007c0c */ /* 0x000fe2000e781270 */
[----:B-1----:R-:W-:Y:S01]  /*31700*/  IMAD.WIDE R10, R9, 0x4, R2 ;  /* 0x00000004090a7825 */ /* 0x002fe200078e0202 */
[----:B------:R-:W-:Y:S01]  /*31710*/  ULDC UR4, c[0x0][0x22c] ;  /* 0x00008b0000047ab9 */ /* 0x000fe20000000800 */
[----:B------:R-:W-:-:S02]  /*31720*/  ULDC UR10, c[0x0][0x228] ;  /* 0x00008a00000a7ab9 */ /* 0x000fc40000000800 */
[C---:B---3--:R-:W-:Y:S02]  /*31730*/  VIADD R23, R9.reuse, UR6 ;  /* 0x0000000609177c36 */ /* 0x048fe40008000000 */
[----:B------:R-:W-:Y:S01]  /*31740*/  IMAD.WIDE R12, R9, 0x4, R4 ;  /* 0x00000004090c7825 */ /* 0x000fe200078e0204 */
[----:B------:R-:W-:Y:S01]  /*31750*/  ISETP.GE.AND P2, PT, R0, UR8, PT ;  /* 0x0000000800007c0c */ /* 0x000fe2000bf46270 */
[----:B------:R-:W-:Y:S01]  /*31760*/  @P3 STG.E desc[UR16][R10.64], R31 ;  /* 0x0000001f0a003986 */ /* 0x000fe2000c101910 */
[----:B------:R-:W-:Y:S01]  /*31770*/  ULDC UR12, c[0x0][0x228] ;  /* 0x00008a00000c7ab9 */ /* 0x000fe20000000800 */
[C---:B------:R-:W-:Y:S01]  /*31780*/  IMAD.WIDE R14, R23.reuse, 0x4, R2 ;  /* 0x00000004170e7825 */ /* 0x040fe200078e0202 */
[----:B------:R-:W-:Y:S01]  /*31790*/  IADD3 R0, R6, 0x9b, RZ ;  /* 0x0000009b06007810 */ /* 0x000fe20007ffe0ff */
[----:B------:R-:W-:Y:S01]  /*317a0*/  ULDC UR14, c[0x0][0x228] ;  /* 0x00008a00000e7ab9 */ /* 0x000fe20000000800 */
[----:B------:R-:W-:Y:S01]  /*317b0*/  ULDC UR18, c[0x0][0x228] ;  /* 0x00008a0000127ab9 */ /* 0x000fe20000000800 */
[----:B------:R-:W-:Y:S01]  /*317c0*/  IMAD.WIDE R20, R23, 0x4, R4 ;  /* 0x0000000417147825 */ /* 0x000fe200078e0204 */
[----:B------:R1:W-:Y:S01]  /*317d0*/  @P0 STG.E desc[UR16][R12.64], R27 ;  /* 0x0000001b0c000986 */ /* 0x0003e2000c101910 */
[----:B------:R-:W-:Y:S01]  /*317e0*/  ISETP.GE.AND P3, PT, R0, UR4, PT ;  /* 0x0000000400007c0c */ /* 0x000fe2000bf66270 */
[----:B------:R-:W-:Y:S01]  /*317f0*/  ULDC UR4, c[0x0][0x248] ;  /* 0x0000920000047ab9 */ /* 0x000fe20000000800 */
[----:B------:R-:W-:Y:S01]  /*31800*/  ULDC UR6, c[0x0][0x248] ;  /* 0x0000920000067ab9 */ /* 0x000fe20000000800 */
[----:B------:R3:W-:Y:S01]  /*31810*/  @P6 STG.E desc[UR16][R14.64], R16 ;  /* 0x000000100e006986 */ /* 0x0007e2000c101910 */
[C---:B------:R-:W-:Y:S01]  /*31820*/  ISETP.LT.AND P6, PT, R7.reuse, UR14, !P2 ;  /* 0x0000000e07007c0c */ /* 0x040fe2000d7c1270 */
[----:B------:R-:W-:Y:S01]  /*31830*/  VIADD R0, R6, 0x9c ;  /* 0x0000009c06007836 */ /* 0x000fe20000000000 */
[----:B------:R-:W-:Y:S01]  /*31840*/  ULDC UR8, c[0x0][0x22c] ;  /* 0x00008b0000087ab9 */ /* 0x000fe20000000800 */
[----:B------:R4:W-:Y:S01]  /*31850*/  @P4 STG.E desc[UR16][R20.64], R36 ;  /* 0x0000002414004986 */ /* 0x0009e2000c101910 */
        /* <DEDUP_REMOVED lines=18> */
[----:B------:R3:W-:Y:S03]  /*31980*/  @P5 STG.E desc[UR16][R12.64], R40 ;  /* 0x000000280c005986 */ /* 0x0007e6000c101910 */
[----:B----4-:R-:W-:Y:S01]  /*31990*/  IMAD.WIDE R20, R9, 0x4, R4 ;  /* 0x0000000409147825 */ /* 0x010fe200078e0204 */
[----:B------:R-:W-:Y:S01]  /*319a0*/  @P6 STG.E desc[UR16][R14.64], R17 ;  /* 0x000000110e006986 */ /* 0x000fe2000c101910 */
[----:B------:R-:W-:Y:S01]  /*319b0*/  ISETP.GE.AND P4, PT, R0, UR4, PT ;  /* 0x0000000400007c0c */ /* 0x000fe2000bf86270 */
[----:B------:R-:W-:-:S02]  /*319c0*/  ULDC UR4, c[0x0][0x248] ;  /* 0x0000920000047ab9 */ /* 0x000fc40000000800 */
[----:B------:R4:W-:Y:S01]  /*319d0*/  @P2 STG.E desc[UR16][R20.64], R37 ;  /* 0x0000002514002986 */ /* 0x0009e2000c101910 */
[----:B------:R-:W-:Y:S01]  /*319e0*/  ISETP.LT.AND P2, PT, R7, UR10, !P3 ;  /* 0x0000000a07007c0c */ /* 0x000fe2000df41270 */
[----:B------:R-:W-:Y:S01]  /*319f0*/  VIADD R9, R9, UR4 ;  /* 0x0000000409097c36 */ /* 0x000fe20008000000 */
[----:B------:R-:W-:Y:S01]  /*31a00*/  ISETP.LT.AND P3, PT, R8, UR12, !P3 ;  /* 0x0000000c08007c0c */ /* 0x000fe2000df61270 */
[----:B------:R-:W-:Y:S01]  /*31a10*/  VIADD R0, R6, 0x9e ;  /* 0x0000009e06007836 */ /* 0x000fe20000000000 */
[----:B------:R-:W-:Y:S01]  /*31a20*/  ISETP.LT.AND P5, PT, R7, UR14, !P0 ;  /* 0x0000000e07007c0c */ /* 0x000fe2000c7a1270 */
[C---:B-1----:R-:W-:Y:S01]  /*31a30*/  IMAD.WIDE R10, R9.reuse, 0x4, R2 ;  /* 0x00000004090a7825 */ /* 0x042fe200078e0202 */
[----:B------:R-:W-:Y:S01]  /*31a40*/  ISETP.LT.AND P6, PT, R8, UR18, !P0 ;  /* 0x0000001208007c0c */ /* 0x000fe2000c7c1270 */
[----:B------:R-:W-:Y:S01]  /*31a50*/  ULDC UR10, c[0x0][0x228] ;  /* 0x00008a00000a7ab9 */ /* 0x000fe20000000800 */
[----:B------:R-:W-:Y:S01]  /*31a60*/  ULDC UR4, c[0x0][0x22c] ;  /* 0x00008b0000047ab9 */ /* 0x000fe20000000800 */
[C---:B---3--:R-:W-:Y:S01]  /*31a70*/  IMAD.WIDE R12, R9.reuse, 0x4, R4 ;  /* 0x00000004090c7825 */ /* 0x048fe200078e0204 */
[----:B------:R-:W-:Y:S01]  /*31a80*/  ISETP.GE.AND P0, PT, R0, UR8, PT ;  /* 0x0000000800007c0c */ /* 0x000fe2000bf06270 */
[----:B------:R-:W-:Y:S01]  /*31a90*/  ULDC UR12, c[0x0][0x228] ;  /* 0x00008a00000c7ab9 */ /* 0x000fe20000000800 */
[----:B------:R-:W-:Y:S01]  /*31aa0*/  IADD3 R0, R6, 0x9f, RZ ;  /* 0x0000009f06007810 */ /* 0x000fe20007ffe0ff */
[----:B------:R-:W-:Y:S01]  /*31ab0*/  @P2 STG.E desc[UR16][R10.64], R45 ;  /* 0x0000002d0a002986 */ /* 0x000fe2000c101910 */
[----:B----4-:R-:W-:Y:S01]  /*31ac0*/  VIADD R21, R9, UR6 ;  /* 0x0000000609157c36 */ /* 0x010fe20008000000 */
[----:B------:R-:W-:Y:S01]  /*31ad0*/  ULDC UR6, c[0x0][0x248] ;  /* 0x0000920000067ab9 */ /* 0x000fe20000000800 */
[----:B------:R-:W-:Y:S01]  /*31ae0*/  ULDC UR14, c[0x0][0x228] ;  /* 0x00008a00000e7ab9 */ /* 0x000fe20000000800 */
[----:B------:R1:W-:Y:S01]  /*31af0*/  @P3 STG.E desc[UR16][R12.64], R41 ;  /* 0x000000290c003986 */ /* 0x0003e2000c101910 */
[----:B------:R-:W-:Y:S01]  /*31b00*/  ISETP.LT.AND P3, PT, R7, UR10, !P4 ;  /* 0x0000000a07007c0c */ /* 0x000fe2000e761270 */
[----:B------:R-:W-:Y:S01]  /*31b10*/  ULDC UR18, c[0x0][0x228] ;  /* 0x00008a0000127ab9 */ /* 0x000fe20000000800 */
[----:B------:R-:W-:Y:S01]  /*31b20*/  ISETP.GE.AND P2, PT, R0, UR4, PT ;  /* 0x0000000400007c0c */ /* 0x000fe2000bf46270 */
[----:B------:R-:W-:Y:S01]  /*31b30*/  ULDC UR4, c[0x0][0x248] ;  /* 0x0000920000047ab9 */ /* 0x000fe20000000800 */
[----:B------:R-:W-:Y:S01]  /*31b40*/  ISETP.LT.AND P4, PT, R8, UR12, !P4 ;  /* 0x0000000c08007c0c */ /* 0x000fe2000e781270 */
[C---:B------:R-:W-:Y:S01]  /*31b50*/  IMAD.WIDE R14, R21.reuse, 0x4, R2 ;  /* 0x00000004150e7825 */ /* 0x040fe200078e0202 */
[----:B------:R-:W-:Y:S01]  /*31b60*/  ULDC UR8, c[0x0][0x22c] ;  /* 0x00008b0000087ab9 */ /* 0x000fe20000000800 */
[----:B------:R-:W-:Y:S01]  /*31b70*/  ULDC UR10, c[0x0][0x228] ;  /* 0x00008a00000a7ab9 */ /* 0x000fe20000000800 */
[----:B------:R-:W-:Y:S01]  /*31b80*/  ULDC UR12, c[0x0][0x228] ;  /* 0x00008a00000c7ab9 */ /* 0x000fe20000000800 */
[----:B------:R-:W-:-:S04]  /*31b90*/  IMAD.WIDE R16, R21, 0x4, R4 ;  /* 0x0000000415107825 */ /* 0x000fc800078e0204 */
[----:B-1----:R-:W-:Y:S02]  /*31ba0*/  VIADD R13, R21, UR4 ;  /* 0x00000004150d7c36 */ /* 0x002fe40008000000 */
[----:B------:R-:W-:Y:S01]  /*31bb0*/  VIADD R0, R6, 0xa0 ;  /* 0x000000a006007836 */ /* 0x000fe20000000000 */
[----:B------:R1:W-:Y:S01]  /*31bc0*/  @P5 STG.E desc[UR16][R14.64], R18 ;  /* 0x000000120e005986 */ /* 0x0003e2000c101910 */
[C---:B------:R-:W-:Y:S01]  /*31bd0*/  VIADD R9, R13.reuse, UR6 ;  /* 0x000000060d097c36 */ /* 0x040fe20008000000 */
[----:B------:R-:W-:Y:S01]  /*31be0*/  ULDC UR4, c[0x0][0x22c] ;  /* 0x00008b0000047ab9 */ /* 0x000fe20000000800 */
[----:B------:R-:W-:Y:S01]  /*31bf0*/  IMAD.WIDE R10, R13, 0x4, R2 ;  /* 0x000000040d0a7825 */ /* 0x000fe200078e0202 */
[----:B------:R3:W-:Y:S01]  /*31c00*/  @P6 STG.E desc[UR16][R16.64], R38 ;  /* 0x0000002610006986 */ /* 0x0007e2000c101910 */
[----:B------:R-:W-:Y:S01]  /*31c10*/  ISETP.LT.AND P5, PT, R7, UR14, !P0 ;  /* 0x0000000e07007c0c */ /* 0x000fe2000c7a1270 */
[----:B------:R-:W-:Y:S01]  /*31c20*/  ULDC UR14, c[0x0][0x228] ;  /* 0x00008a00000e7ab9 */ /* 0x000fe20000000800 */
[----:B------:R-:W-:Y:S01]  /*31c30*/  IMAD.WIDE R12, R13, 0x4, R4 ;  /* 0x000000040d0c7825 */ /* 0x000fe200078e0204 */
[----:B------:R-:W-:Y:S01]  /*31c40*/  ISETP.LT.AND P6, PT, R8, UR18, !P0 ;  /* 0x0000001208007c0c */ /* 0x000fe2000c7c1270 */
[----:B------:R4:W-:Y:S01]  /*31c50*/  @P3 STG.E desc[UR16][R10.64], R46 ;  /* 0x0000002e0a003986 */ /* 0x0009e2000c101910 */
[----:B------:R-:W-:Y:S01]  /*31c60*/  ISETP.GE.AND P0, PT, R0, UR8, PT ;  /* 0x0000000800007c0c */ /* 0x000fe2000bf06270 */
[----:B------:R-:W-:Y:S01]  /*31c70*/  ULDC UR18, c[0x0][0x228] ;  /* 0x00008a0000127ab9 */ /* 0x000fe20000000800 */
[----:B------:R-:W-:Y:S01]  /*31c80*/  IADD3 R0, R6, 0xa1, RZ ;  /* 0x000000a106007810 */ /* 0x000fe20007ffe0ff */
[----:B------:R2:W-:Y:S01]  /*31c90*/  @P4 STG.E desc[UR16][R12.64], R42 ;  /* 0x0000002a0c004986 */ /* 0x0005e2000c101910 */
[----:B------:R-:W-:Y:S01]  /*31ca0*/  ISETP.LT.AND P4, PT, R7, UR10, !P2 ;  /* 0x0000000a07007c0c */ /* 0x000fe2000d781270 */
[C---:B-1----:R-:W-:Y:S01]  /*31cb0*/  IMAD.WIDE R14, R9.reuse, 0x4, R2 ;  /* 0x00000004090e7825 */ /* 0x042fe200078e0202 */
[----:B------:R-:W-:Y:S01]  /*31cc0*/  ISETP.GE.AND P3, PT, R0, UR4, PT ;  /* 0x0000000400007c0c */ /* 0x000fe2000bf66270 */
[----:B------:R-:W-:Y:S01]  /*31cd0*/  ULDC UR4, c[0x0][0x248] ;  /* 0x0000920000047ab9 */ /* 0x000fe20000000800 */
[----:B------:R-:W-:Y:S01]  /*31ce0*/  ISETP.LT.AND P2, PT, R8, UR12, !P2 ;  /* 0x0000000c08007c0c */ /* 0x000fe2000d741270 */
[C---:B---3--:R-:W-:Y:S01]  /*31cf0*/  IMAD.WIDE R16, R9.reuse, 0x4, R4 ;  /* 0x0000000409107825 */ /* 0x048fe200078e0204 */
[----:B------:R1:W-:Y:S01]  /*31d00*/  @P5 STG.E desc[UR16][R14.64], R19 ;  /* 0x000000130e005986 */ /* 0x0003e2000c101910 */
[----:B------:R-:W-:Y:S01]  /*31d10*/  ULDC UR8, c[0x0][0x22c] ;  /* 0x00008b0000087ab9 */ /* 0x000fe20000000800 */
[----:B------:R-:W-:Y:S01]  /*31d20*/  ULDC UR6, c[0x0][0x248] ;  /* 0x0000920000067ab9 */ /* 0x000fe20000000800 */
[----:B------:R-:W-:Y:S01]  /*31d30*/  VIADD R9, R9, UR4 ;  /* 0x0000000409097c36 */ /* 0x000fe20008000000 */
[----:B------:R-:W-:Y:S01]  /*31d40*/  ULDC UR10, c[0x0][0x228] ;  /* 0x00008a00000a7ab9 */ /* 0x000fe20000000800 */
[----:B------:R-:W-:Y:S01]  /*31d50*/  VIADD R0, R6, 0xa2 ;  /* 0x000000a206007836 */ /* 0x000fe20000000000 */
[----:B------:R3:W-:Y:S01]  /*31d60*/  @P6 STG.E desc[UR16][R16.64], R39 ;  /* 0x0000002710006986 */ /* 0x0007e2000c101910 */
[----:B----4-:R-:W-:Y:S01]  /*31d70*/  IMAD.WIDE R10, R9, 0x4, R2 ;  /* 0x00000004090a7825 */ /* 0x010fe200078e0202 */
[----:B------:R-:W-:Y:S01]  /*31d80*/  ISETP.LT.AND P5, PT, R7, UR14, !P0 ;  /* 0x0000000e07007c0c */ /* 0x000fe2000c7a1270 */
[----:B------:R-:W-:Y:S01]  /*31d90*/  ULDC UR4, c[0x0][0x22c] ;  /* 0x00008b0000047ab9 */ /* 0x000fe20000000800 */
[----:B------:R-:W-:Y:S01]  /*31da0*/  ISETP.LT.AND P6, PT, R8, UR18, !P0 ;  /* 0x0000001208007c0c */ /* 0x000fe2000c7c1270 */
[C---:B--2---:R-:W-:Y:S01]  /*31db0*/  IMAD.WIDE R12, R9.reuse, 0x4, R4 ;  /* 0x00000004090c7825 */ /* 0x044fe200078e0204 */
[----:B------:R-:W-:Y:S01]  /*31dc0*/  ISETP.GE.AND P0, PT, R0, UR8, PT ;  /* 0x0000000800007c0c */ /* 0x000fe2000bf06270 */
[----:B------:R-:W-:Y:S01]  /*31dd0*/  @P4 STG.E desc[UR16][R10.64], R47 ;  /* 0x0000002f0a004986 */ /* 0x000fe2000c101910 */
[----:B------:R-:W-:Y:S01]  /*31de0*/  IADD3 R0, R6, 0xa3, RZ ;  /* 0x000000a306007810 */ /* 0x000fe20007ffe0ff */
[----:B-1----:R-:W-:Y:S01]  /*31df0*/  VIADD R19, R9, UR6 ;  /* 0x0000000609137c36 */ /* 0x002fe20008000000 */
        /* <DEDUP_REMOVED lines=11> */
[----:B---3--:R-:W-:Y:S01]  /*31eb0*/  IMAD.WIDE R16, R19, 0x4, R4 ;  /* 0x0000000413107825 */ /* 0x008fe200078e0204 */
[----:B------:R-:W-:-:S03]  /*31ec0*/  ULDC UR10, c[0x0][0x228] ;  /* 0x00008a00000a7ab9 */ /* 0x000fc60000000800 */
        /* <DEDUP_REMOVED lines=21> */
[C---:B--2---:R-:W-:Y:S01]  /*32020*/  IMAD.WIDE R16, R9.reuse, 0x4, R4 ;  /* 0x0000000409107825 */ /* 0x044fe200078e0204 */
[----:B------:R1:W-:Y:S01]  /*32030*/  @P5 STG.E desc[UR16][R14.64], R33 ;  /* 0x000000210e005986 */ /* 0x0003e2000c101910 */
[----:B------:R-:W-:Y:S01]  /*32040*/  ULDC UR18, c[0x0][0x228] ;  /* 0x00008a0000127ab9 */ /* 0x000fe20000000800 */
[----:B------:R-:W-:Y:S01]  /*32050*/  ULDC UR8, c[0x0][0x22c] ;  /* 0x00008b0000087ab9 */ /* 0x000fe20000000800 */
[----:B------:R-:W-:Y:S01]  /*32060*/  VIADD R9, R9, UR4 ;  /* 0x0000000409097c36 */ /* 0x000fe20008000000 */
[----:B------:R-:W-:Y:S01]  /*32070*/  ULDC UR6, c[0x0][0x248] ;  /* 0x0000920000067ab9 */ /* 0x000fe20000000800 */
[----:B------:R-:W-:Y:S01]  /*32080*/  VIADD R0, R6, 0xa6 ;  /* 0x000000a606007836 */ /* 0x000fe20000000000 */
[----:B------:R2:W-:Y:S01]  /*32090*/  @P6 STG.E desc[UR16][R16.64], R53 ;  /* 0x0000003510006986 */ /* 0x0005e2000c101910 */
[----:B---3--:R-:W-:Y:S01]  /*320a0*/  IMAD.WIDE R10, R9, 0x4, R2 ;  /* 0x00000004090a7825 */ /* 0x008fe200078e0202 */
[----:B------:R-:W-:Y:S01]  /*320b0*/  ISETP.LT.AND P5, PT, R7, UR14, !P0 ;  /* 0x0000000e07007c0c */ /* 0x000fe2000c7a1270 */
[----:B------:R-:W-:Y:S01]  /*320c0*/  ULDC UR10, c[0x0][0x228] ;  /* 0x00008a00000a7ab9 */ /* 0x000fe20000000800 */
[----:B------:R-:W-:Y:S01]  /*320d0*/  ISETP.LT.AND P6, PT, R8, UR18, !P0 ;  /* 0x0000001208007c0c */ /* 0x000fe2000c7c1270 */
[C---:B----4-:R-:W-:Y:S01]  /*320e0*/  IMAD.WIDE R12, R9.reuse, 0x4, R4 ;  /* 0x00000004090c7825 */ /* 0x050fe200078e0204 */
[----:B------:R-:W-:Y:S01]  /*320f0*/  ISETP.GE.AND P0, PT, R0, UR8, PT ;  /* 0x0000000800007c0c */ /* 0x000fe2000bf06270 */
[----:B------:R-:W-:Y:S01]  /*32100*/  @P3 STG.E desc[UR16][R10.64], R61 ;  /* 0x0000003d0a003986 */ /* 0x000fe2000c101910 */
[----:B------:R-:W-:Y:S01]  /*32110*/  IADD3 R0, R6, 0xa7, RZ ;  /* 0x000000a706007810 */ /* 0x000fe20007ffe0ff */
[----:B------:R-:W-:Y:S01]  /*32120*/  VIADD R19, R9, UR6 ;  /* 0x0000000609137c36 */ /* 0x000fe20008000000 */
[----:B------:R-:W-:Y:S01]  /*32130*/  ULDC UR4, c[0x0][0x22c] ;  /* 0x00008b0000047ab9 */ /* 0x000fe20000000800 */
[----:B------:R3:W-:Y:S01]  /*32140*/  @P4 STG.E desc[UR16][R12.64], R57 ;  /* 0x000000390c004986 */ /* 0x0007e2000c101910 */
[----:B------:R-:W-:Y:S01]  /*32150*/  ULDC UR12, c[0x0][0x228] ;  /* 0x00008a00000c7ab9 */ /* 0x000fe20000000800 */
[----:B------:R-:W-:Y:S01]  /*32160*/  ISETP.LT.AND P4, PT, R7, UR10, !P2 ;  /* 0x0000000a07007c0c */ /* 0x000fe2000d781270 */
[C---:B-1----:R-:W-:Y:S01]  /*32170*/  IMAD.WIDE R14, R19.reuse, 0x4, R2 ;  /* 0x00000004130e7825 */ /* 0x042fe200078e0202 */
[----:B------:R-:W-:Y:S01]  /*32180*/  ISETP.GE.AND P3, PT, R0, UR4, PT ;  /* 0x0000000400007c0c */ /* 0x000fe2000bf66270 */
[----:B------:R-:W-:Y:S01]  /*32190*/  ULDC UR4, c[0x0][0x248] ;  /* 0x0000920000047ab9 */ /* 0x000fe20000000800 */
[----:B------:R-:W-:Y:S01]  /*321a0*/  ISETP.LT.AND P2, PT, R8, UR12, !P2 ;  /* 0x0000000c08007c0c */ /* 0x000fe2000d741270 */
[C---:B--2---:R-:W-:Y:S01]  /*321b0*/  IMAD.WIDE R16, R19.reuse, 0x4, R4 ;  /* 0x0000000413107825 */ /* 0x044fe200078e0204 */
[----:B------:R-:W-:Y:S01]  /*321c0*/  ULDC UR6, c[0x0][0x248] ;  /* 0x0000920000067ab9 */ /* 0x000fe20000000800 */
[----:B------:R1:W-:Y:S01]  /*321d0*/  @P5 STG.E desc[UR16][R14.64], R34 ;  /* 0x000000220e005986 */ /* 0x0003e2000c101910 */
[----:B------:R-:W-:Y:S01]  /*321e0*/  ULDC UR14, c[0x0][0x228] ;  /* 0x00008a00000e7ab9 */ /* 0x000fe20000000800 */
[----:B------:R-:W-:Y:S01]  /*321f0*/  VIADD R0, R6, 0xa8 ;  /* 0x000000a806007836 */ /* 0x000fe20000000000 */
[----:B------:R-:W-:Y:S01]  /*32200*/  ULDC UR18, c[0x0][0x228] ;  /* 0x00008a0000127ab9 */ /* 0x000fe20000000800 */
[----:B---3--:R-:W-:Y:S01]  /*32210*/  VIADD R13, R19, UR4 ;  /* 0x00000004130d7c36 */ /* 0x008fe20008000000 */
[----:B------:R2:W-:Y:S01]  /*32220*/  @P6 STG.E desc[UR16][R16.64], R54 ;  /* 0x0000003610006986 */ /* 0x0005e2000c101910 */
[----:B------:R-:W-:Y:S01]  /*32230*/  ULDC UR8, c[0x0][0x22c] ;  /* 0x00008b0000087ab9 */ /* 0x000fe20000000800 */
[----:B------:R-:W-:Y:S01]  /*32240*/  ISETP.LT.AND P5, PT, R7, UR14, !P0 ;  /* 0x0000000e07007c0c */ /* 0x000fe2000c7a1270 */
[C---:B------:R-:W-:Y:S01]  /*32250*/  VIADD R9, R13.reuse, UR6 ;  /* 0x000000060d097c36 */ /* 0x040fe20008000000 */
[----:B------:R-:W-:Y:S01]  /*32260*/  ULDC UR10, c[0x0][0x228] ;  /* 0x00008a00000a7ab9 */ /* 0x000fe20000000800 */
[C---:B------:R-:W-:Y:S01]  /*32270*/  IMAD.WIDE R10, R13.reuse, 0x4, R2 ;  /* 0x000000040d0a7825 */ /* 0x040fe200078e0202 */
[----:B------:R-:W-:Y:S01]  /*32280*/  ISETP.LT.AND P6, PT, R8, UR18, !P0 ;  /* 0x0000001208007c0c */ /* 0x000fe2000c7c1270 */
[----:B------:R-:W-:Y:S01]  /*32290*/  ULDC UR4, c[0x0][0x22c] ;  /* 0x00008b0000047ab9 */ /* 0x000fe20000000800 */
[----:B------:R-:W-:Y:S01]  /*322a0*/  ULDC UR12, c[0x0][0x228] ;  /* 0x00008a00000c7ab9 */ /* 0x000fe20000000800 */
[----:B------:R-:W-:Y:S01]  /*322b0*/  IMAD.WIDE R12, R13, 0x4, R4 ;  /* 0x000000040d0c7825 */ /* 0x000fe200078e0204 */
[----:B------:R-:W-:Y:S01]  /*322c0*/  ISETP.GE.AND P0, PT, R0, UR8, PT ;  /* 0x0000000800007c0c */ /* 0x000fe2000bf06270 */
[----:B------:R3:W-:Y:S01]  /*322d0*/  @P4 STG.E desc[UR16][R10.64], R62 ;  /* 0x0000003e0a004986 */ /* 0x0007e2000c101910 */
[----:B------:R-:W-:Y:S01]  /*322e0*/  IADD3 R0, R6, 0xa9, RZ ;  /* 0x000000a906007810 */ /* 0x000fe20007ffe0ff */
[----:B-1----:R-:W-:Y:S01]  /*322f0*/  IMAD.WIDE R14, R9, 0x4, R2 ;  /* 0x00000004090e7825 */ /* 0x002fe200078e0202 */
[----:B------:R-:W-:Y:S01]  /*32300*/  ULDC UR14, c[0x0][0x228] ;  /* 0x00008a00000e7ab9 */ /* 0x000fe20000000800 */
[----:B------:R1:W-:Y:S01]  /*32310*/  @P2 STG.E desc[UR16][R12.64], R58 ;  /* 0x0000003a0c002986 */ /* 0x0003e2000c101910 */
[----:B------:R-:W-:Y:S01]  /*32320*/  ISETP.LT.AND P2, PT, R7, UR10, !P3 ;  /* 0x0000000a07007c0c */ /* 0x000fe2000df41270 */
[C---:B--2---:R-:W-:Y:S01]  /*32330*/  IMAD.WIDE R16, R9.reuse, 0x4, R4 ;  /* 0x0000000409107825 */ /* 0x044fe200078e0204 */
[----:B------:R-:W-:Y:S01]  /*32340*/  ISETP.GE.AND P4, PT, R0, UR4, PT ;  /* 0x0000000400007c0c */ /* 0x000fe2000bf86270 */
[----:B------:R-:W-:Y:S01]  /*32350*/  ULDC UR4, c[0x0][0x248] ;  /* 0x0000920000047ab9 */ /* 0x000fe20000000800 */
[----:B------:R-:W-:Y:S01]  /*32360*/  ISETP.LT.AND P3, PT, R8, UR12, !P3 ;  /* 0x0000000c08007c0c */ /* 0x000fe2000df61270 */
[----:B------:R-:W-:Y:S01]  /*32370*/  VIADD R9, R9, UR4 ;  /* 0x0000000409097c36 */ /* 0x000fe20008000000 */
[----:B------:R2:W-:Y:S01]  /*32380*/  @P5 STG.E desc[UR16][R14.64], R35 ;  /* 0x000000230e005986 */ /* 0x0005e2000c101910 */
[----:B------:R-:W-:Y:S01]  /*32390*/  VIADD R0, R6, 0xaa ;  /* 0x000000aa06007836 */ /* 0x000fe20000000000 */
[----:B------:R-:W-:Y:S01]  /*323a0*/  ULDC UR18, c[0x0][0x228] ;  /* 0x00008a0000127ab9 */ /* 0x000fe20000000800 */
[----:B---3--:R-:W-:Y:S01]  /*323b0*/  IMAD.WIDE R10, R9, 0x4, R2 ;  /* 0x00000004090a7825 */ /* 0x008fe200078e0202 */
[----:B------:R3:W-:Y:S01]  /*323c0*/  @P6 STG.E desc[UR16][R16.64], R55 ;  /* 0x0000003710006986 */ /* 0x0007e2000c101910 */
[----:B------:R-:W-:Y:S01]  /*323d0*/  ULDC UR8, c[0x0][0x22c] ;  /* 0x00008b0000087ab9 */ /* 0x000fe20000000800 */
[----:B------:R-:W-:Y:S01]  /*323e0*/  ISETP.LT.AND P5, PT, R7, UR14, !P0 ;  /* 0x0000000e07007c0c */ /* 0x000fe2000c7a1270 */
[C---:B-1----:R-:W-:Y:S01]  /*323f0*/  IMAD.WIDE R12, R9.reuse, 0x4, R4 ;  /* 0x00000004090c7825 */ /* 0x042fe200078e0204 */
[----:B------:R-:W-:Y:S01]  /*32400*/  ISETP.LT.AND P6, PT, R8, UR18, !P0 ;  /* 0x0000001208007c0c */ /* 0x000fe2000c7c1270 */
[----:B------:R-:W-:Y:S01]  /*32410*/  ULDC UR6, c[0x0][0x248] ;  /* 0x0000920000067ab9 */ /* 0x000fe20000000800 */
[----:B------:R-:W-:Y:S01]  /*32420*/  ISETP.GE.AND P0, PT, R0, UR8, PT ;  /* 0x0000000800007c0c */ /* 0x000fe2000bf06270 */
[----:B------:R-:W-:Y:S01]  /*32430*/  @P2 STG.E desc[UR16][R10.64], R63 ;  /* 0x0000003f0a002986 */ /* 0x000fe2000c101910 */
[----:B------:R-:W-:Y:S01]  /*32440*/  IADD3 R0, R6, 0xab, RZ ;  /* 0x000000ab06007810 */ /* 0x000fe20007ffe0ff */
[----:B------:R-:W-:Y:S01]  /*32450*/  ULDC UR10, c[0x0][0x228] ;  /* 0x00008a00000a7ab9 */ /* 0x000fe20000000800 */
[----:B------:R-:W-:Y:S01]  /*32460*/  VIADD R19, R9, UR6 ;  /* 0x0000000609137c36 */ /* 0x000fe20008000000 */
[----:B------:R-:W-:Y:S01]  /*32470*/  ULDC UR4, c[0x0][0x22c] ;  /* 0x00008b0000047ab9 */ /* 0x000fe20000000800 */
[----:B------:R1:W-:Y:S01]  /*32480*/  @P3 STG.E desc[UR16][R12.64], R59 ;  /* 0x0000003b0c003986 */ /* 0x0003e2000c101910 */
[----:B------:R-:W-:Y:S01]  /*32490*/  ULDC UR12, c[0x0][0x228] ;  /* 0x00008a00000c7ab9 */ /* 0x000fe20000000800 */
[----:B------:R-:W-:Y:S01]  /*324a0*/  ISETP.LT.AND P3, PT, R7, UR10, !P4 ;  /* 0x0000000a07007c0c */ /* 0x000fe2000e761270 */
[C---:B--2---:R-:W-:Y:S01]  /*324b0*/  IMAD.WIDE R14, R19.reuse, 0x4, R2 ;  /* 0x00000004130e7825 */ /* 0x044fe200078e0202 */
[----:B------:R-:W-:Y:S01]  /*324c0*/  ISETP.GE.AND P2, PT, R0, UR4, PT ;  /* 0x0000000400007c0c */ /* 0x000fe2000bf46270 */
[----:B------:R-:W-:Y:S01]  /*324d0*/  ULDC UR4, c[0x0][0x248] ;  /* 0x0000920000047ab9 */ /* 0x000fe20000000800 */
[----:B------:R-:W-:Y:S01]  /*324e0*/  ISETP.LT.AND P4, PT, R8, UR12, !P4 ;  /* 0x0000000c08007c0c */ /* 0x000fe2000e781270 */
[C---:B---3--:R-:W-:Y:S01]  /*324f0*/  IMAD.WIDE R16, R19.reuse, 0x4, R4 ;  /* 0x0000000413107825 */ /* 0x048fe200078e0204 */
[----:B------:R-:W-:Y:S01]  /*32500*/  ULDC UR6, c[0x0][0x248] ;  /* 0x0000920000067ab9 */ /* 0x000fe20000000800 */
[----:B------:R2:W-:Y:S01]  /*32510*/  @P5 STG.E desc[UR16][R14.64], R48 ;  /* 0x000000300e005986 */ /* 0x0005e2000c101910 */
[----:B------:R-:W-:Y:S01]  /*32520*/  ULDC UR14, c[0x0][0x228] ;  /* 0x00008a00000e7ab9 */ /* 0x000fe20000000800 */
[----:B------:R-:W-:Y:S01]  /*32530*/  VIADD R0, R6, 0xac ;  /* 0x000000ac06007836 */ /* 0x000fe20000000000 */
[----:B------:R-:W-:Y:S01]  /*32540*/  ULDC UR18, c[0x0][0x228] ;  /* 0x00008a0000127ab9 */ /* 0x000fe20000000800 */
[----:B-1----:R-:W-:Y:S01]  /*32550*/  VIADD R13, R19, UR4 ;  /* 0x00000004130d7c36 */ /* 0x002fe20008000000 */
        /* <DEDUP_REMOVED lines=13> */
[----:B--2---:R-:W-:Y:S01]  /*32630*/  IMAD.WIDE R14, R9, 0x4, R2 ;  /* 0x00000004090e7825 */ /* 0x004fe200078e0202 */
[----:B------:R-:W-:Y:S01]  /*32640*/  ULDC UR14, c[0x0][0x228] ;  /* 0x00008a00000e7ab9 */ /* 0x000fe20000000800 */
[----:B------:R2:W-:Y:S01]  /*32650*/  @P4 STG.E desc[UR16][R12.64], R72 ;  /* 0x000000480c004986 */ /* 0x0005e2000c101910 */
[----:B------:R-:W-:Y:S01]  /*32660*/  ISETP.LT.AND P4, PT, R7, UR10, !P2 ;  /* 0x0000000a07007c0c */ /* 0x000fe2000d781270 */
[C---:B-1----:R-:W-:Y:S01]  /*32670*/  IMAD.WIDE R16, R9.reuse, 0x4, R4 ;  /* 0x0000000409107825 */ /* 0x042fe200078e0204 */
        /* <DEDUP_REMOVED lines=11> */
[C---:B--2---:R-:W-:Y:S01]  /*32730*/  IMAD.WIDE R12, R9.reuse, 0x4, R4 ;  /* 0x00000004090c7825 */ /* 0x044fe200078e0204 */
        /* <DEDUP_REMOVED lines=21> */
[----:B--2---:R-:W-:Y:S01]  /*32890*/  VIADD R13, R19, UR4 ;  /* 0x00000004130d7c36 */ /* 0x004fe20008000000 */
        /* <DEDUP_REMOVED lines=657> */
[----:B------:R-:W-:Y:S01]  /*351b0*/  VIADD R19, R9, UR6 ;  /* 0x0000000609137c36 */ /* 0x000fe20008000000 */
[----:B------:R-:W-:Y:S01]  /*351c0*/  IADD3 R0, R6, 0xe3, RZ ;  /* 0x000000e306007810 */ /* 0x000fe20007ffe0ff */
[----:B------:R-:W-:Y:S01]  /*351d0*/  @P3 STG.E desc[UR16][R10.64], R191 ;  /* 0x000000bf0a003986 */ /* 0x000fe2000c101910 */
[----:B------:R-:W-:Y:S01]  /*351e0*/  ULDC UR10, c[0x0][0x228] ;  /* 0x00008a00000a7ab9 */ /* 0x000fe20000000800 */
[----:B------:R-:W-:Y:S01]  /*351f0*/  ULDC UR4, c[0x0][0x22c] ;  /* 0x00008b0000047ab9 */ /* 0x000fe20000000800 */
[----:B------:R-:W-:Y:S01]  /*35200*/  ULDC UR12, c[0x0][0x228] ;  /* 0x00008a00000c7ab9 */ /* 0x000fe20000000800 */
[----:B------:R1:W-:Y:S01]  /*35210*/  @P4 STG.E desc[UR16][R12.64], R187 ;  /* 0x000000bb0c004986 */ /* 0x0003e2000c101910 */
[----:B------:R-:W-:Y:S01]  /*35220*/  ISETP.LT.AND P4, PT, R7, UR10, !P2 ;  /* 0x0000000a07007c0c */ /* 0x000fe2000d781270 */
[C---:B--2---:R-:W-:Y:S01]  /*35230*/  IMAD.WIDE R14, R19.reuse, 0x4, R2 ;  /* 0x00000004130e7825 */ /* 0x044fe200078e0202 */
[----:B------:R-:W-:Y:S01]  /*35240*/  ISETP.GE.AND P3, PT, R0, UR4, PT ;  /* 0x0000000400007c0c */ /* 0x000fe2000bf66270 */
[----:B------:R-:W-:Y:S01]  /*35250*/  ULDC UR4, c[0x0][0x248] ;  /* 0x0000920000047ab9 */ /* 0x000fe20000000800 */
[----:B------:R-:W-:Y:S01]  /*35260*/  ISETP.LT.AND P2, PT, R8, UR12, !P2 ;  /* 0x0000000c08007c0c */ /* 0x000fe2000d741270 */
[C---:B---3--:R-:W-:Y:S01]  /*35270*/  IMAD.WIDE R16, R19.reuse, 0x4, R4 ;  /* 0x0000000413107825 */ /* 0x048fe200078e0204 */
[----:B------:R-:W-:Y:S01]  /*35280*/  ULDC UR14, c[0x0][0x228] ;  /* 0x00008a00000e7ab9 */ /* 0x000fe20000000800 */
[----:B------:R-:W-:Y:S01]  /*35290*/  ULDC UR6, c[0x0][0x248] ;  /* 0x0000920000067ab9 */ /* 0x000fe20000000800 */
[----:B------:R2:W-:Y:S01]  /*352a0*/  @P5 STG.E desc[UR16][R14.64], R180 ;  /* 0x000000b40e005986 */ /* 0x0005e2000c101910 */
[----:B------:R-:W-:Y:S01]  /*352b0*/  VIADD R0, R6, 0xe4 ;  /* 0x000000e406007836 */ /* 0x000fe20000000000 */
[----:B------:R-:W-:Y:S01]  /*352c0*/  ULDC UR18, c[0x0][0x228] ;  /* 0x00008a0000127ab9 */ /* 0x000fe20000000800 */
[----:B-1----:R-:W-:Y:S01]  /*352d0*/  VIADD R13, R19, UR4 ;  /* 0x00000004130d7c36 */ /* 0x002fe20008000000 */
[----:B------:R-:W-:Y:S01]  /*352e0*/  ISETP.LT.AND P5, PT, R7, UR14, !P0 ;  /* 0x0000000e07007c0c */ /* 0x000fe2000c7a1270 */
[----:B------:R1:W-:Y:S01]  /*352f0*/  @P6 STG.E desc[UR16][R16.64], R136 ;  /* 0x0000008810006986 */ /* 0x0003e2000c101910 */
[----:B------:R-:W-:Y:S01]  /*35300*/  ULDC UR8, c[0x0][0x22c] ;  /* 0x00008b0000087ab9 */ /* 0x000fe20000000800 */
        /* <DEDUP_REMOVED lines=21> */
[----:B------:R-:W-:Y:S01]  /*35460*/  ISETP.LT.AND P5, PT, R7, UR14, !P0 ;  /* 0x0000000e07007c0c */ /* 0x000fe2000c7a1270 */
[----:B------:R-:W-:Y:S01]  /*35470*/  ULDC UR18, c[0x0][0x228] ;  /* 0x00008a0000127ab9 */ /* 0x000fe20000000800 */
[C---:B---3--:R-:W-:Y:S01]  /*35480*/  IMAD.WIDE R10, R9.reuse, 0x4, R2 ;  /* 0x00000004090a7825 */ /* 0x048fe200078e0202 */
[----:B------:R3:W-:Y:S01]  /*35490*/  @P6 STG.E desc[UR16][R16.64], R137 ;  /* 0x0000008910006986 */ /* 0x0007e2000c101910 */
[----:B------:R-:W-:Y:S01]  /*354a0*/  ULDC UR8, c[0x0][0x22c] ;  /* 0x00008b0000087ab9 */ /* 0x000fe20000000800 */
[----:B------:R-:W-:Y:S01]  /*354b0*/  ULDC UR6, c[0x0][0x248] ;  /* 0x0000920000067ab9 */ /* 0x000fe20000000800 */
[C---:B--2---:R-:W-:Y:S01]  /*354c0*/  IMAD.WIDE R12, R9.reuse, 0x4, R4 ;  /* 0x00000004090c7825 */ /* 0x044fe200078e0204 */
[----:B------:R-:W-:Y:S01]  /*354d0*/  ISETP.LT.AND P6, PT, R8, UR18, !P0 ;  /* 0x0000001208007c0c */ /* 0x000fe2000c7c1270 */
[----:B------:R-:W-:Y:S01]  /*354e0*/  @P2 STG.E desc[UR16][R10.64], R201 ;  /* 0x000000c90a002986 */ /* 0x000fe2000c101910 */
[----:B------:R-:W-:Y:S01]  /*354f0*/  ISETP.GE.AND P0, PT, R0, UR8, PT ;  /* 0x0000000800007c0c */ /* 0x000fe2000bf06270 */
[----:B------:R-:W-:Y:S01]  /*35500*/  VIADD R19, R9, UR6 ;  /* 0x0000000609137c36 */ /* 0x000fe20008000000 */
[----:B------:R-:W-:Y:S01]  /*35510*/  IADD3 R0, R6, 0xe7, RZ ;  /* 0x000000e706007810 */ /* 0x000fe20007ffe0ff */
[----:B------:R-:W-:Y:S01]  /*35520*/  ULDC UR10, c[0x0][0x228] ;  /* 0x00008a00000a7ab9 */ /* 0x000fe20000000800 */
[----:B------:R-:W-:Y:S01]  /*35530*/  ULDC UR4, c[0x0][0x22c] ;  /* 0x00008b0000047ab9 */ /* 0x000fe20000000800 */
[----:B------:R2:W-:Y:S01]  /*35540*/  @P3 STG.E desc[UR16][R12.64], R197 ;  /* 0x000000c50c003986 */ /* 0x0005e2000c101910 */
[----:B------:R-:W-:Y:S01]  /*35550*/  ULDC UR12, c[0x0][0x228] ;  /* 0x00008a00000c7ab9 */ /* 0x000fe20000000800 */
[----:B-1----:R-:W-:Y:S01]  /*35560*/  IMAD.WIDE R14, R19, 0x4, R2 ;  /* 0x00000004130e7825 */ /* 0x002fe200078e0202 */
[----:B------:R-:W-:Y:S01]  /*35570*/  ISETP.LT.AND P3, PT, R7, UR10, !P4 ;  /* 0x0000000a07007c0c */ /* 0x000fe2000e761270 */
[----:B------:R-:W-:Y:S01]  /*35580*/  ULDC UR14, c[0x0][0x228] ;  /* 0x00008a00000e7ab9 */ /* 0x000fe20000000800 */
[----:B------:R-:W-:Y:S01]  /*35590*/  ISETP.GE.AND P2, PT, R0, UR4, PT ;  /* 0x0000000400007c0c */ /* 0x000fe2000bf46270 */
[----:B------:R-:W-:Y:S01]  /*355a0*/  ULDC UR4, c[0x0][0x248] ;  /* 0x0000920000047ab9 */ /* 0x000fe20000000800 */
[----:B------:R-:W-:Y:S01]  /*355b0*/  ISETP.LT.AND P4, PT, R8, UR12, !P4 ;  /* 0x0000000c08007c0c */ /* 0x000fe2000e781270 */
[C---:B---3--:R-:W-:Y:S01]  /*355c0*/  IMAD.WIDE R16, R19.reuse, 0x4, R4 ;  /* 0x0000000413107825 */ /* 0x048fe200078e0204 */
[----:B------:R1:W-:Y:S01]  /*355d0*/  @P5 STG.E desc[UR16][R14.64], R182 ;  /* 0x000000b60e005986 */ /* 0x0003e2000c101910 */
[----:B------:R-:W-:Y:S01]  /*355e0*/  ULDC UR6, c[0x0][0x248] ;  /* 0x0000920000067ab9 */ /* 0x000fe20000000800 */
[----:B------:R-:W-:Y:S01]  /*355f0*/  ULDC UR18, c[0x0][0x228] ;  /* 0x00008a0000127ab9 */ /* 0x000fe20000000800 */
[----:B--2---:R-:W-:Y:S01]  /*35600*/  VIADD R13, R19, UR4 ;  /* 0x00000004130d7c36 */ /* 0x004fe20008000000 */
[----:B------:R-:W-:Y:S01]  /*35610*/  ISETP.LT.AND P5, PT, R7, UR14, !P0 ;  /* 0x0000000e07007c0c */ /* 0x000fe2000c7a1270 */
[----:B------:R-:W-:Y:S01]  /*35620*/  VIADD R0, R6, 0xe8 ;  /* 0x000000e806007836 */ /* 0x000fe20000000000 */
[----:B------:R2:W-:Y:S01]  /*35630*/  @P6 STG.E desc[UR16][R16.64], R138 ;  /* 0x0000008a10006986 */ /* 0x0005e2000c101910 */
        /* <DEDUP_REMOVED lines=18> */
[----:B------:R-:W-:Y:S01]  /*35760*/  ULDC UR14, c[0x0][0x228] ;  /* 0x00008a00000e7ab9 */ /* 0x000fe20000000800 */
[----:B------:R2:W-:Y:S01]  /*35770*/  @P5 STG.E desc[UR16][R14.64], R183 ;  /* 0x000000b70e005986 */ /* 0x0005e2000c101910 */
[----:B------:R-:W-:Y:S01]  /*35780*/  VIADD R9, R9, UR4 ;  /* 0x0000000409097c36 */ /* 0x000fe20008000000 */
[----:B------:R-:W-:Y:S01]  /*35790*/  ISETP.LT.AND P5, PT, R7, UR14, !P0 ;  /* 0x0000000e07007c0c */ /* 0x000fe2000c7a1270 */
[----:B------:R-:W-:Y:S01]  /*357a0*/  VIADD R0, R6, 0xea ;  /* 0x000000ea06007836 */ /* 0x000fe20000000000 */
[----:B------:R-:W-:Y:S01]  /*357b0*/  ULDC UR6, c[0x0][0x248] ;  /* 0x0000920000067ab9 */ /* 0x000fe20000000800 */
[----:B------:R-:W-:Y:S01]  /*357c0*/  ULDC UR18, c[0x0][0x228] ;  /* 0x00008a0000127ab9 */ /* 0x000fe20000000800 */
[C---:B---3--:R-:W-:Y:S01]  /*357d0*/  IMAD.WIDE R10, R9.reuse, 0x4, R2 ;  /* 0x00000004090a7825 */ /* 0x048fe200078e0202 */
[----:B------:R3:W-:Y:S01]  /*357e0*/  @P6 STG.E desc[UR16][R16.64], R139 ;  /* 0x0000008b10006986 */ /* 0x0007e2000c101910 */
[----:B------:R-:W-:Y:S01]  /*357f0*/  ULDC UR8, c[0x0][0x22c] ;  /* 0x00008b0000087ab9 */ /* 0x000fe20000000800 */
[----:B------:R-:W-:Y:S01]  /*35800*/  ISETP.LT.AND P6, PT, R8, UR18, !P0 ;  /* 0x0000001208007c0c */ /* 0x000fe2000c7c1270 */
[C---:B------:R-:W-:Y:S01]  /*35810*/  VIADD R19, R9.reuse, UR6 ;  /* 0x0000000609137c36 */ /* 0x040fe20008000000 */
[----:B------:R-:W-:Y:S01]  /*35820*/  ULDC UR10, c[0x0][0x228] ;  /* 0x00008a00000a7ab9 */ /* 0x000fe20000000800 */
[----:B-1----:R-:W-:Y:S01]  /*35830*/  IMAD.WIDE R12, R9, 0x4, R4 ;  /* 0x00000004090c7825 */ /* 0x002fe200078e0204 */
[----:B------:R-:W-:Y:S01]  /*35840*/  ISETP.GE.AND P0, PT, R0, UR8, PT ;  /* 0x0000000800007c0c */ /* 0x000fe2000bf06270 */
[----:B------:R-:W-:Y:S01]  /*35850*/  @P4 STG.E desc[UR16][R10.64], R203 ;  /* 0x000000cb0a004986 */ /* 0x000fe2000c101910 */
[----:B------:R-:W-:Y:S01]  /*35860*/  IADD3 R0, R6, 0xeb, RZ ;  /* 0x000000eb06007810 */ /* 0x000fe20007ffe0ff */
[----:B--2---:R-:W-:Y:S01]  /*35870*/  IMAD.WIDE R14, R19, 0x4, R2 ;  /* 0x00000004130e7825 */ /* 0x004fe200078e0202 */
[----:B------:R-:W-:Y:S01]  /*35880*/  ULDC UR4, c[0x0][0x22c] ;  /* 0x00008b0000047ab9 */ /* 0x000fe20000000800 */
[----:B------:R1:W-:Y:S01]  /*35890*/  @P2 STG.E desc[UR16][R12.64], R199 ;  /* 0x000000c70c002986 */ /* 0x0003e2000c101910 */
[----:B------:R-:W-:Y:S01]  /*358a0*/  ULDC UR12, c[0x0][0x228] ;  /* 0x00008a00000c7ab9 */ /* 0x000fe20000000800 */
[----:B------:R-:W-:Y:S01]  /*358b0*/  ISETP.LT.AND P2, PT, R7, UR10, !P3 ;  /* 0x0000000a07007c0c */ /* 0x000fe2000df41270 */
[----:B------:R-:W-:Y:S01]  /*358c0*/  ULDC UR14, c[0x0][0x228] ;  /* 0x00008a00000e7ab9 */ /* 0x000fe20000000800 */
[----:B------:R-:W-:Y:S01]  /*358d0*/  ISETP.GE.AND P4, PT, R0, UR4, PT ;  /* 0x0000000400007c0c */ /* 0x000fe2000bf86270 */
[----:B------:R-:W-:Y:S01]  /*358e0*/  ULDC UR4, c[0x0][0x248] ;  /* 0x0000920000047ab9 */ /* 0x000fe20000000800 */
[----:B------:R-:W-:Y:S01]  /*358f0*/  ISETP.LT.AND P3, PT, R8, UR12, !P3 ;  /* 0x0000000c08007c0c */ /* 0x000fe2000df61270 */
[----:B---3--:R-:W-:Y:S01]  /*35900*/  IMAD.WIDE R16, R19, 0x4, R4 ;  /* 0x0000000413107825 */ /* 0x008fe200078e0204 */
[----:B------:R2:W-:Y:S01]  /*35910*/  @P5 STG.E desc[UR16][R14.64], R192 ;  /* 0x000000c00e005986 */ /* 0x0005e2000c101910 */
[----:B------:R-:W-:Y:S01]  /*35920*/  ISETP.LT.AND P5, PT, R7, UR14, !P0 ;  /* 0x0000000e07007c0c */ /* 0x000fe2000c7a1270 */
        /* <DEDUP_REMOVED lines=14> */
[----:B------:R-:W-:Y:S01]  /*35a10*/  IADD3 R0, R6, 0xed, RZ ;  /* 0x000000ed06007810 */ /* 0x000fe20007ffe0ff */
[----:B------:R3:W-:Y:S01]  /*35a20*/  @P2 STG.E desc[UR16][R10.64], R204 ;  /* 0x000000cc0a002986 */ /* 0x0007e2000c101910 */
[----:B------:R-:W-:Y:S01]  /*35a30*/  ULDC UR14, c[0x0][0x228] ;  /* 0x00008a00000e7ab9 */ /* 0x000fe20000000800 */
[----:B--2---:R-:W-:Y:S01]  /*35a40*/  IMAD.WIDE R14, R9, 0x4, R2 ;  /* 0x00000004090e7825 */ /* 0x004fe200078e0202 */
[----:B------:R-:W-:Y:S01]  /*35a50*/  ISETP.GE.AND P2, PT, R0, UR4, PT ;  /* 0x0000000400007c0c */ /* 0x000fe2000bf46270 */
[----:B------:R2:W-:Y:S01]  /*35a60*/  @P3 STG.E desc[UR16][R12.64], R212 ;  /* 0x000000d40c003986 */ /* 0x0005e2000c101910 */
[----:B------:R-:W-:Y:S01]  /*35a70*/  ISETP.LT.AND P3, PT, R7, UR10, !P4 ;  /* 0x0000000a07007c0c */ /* 0x000fe2000e761270 */
[----:B------:R-:W-:Y:S01]  /*35a80*/  ULDC UR4, c[0x0][0x248] ;  /* 0x0000920000047ab9 */ /* 0x000fe20000000800 */
[----:B------:R-:W-:Y:S01]  /*35a90*/  ISETP.LT.AND P4, PT, R8, UR12, !P4 ;  /* 0x0000000c08007c0c */ /* 0x000fe2000e781270 */
[----:B-1----:R-:W-:Y:S01]  /*35aa0*/  IMAD.WIDE R16, R9, 0x4, R4 ;  /* 0x0000000409107825 */ /* 0x002fe200078e0204 */
[----:B------:R1:W-:Y:S01]  /*35ab0*/  @P5 STG.E desc[UR16][R14.64], R193 ;  /* 0x000000c10e005986 */ /* 0x0003e2000c101910 */
[----:B------:R-:W-:Y:S01]  /*35ac0*/  ISETP.LT.AND P5, PT, R7, UR14, !P0 ;  /* 0x0000000e07007c0c */ /* 0x000fe2000c7a1270 */
[----:B------:R-:W-:Y:S01]  /*35ad0*/  ULDC UR6, c[0x0][0x248] ;  /* 0x0000920000067ab9 */ /* 0x000fe20000000800 */
[----:B------:R-:W-:Y:S01]  /*35ae0*/  VIADD R9, R9, UR4 ;  /* 0x0000000409097c36 */ /* 0x000fe20008000000 */
[----:B------:R-:W-:Y:S01]  /*35af0*/  ULDC UR18, c[0x0][0x228] ;  /* 0x00008a0000127ab9 */ /* 0x000fe20000000800 */
[----:B------:R-:W-:Y:S01]  /*35b00*/  VIADD R0, R6, 0xee ;  /* 0x000000ee06007836 */ /* 0x000fe20000000000 */
[----:B------:R4:W-:Y:S01]  /*35b10*/  @P6 STG.E desc[UR16][R16.64], R141 ;  /* 0x0000008d10006986 */ /* 0x0009e2000c101910 */
[----:B------:R-:W-:Y:S01]  /*35b20*/  ULDC UR8, c[0x0][0x22c] ;  /* 0x00008b0000087ab9 */ /* 0x000fe20000000800 */
[C---:B------:R-:W-:Y:S01]  /*35b30*/  VIADD R19, R9.reuse, UR6 ;  /* 0x0000000609137c36 */ /* 0x040fe20008000000 */
[----:B------:R-:W-:Y:S01]  /*35b40*/  ISETP.LT.AND P6, PT, R8, UR18, !P0 ;  /* 0x0000001208007c0c */ /* 0x000fe2000c7c1270 */
[C---:B---3--:R-:W-:Y:S01]  /*35b50*/  IMAD.WIDE R10, R9.reuse, 0x4, R2 ;  /* 0x00000004090a7825 */ /* 0x048fe200078e0202 */
[----:B------:R-:W-:Y:S01]  /*35b60*/  ISETP.GE.AND P0, PT, R0, UR8, PT ;  /* 0x0000000800007c0c */ /* 0x000fe2000bf06270 */
[----:B------:R-:W-:Y:S01]  /*35b70*/  ULDC UR4, c[0x0][0x22c] ;  /* 0x00008b0000047ab9 */ /* 0x000fe20000000800 */
[----:B------:R-:W-:Y:S01]  /*35b80*/  IADD3 R0, R6, 0xef, RZ ;  /* 0x000000ef06007810 */ /* 0x000fe20007ffe0ff */
[----:B--2---:R-:W-:Y:S01]  /*35b90*/  IMAD.WIDE R12, R9, 0x4, R4 ;  /* 0x00000004090c7825 */ /* 0x004fe200078e0204 */
[----:B------:R-:W-:Y:S01]  /*35ba0*/  @P3 STG.E desc[UR16][R10.64], R205 ;  /* 0x000000cd0a003986 */ /* 0x000fe2000c101910 */
[----:B------:R-:W-:Y:S01]  /*35bb0*/  ULDC UR10, c[0x0][0x228] ;  /* 0x00008a00000a7ab9 */ /* 0x000fe20000000800 */
[----:B------:R-:W-:Y:S01]  /*35bc0*/  ULDC UR12, c[0x0][0x228] ;  /* 0x00008a00000c7ab9 */ /* 0x000fe20000000800 */
[----:B-1----:R-:W-:Y:S01]  /*35bd0*/  IMAD.WIDE R14, R19, 0x4, R2 ;  /* 0x00000004130e7825 */ /* 0x002fe200078e0202 */
[----:B------:R-:W-:Y:S01]  /*35be0*/  ISETP.GE.AND P3, PT, R0, UR4, PT ;  /* 0x0000000400007c0c */ /* 0x000fe2000bf66270 */
[----:B------:R1:W-:Y:S01]  /*35bf0*/  @P4 STG.E desc[UR16][R12.64], R213 ;  /* 0x000000d50c004986 */ /* 0x0003e2000c101910 */
[----:B------:R-:W-:Y:S01]  /*35c00*/  ULDC UR14, c[0x0][0x228] ;  /* 0x00008a00000e7ab9 */ /* 0x000fe20000000800 */
[----:B------:R-:W-:Y:S01]  /*35c10*/  ULDC UR4, c[0x0][0x248] ;  /* 0x0000920000047ab9 */ /* 0x000fe20000000800 */
[----:B------:R-:W-:Y:S01]  /*35c20*/  ISETP.LT.AND P4, PT, R7, UR10, !P2 ;  /* 0x0000000a07007c0c */ /* 0x000fe2000d781270 */
[----:B----4-:R-:W-:Y:S01]  /*35c30*/  IMAD.WIDE R16, R19, 0x4, R4 ;  /* 0x0000000413107825 */ /* 0x010fe200078e0204 */
[----:B------:R2:W-:Y:S01]  /*35c40*/  @P5 STG.E desc[UR16][R14.64], R194 ;  /* 0x000000c20e005986 */ /* 0x0005e2000c101910 */
[----:B------:R-:W-:Y:S01]  /*35c50*/  ISETP.LT.AND P2, PT, R8, UR12, !P2 ;  /* 0x0000000c08007c0c */ /* 0x000fe2000d741270 */
[----:B------:R-:W-:Y:S01]  /*35c60*/  ULDC UR6, c[0x0][0x248] ;  /* 0x0000920000067ab9 */ /* 0x000fe20000000800 */
[----:B------:R-:W-:Y:S01]  /*35c70*/  ISETP.LT.AND P5, PT, R7, UR14, !P0 ;  /* 0x0000000e07007c0c */ /* 0x000fe2000c7a1270 */
[----:B------:R-:W-:Y:S01]  /*35c80*/  ULDC UR18, c[0x0][0x228] ;  /* 0x00008a0000127ab9 */ /* 0x000fe20000000800 */
[----:B------:R-:W-:Y:S01]  /*35c90*/  ULDC UR8, c[0x0][0x22c] ;  /* 0x00008b0000087ab9 */ /* 0x000fe20000000800 */
[----:B-1----:R-:W-:Y:S01]  /*35ca0*/  VIADD R13, R19, UR4 ;  /* 0x00000004130d7c36 */ /* 0x002fe20008000000 */
[----:B------:R1:W-:Y:S01]  /*35cb0*/  @P6 STG.E desc[UR16][R16.64], R142 ;  /* 0x0000008e10006986 */ /* 0x0003e2000c101910 */
        /* <DEDUP_REMOVED lines=10> */
[----:B------:R-:W-:-:S02]  /*35d60*/  ULDC UR12, c[0x0][0x228] ;  /* 0x00008a00000c7ab9 */ /* 0x000fc40000000800 */
[C---:B--2---:R-:W-:Y:S01]  /*35d70*/  IMAD.WIDE R14, R9.reuse, 0x4, R2 ;  /* 0x00000004090e7825 */ /* 0x044fe200078e0202 */
[----:B------:R2:W-:Y:S01]  /*35d80*/  @P4 STG.E desc[UR16][R10.64], R206 ;  /* 0x000000ce0a004986 */ /* 0x0005e2000c101910 */
[----:B------:R-:W-:Y:S02]  /*35d90*/  ULDC UR8, c[0x0][0x228] ;  /* 0x00008a0000087ab9 */ /* 0x000fe40000000800 */
[----:B-1----:R-:W-:Y:S01]  /*35da0*/  IMAD.WIDE R16, R9, 0x4, R4 ;  /* 0x0000000409107825 */ /* 0x002fe200078e0204 */
[----:B------:R1:W-:Y:S01]  /*35db0*/  @P2 STG.E desc[UR16][R12.64], R214 ;  /* 0x000000d60c002986 */ /* 0x0003e2000c101910 */
[----:B------:R-:W-:Y:S01]  /*35dc0*/  ISETP.GE.AND P4, PT, R0, UR4, PT ;  /* 0x0000000400007c0c */ /* 0x000fe2000bf86270 */
[----:B------:R-:W-:Y:S02]  /*35dd0*/  ULDC UR4, c[0x0][0x248] ;  /* 0x0000920000047ab9 */ /* 0x000fe40000000800 */
[----:B------:R-:W-:Y:S01]  /*35de0*/  @P5 STG.E desc[UR16][R14.64], R195 ;  /* 0x000000c30e005986 */ /* 0x000fe2000c101910 */
[----:B------:R-:W-:Y:S01]  /*35df0*/  ISETP.LT.AND P5, PT, R7, UR6, !P3 ;  /* 0x0000000607007c0c */ /* 0x000fe2000dfa1270 */
[----:B------:R-:W-:Y:S01]  /*35e00*/  VIADD R9, R9, UR4 ;  /* 0x0000000409097c36 */ /* 0x000fe20008000000 */
[----:B------:R-:W-:Y:S01]  /*35e10*/  ISETP.LT.AND P3, PT, R8, UR8, !P3 ;  /* 0x0000000808007c0c */ /* 0x000fe2000df61270 */
[----:B------:R3:W-:Y:S01]  /*35e20*/  @P6 STG.E desc[UR16][R16.64], R143 ;  /* 0x0000008f10006986 */ /* 0x0007e2000c101910 */
[----:B------:R-:W-:Y:S01]  /*35e30*/  ISETP.LT.AND P6, PT, R7, UR10, !P0 ;  /* 0x0000000a07007c0c */ /* 0x000fe2000c7c1270 */
[----:B------:R-:W-:Y:S01]  /*35e40*/  VIADD R0, R6, 0xf2 ;  /* 0x000000f206007836 */ /* 0x000fe20000000000 */
[----:B------:R-:W-:Y:S01]  /*35e50*/  ULDC UR4, c[0x0][0x248] ;  /* 0x0000920000047ab9 */ /* 0x000fe20000000800 */
[----:B--2---:R-:W-:Y:S01]  /*35e60*/  IMAD.WIDE R10, R9, 0x4, R2 ;  /* 0x00000004090a7825 */ /* 0x004fe200078e0202 */
[----:B------:R-:W-:Y:S01]  /*35e70*/  ULDC UR6, c[0x0][0x22c] ;  /* 0x00008b0000067ab9 */ /* 0x000fe20000000800 */
[----:B------:R-:W-:-:S02]  /*35e80*/  ULDC UR8, c[0x0][0x228] ;  /* 0x00008a0000087ab9 */ /* 0x000fc40000000800 */
[C---:B-1----:R-:W-:Y:S01]  /*35e90*/  IMAD.WIDE R12, R9.reuse, 0x4, R4 ;  /* 0x00000004090c7825 */ /* 0x042fe200078e0204 */
[----:B------:R-:W-:Y:S01]  /*35ea0*/  ISETP.GE.AND P2, PT, R0, UR6, PT ;  /* 0x0000000600007c0c */ /* 0x000fe2000bf46270 */
[----:B------:R-:W-:Y:S01]  /*35eb0*/  ULDC UR6, c[0x0][0x228] ;  /* 0x00008a0000067ab9 */ /* 0x000fe20000000800 */
[----:B------:R-:W-:Y:S01]  /*35ec0*/  ULDC UR10, c[0x0][0x228] ;  /* 0x00008a00000a7ab9 */ /* 0x000fe20000000800 */
[----:B---3--:R-:W-:Y:S01]  /*35ed0*/  VIADD R17, R9, UR4 ;  /* 0x0000000409117c36 */ /* 0x008fe20008000000 */
[----:B------:R-:W-:Y:S01]  /*35ee0*/  IADD3 R0, R6, 0xf3, RZ ;  /* 0x000000f306007810 */ /* 0x000fe20007ffe0ff */
[----:B------:R1:W-:Y:S01]  /*35ef0*/  @P5 STG.E desc[UR16][R10.64], R207 ;  /* 0x000000cf0a005986 */ /* 0x0003e2000c101910 */
[----:B------:R-:W-:Y:S01]  /*35f00*/  ULDC UR4, c[0x0][0x22c] ;  /* 0x00008b0000047ab9 */ /* 0x000fe20000000800 */
[----:B------:R-:W-:Y:S01]  /*35f10*/  IMAD.WIDE R14, R17, 0x4, R2 ;  /* 0x00000004110e7825 */ /* 0x000fe200078e0202 */
[----:B------:R-:W-:Y:S01]  /*35f20*/  ISETP.LT.AND P0, PT, R8, UR6, !P0 ;  /* 0x0000000608007c0c */ /* 0x000fe2000c701270 */
[----:B------:R2:W-:Y:S01]  /*35f30*/  @P3 STG.E desc[UR16][R12.64], R215 ;  /* 0x000000d70c003986 */ /* 0x0005e2000c101910 */
[----:B------:R-:W-:Y:S01]  /*35f40*/  ISETP.LT.AND P3, PT, R7, UR8, !P4 ;  /* 0x0000000807007c0c */ /* 0x000fe2000e761270 */
[----:B------:R-:W-:Y:S01]  /*35f50*/  ULDC UR6, c[0x0][0x228] ;  /* 0x00008a0000067ab9 */ /* 0x000fe20000000800 */
[----:B------:R-:W-:Y:S01]  /*35f60*/  ISETP.GE.AND P5, PT, R0, UR4, PT ;  /* 0x0000000400007c0c */ /* 0x000fe2000bfa6270 */
[----:B------:R-:W-:Y:S01]  /*35f70*/  ULDC UR4, c[0x0][0x248] ;  /* 0x0000920000047ab9 */ /* 0x000fe20000000800 */
[----:B------:R-:W-:Y:S01]  /*35f80*/  ISETP.LT.AND P4, PT, R8, UR10, !P4 ;  /* 0x0000000a08007c0c */ /* 0x000fe2000e781270 */
[----:B------:R3:W-:Y:S01]  /*35f90*/  @P6 STG.E desc[UR16][R14.64], R216 ;  /* 0x000000d80e006986 */ /* 0x0007e2000c101910 */
[----:B------:R-:W-:Y:S01]  /*35fa0*/  VIADD R9, R17, UR4 ;  /* 0x0000000411097c36 */ /* 0x000fe20008000000 */
[----:B------:R-:W-:Y:S01]  /*35fb0*/  ISETP.LT.AND P6, PT, R7, UR12, !P2 ;  /* 0x0000000c07007c0c */ /* 0x000fe2000d7c1270 */
[----:B------:R-:W-:Y:S01]  /*35fc0*/  ULDC UR4, c[0x0][0x248] ;  /* 0x0000920000047ab9 */ /* 0x000fe20000000800 */
[----:B-1----:R-:W-:Y:S01]  /*35fd0*/  IMAD.WIDE R10, R17, 0x4, R4 ;  /* 0x00000004110a7825 */ /* 0x002fe200078e0204 */
[----:B------:R-:W-:Y:S01]  /*35fe0*/  ULDC UR8, c[0x0][0x228] ;  /* 0x00008a0000087ab9 */ /* 0x000fe20000000800 */
[----:B------:R-:W-:Y:S01]  /*35ff0*/  ULDC UR10, c[0x0][0x228] ;  /* 0x00008a00000a7ab9 */ /* 0x000fe20000000800 */
[----:B------:R-:W-:Y:S01]  /*36000*/  ULDC UR12, c[0x0][0x228] ;  /* 0x00008a00000c7ab9 */ /* 0x000fe20000000800 */
[C---:B------:R-:W-:Y:S01]  /*36010*/  VIADD R19, R9.reuse, UR4 ;  /* 0x0000000409137c36 */ /* 0x040fe20008000000 */
[----:B------:R-:W-:Y:S01]  /*36020*/  ULDC UR4, c[0x0][0x22c] ;  /* 0x00008b0000047ab9 */ /* 0x000fe20000000800 */
[----:B--2---:R-:W-:Y:S01]  /*36030*/  IMAD.WIDE R12, R9, 0x4, R2 ;  /* 0x00000004090c7825 */ /* 0x004fe200078e0202 */
[----:B------:R1:W-:Y:S03]  /*36040*/  @P0 STG.E desc[UR16][R10.64], R220 ;  /* 0x000000dc0a000986 */ /* 0x0003e6000c101910 */
[----:B------:R-:W-:-:S02]  /*36050*/  VIADD R0, R6, 0xf4 ;  /* 0x000000f406007836 */ /* 0x000fc40000000000 */
[----:B---3--:R-:W-:Y:S01]  /*36060*/  IMAD.WIDE R14, R9, 0x4, R4 ;  /* 0x00000004090e7825 */ /* 0x008fe200078e0204 */
[----:B------:R-:W-:Y:S01]  /*36070*/  ISETP.LT.AND P2, PT, R8, UR6, !P2 ;  /* 0x0000000608007c0c */ /* 0x000fe2000d741270 */
[----:B------:R-:W-:Y:S02]  /*36080*/  @P3 STG.E desc[UR16][R12.64], R144 ;  /* 0x000000900c003986 */ /* 0x000fe4000c101910 */
[----:B------:R-:W-:Y:S01]  /*36090*/  IMAD.WIDE R16, R19, 0x4, R2 ;  /* 0x0000000413107825 */ /* 0x000fe200078e0202 */
[----:B------:R-:W-:Y:S01]  /*360a0*/  ISETP.GE.AND P0, PT, R0, UR4, PT ;  /* 0x0000000400007c0c */ /* 0x000fe2000bf06270 */
[----:B------:R2:W-:Y:S01]  /*360b0*/  @P4 STG.E desc[UR16][R14.64], R208 ;  /* 0x000000d00e004986 */ /* 0x0005e2000c101910 */
[----:B------:R-:W-:Y:S01]  /*360c0*/  ISETP.LT.AND P4, PT, R7, UR8, !P5 ;  /* 0x0000000807007c0c */ /* 0x000fe2000ef81270 */
[----:B------:R-:W-:Y:S01]  /*360d0*/  ULDC UR4, c[0x0][0x248] ;  /* 0x0000920000047ab9 */ /* 0x000fe20000000800 */
[----:B------:R-:W-:Y:S01]  /*360e0*/  IADD3 R0, R6, 0xf6, RZ ;  /* 0x000000f606007810 */ /* 0x000fe20007ffe0ff */
[----:B------:R3:W-:Y:S01]  /*360f0*/  @P6 STG.E desc[UR16][R16.64], R217 ;  /* 0x000000d910006986 */ /* 0x0007e2000c101910 */
[----:B------:R-:W-:Y:S01]  /*36100*/  ISETP.LT.AND P5, PT, R8, UR10, !P5 ;  /* 0x0000000a08007c0c */ /* 0x000fe2000efa1270 */
[----:B-1----:R-:W-:Y:S01]  /*36110*/  IMAD.WIDE R10, R19, 0x4, R4 ;  /* 0x00000004130a7825 */ /* 0x002fe200078e0204 */
[----:B------:R-:W-:Y:S01]  /*36120*/  ISETP.LT.AND P6, PT, R7, UR12, !P0 ;  /* 0x0000000c07007c0c */ /* 0x000fe2000c7c1270 */
[----:B------:R-:W-:Y:S01]  /*36130*/  ULDC UR6, c[0x0][0x228] ;  /* 0x00008a0000067ab9 */ /* 0x000fe20000000800 */
[----:B------:R-:W-:Y:S01]  /*36140*/  ISETP.GE.AND P3, PT, R0, UR25, PT ;  /* 0x0000001900007c0c */ /* 0x000fe2000bf66270 */
[----:B------:R-:W-:Y:S01]  /*36150*/  ULDC UR8, c[0x0][0x228] ;  /* 0x00008a0000087ab9 */ /* 0x000fe20000000800 */
[----:B--2---:R-:W-:Y:S01]  /*36160*/  VIADD R15, R19, UR4 ;  /* 0x00000004130f7c36 */ /* 0x004fe20008000000 */
[----:B------:R-:W-:Y:S01]  /*36170*/  ULDC UR4, c[0x0][0x248] ;  /* 0x0000920000047ab9 */ /* 0x000fe20000000800 */
[----:B------:R-:W-:Y:S01]  /*36180*/  VIADD R0, R6, 0xf5 ;  /* 0x000000f506007836 */ /* 0x000fe20000000000 */
[----:B------:R1:W-:Y:S01]  /*36190*/  @P2 STG.E desc[UR16][R10.64], R221 ;  /* 0x000000dd0a002986 */ /* 0x0003e2000c101910 */
[C---:B------:R-:W-:Y:S01]  /*361a0*/  VIADD R9, R15.reuse, UR4 ;  /* 0x000000040f097c36 */ /* 0x040fe20008000000 */
[----:B------:R-:W-:Y:S01]  /*361b0*/  ISETP.LT.AND P0, PT, R8, UR6, !P0 ;  /* 0x0000000608007c0c */ /* 0x000fe2000c701270 */
[C---:B------:R-:W-:Y:S01]  /*361c0*/  IMAD.WIDE R12, R15.reuse, 0x4, R2 ;  /* 0x000000040f0c7825 */ /* 0x040fe200078e0202 */
[----:B------:R-:W-:Y:S01]  /*361d0*/  ISETP.GE.AND P2, PT, R0, UR23, PT ;  /* 0x0000001700007c0c */ /* 0x000fe2000bf46270 */
[----:B------:R-:W-:Y:S01]  /*361e0*/  ULDC UR10, c[0x0][0x228] ;  /* 0x00008a00000a7ab9 */ /* 0x000fe20000000800 */
[----:B------:R-:W-:Y:S01]  /*361f0*/  ULDC UR12, c[0x0][0x228] ;  /* 0x00008a00000c7ab9 */ /* 0x000fe20000000800 */
[----:B------:R-:W-:Y:S01]  /*36200*/  IMAD.WIDE R14, R15, 0x4, R4 ;  /* 0x000000040f0e7825 */ /* 0x000fe200078e0204 */
[----:B------:R-:W-:Y:S01]  /*36210*/  @P4 STG.E desc[UR16][R12.64], R145 ;  /* 0x000000910c004986 */ /* 0x000fe2000c101910 */
[----:B------:R-:W-:-:S02]  /*36220*/  ULDC UR4, c[0x0][0x248] ;  /* 0x0000920000047ab9 */ /* 0x000fc40000000800 */
[----:B---3--:R-:W-:Y:S01]  /*36230*/  IMAD.WIDE R16, R9, 0x4, R2 ;  /* 0x0000000409107825 */ /* 0x008fe200078e0202 */
[----:B------:R2:W-:Y:S01]  /*36240*/  @P5 STG.E desc[UR16][R14.64], R209 ;  /* 0x000000d10e005986 */ /* 0x0005e2000c101910 */
[----:B------:R-:W-:Y:S01]  /*36250*/  IADD3 R0, R6, 0xf8, RZ ;  /* 0x000000f806007810 */ /* 0x000fe20007ffe0ff */
[----:B------:R-:W-:Y:S01]  /*36260*/  ULDC UR6, c[0x0][0x228] ;  /* 0x00008a0000067ab9 */ /* 0x000fe20000000800 */
[----:B------:R-:W-:Y:S01]  /*36270*/  ISETP.LT.AND P5, PT, R7, UR8, !P2 ;  /* 0x0000000807007c0c */ /* 0x000fe2000d7a1270 */
[----:B------:R3:W-:Y:S01]  /*36280*/  @P6 STG.E desc[UR16][R16.64], R218 ;  /* 0x000000da10006986 */ /* 0x0007e2000c101910 */
[----:B------:R-:W-:Y:S01]  /*36290*/  ISETP.LT.AND P4, PT, R8, UR10, !P2 ;  /* 0x0000000a08007c0c */ /* 0x000fe2000d781270 */
[----:B-1----:R-:W-:Y:S01]  /*362a0*/  IMAD.WIDE R10, R9, 0x4, R4 ;  /* 0x00000004090a7825 */ /* 0x002fe200078e0204 */
[----:B------:R-:W-:Y:S01]  /*362b0*/  ISETP.LT.AND P6, PT, R7, UR12, !P3 ;  /* 0x0000000c07007c0c */ /* 0x000fe2000dfc1270 */
[----:B------:R-:W-:Y:S01]  /*362c0*/  ULDC UR8, c[0x0][0x228] ;  /* 0x00008a0000087ab9 */ /* 0x000fe20000000800 */
[----:B------:R-:W-:Y:S01]  /*362d0*/  ISETP.GE.AND P2, PT, R0, UR21, PT ;  /* 0x0000001500007c0c */ /* 0x000fe2000bf46270 */
        /* <DEDUP_REMOVED lines=27> */
[----:B------:R-:W-:Y:S01]  /*36490*/  ULDC UR10, c[0x0][0x228] ;  /* 0x00008a00000a7ab9 */ /* 0x000fe20000000800 */
[C---:B------:R-:W-:Y:S01]  /*364a0*/  VIADD R9, R15.reuse, UR4 ;  /* 0x000000040f097c36 */ /* 0x040fe20008000000 */
[----:B------:R1:W-:Y:S01]  /*364b0*/  @P3 STG.E desc[UR16][R10.64], R223 ;  /* 0x000000df0a003986 */ /* 0x0003e2000c101910 */
[C---:B------:R-:W-:Y:S01]  /*364c0*/  IMAD.WIDE R12, R15.reuse, 0x4, R2 ;  /* 0x000000040f0c7825 */ /* 0x040fe200078e0202 */
[----:B------:R-:W-:Y:S01]  /*364d0*/  ISETP.GE.AND P3, PT, R0, UR13, PT ;  /* 0x0000000d00007c0c */ /* 0x000fe2000bf66270 */
[----:B------:R-:W-:Y:S01]  /*364e0*/  ULDC UR4, c[0x0][0x248] ;  /* 0x0000920000047ab9 */ /* 0x000fe20000000800 */
[----:B------:R-:W-:Y:S01]  /*364f0*/  ISETP.LT.AND P2, PT, R8, UR6, !P2 ;  /* 0x0000000608007c0c */ /* 0x000fe2000d741270 */
[----:B------:R-:W-:Y:S01]  /*36500*/  IMAD.WIDE R14, R15, 0x4, R4 ;  /* 0x000000040f0e7825 */ /* 0x000fe200078e0204 */
[----:B------:R2:W-:Y:S03]  /*36510*/  @P5 STG.E desc[UR16][R12.64], R147 ;  /* 0x000000930c005986 */ /* 0x0005e6000c101910 */
[----:B---3--:R-:W-:Y:S01]  /*36520*/  IMAD.WIDE R16, R9, 0x4, R2 ;  /* 0x0000000409107825 */ /* 0x008fe200078e0202 */
[----:B------:R3:W-:Y:S01]  /*36530*/  @P4 STG.E desc[UR16][R14.64], R211 ;  /* 0x000000d30e004986 */ /* 0x0007e2000c101910 */
[----:B------:R-:W-:-:S02]  /*36540*/  IADD3 R0, R6, 0xfc, RZ ;  /* 0x000000fc06007810 */ /* 0x000fc40007ffe0ff */
[----:B------:R-:W-:Y:S01]  /*36550*/  ISETP.LT.AND P5, PT, R7, UR8, !P3 ;  /* 0x0000000807007c0c */ /* 0x000fe2000dfa1270 */
[----:B------:R4:W-:Y:S01]  /*36560*/  @P6 STG.E desc[UR16][R16.64], R228 ;  /* 0x000000e410006986 */ /* 0x0009e2000c101910 */
[----:B------:R-:W-:Y:S01]  /*36570*/  ISETP.LT.AND P4, PT, R8, UR10, !P3 ;  /* 0x0000000a08007c0c */ /* 0x000fe2000df81270 */
[----:B------:R-:W-:Y:S01]  /*36580*/  VIADD R19, R9, UR4 ;  /* 0x0000000409137c36 */ /* 0x000fe20008000000 */
[----:B------:R-:W-:Y:S01]  /*36590*/  ISETP.LT.AND P6, PT, R7, UR10, !P0 ;  /* 0x0000000a07007c0c */ /* 0x000fe2000c7c1270 */
[----:B------:R-:W-:Y:S01]  /*365a0*/  ULDC UR4, c[0x0][0x248] ;  /* 0x0000920000047ab9 */ /* 0x000fe20000000800 */
[----:B------:R-:W-:Y:S01]  /*365b0*/  ISETP.GE.AND P3, PT, R0, UR5, PT ;  /* 0x0000000500007c0c */ /* 0x000fe2000bf66270 */
[----:B-1----:R-:W-:-:S04]  /*365c0*/  IMAD.WIDE R10, R9, 0x4, R4 ;  /* 0x00000004090a7825 */ /* 0x002fc800078e0204 */
[----:B--2---:R-:W-:-:S04]  /*365d0*/  IMAD.WIDE R12, R19, 0x4, R2 ;  /* 0x00000004130c7825 */ /* 0x004fc800078e0202 */
[----:B------:R-:W-:Y:S02]  /*365e0*/  VIADD R0, R6, 0xfb ;  /* 0x000000fb06007836 */ /* 0x000fe40000000000 */
[C---:B------:R-:W-:Y:S01]  /*365f0*/  VIADD R21, R19.reuse, UR4 ;  /* 0x0000000413157c36 */ /* 0x040fe20008000000 */
[----:B------:R1:W-:Y:S01]  /*36600*/  @P2 STG.E desc[UR16][R10.64], R236 ;  /* 0x000000ec0a002986 */ /* 0x0003e2000c101910 */
[----:B---3--:R-:W-:Y:S01]  /*36610*/  IMAD.WIDE R14, R19, 0x4, R4 ;  /* 0x00000004130e7825 */ /* 0x008fe200078e0204 */
[----:B------:R-:W-:Y:S01]  /*36620*/  ISETP.GE.AND P2, PT, R0, UR11, PT ;  /* 0x0000000b00007c0c */ /* 0x000fe2000bf46270 */
[----:B------:R-:W-:Y:S01]  /*36630*/  ULDC UR4, c[0x0][0x248] ;  /* 0x0000920000047ab9 */ /* 0x000fe20000000800 */
[----:B------:R-:W-:Y:S01]  /*36640*/  ISETP.LT.AND P0, PT, R8, UR10, !P0 ;  /* 0x0000000a08007c0c */ /* 0x000fe2000c701270 */
[----:B----4-:R-:W-:Y:S01]  /*36650*/  IMAD.WIDE R16, R21, 0x4, R2 ;  /* 0x0000000415107825 */ /* 0x010fe200078e0202 */
[----:B------:R2:W-:Y:S01]  /*36660*/  @P5 STG.E desc[UR16][R12.64], R148 ;  /* 0x000000940c005986 */ /* 0x0005e2000c101910 */
[----:B------:R-:W-:Y:S01]  /*36670*/  ISETP.LT.AND P5, PT, R7, UR10, !P2 ;  /* 0x0000000a07007c0c */ /* 0x000fe2000d7a1270 */
[----:B------:R-:W-:-:S02]  /*36680*/  ULDC UR5, c[0x0][0x248] ;  /* 0x0000920000057ab9 */ /* 0x000fc40000000800 */
[----:B------:R3:W-:Y:S01]  /*36690*/  @P4 STG.E desc[UR16][R14.64], R248 ;  /* 0x000000f80e004986 */ /* 0x0007e2000c101910 */
[----:B------:R-:W-:Y:S01]  /*366a0*/  ISETP.LT.AND P4, PT, R8, UR10, !P2 ;  /* 0x0000000a08007c0c */ /* 0x000fe2000d781270 */
[----:B------:R-:W-:Y:S01]  /*366b0*/  VIADD R9, R21, UR4 ;  /* 0x0000000415097c36 */ /* 0x000fe20008000000 */
[----:B------:R-:W-:Y:S01]  /*366c0*/  ULDC UR4, c[0x0][0x248] ;  /* 0x0000920000047ab9 */ /* 0x000fe20000000800 */
[----:B------:R4:W-:Y:S01]  /*366d0*/  @P6 STG.E desc[UR16][R16.64], R229 ;  /* 0x000000e510006986 */ /* 0x0009e2000c101910 */
[----:B------:R-:W-:Y:S01]  /*366e0*/  ISETP.LT.AND P6, PT, R7, UR10, !P3 ;  /* 0x0000000a07007c0c */ /* 0x000fe2000dfc1270 */
[----:B------:R-:W-:Y:S01]  /*366f0*/  VIADD R19, R9, UR4 ;  /* 0x0000000409137c36 */ /* 0x000fe20008000000 */
[----:B------:R-:W-:Y:S01]  /*36700*/  IADD3 R0, R6, 0xfe, RZ ;  /* 0x000000fe06007810 */ /* 0x000fe20007ffe0ff */
[----:B-1----:R-:W-:Y:S01]  /*36710*/  IMAD.WIDE R10, R21, 0x4, R4 ;  /* 0x00000004150a7825 */ /* 0x002fe200078e0204 */
[----:B------:R-:W-:-:S03]  /*36720*/  ULDC UR4, c[0x0][0x248] ;  /* 0x0000920000047ab9 */ /* 0x000fc60000000800 */
[----:B------:R-:W-:Y:S02]  /*36730*/  VIADD R6, R6, 0xfd ;  /* 0x000000fd06067836 */ /* 0x000fe40000000000 */
[C---:B--2---:R-:W-:Y:S01]  /*36740*/  IMAD.WIDE R12, R9.reuse, 0x4, R2 ;  /* 0x00000004090c7825 */ /* 0x044fe200078e0202 */
[----:B------:R-:W-:Y:S03]  /*36750*/  @P0 STG.E desc[UR16][R10.64], R237 ;  /* 0x000000ed0a000986 */ /* 0x000fe6000c101910 */
[----:B---3--:R-:W-:Y:S01]  /*36760*/  IMAD.WIDE R14, R9, 0x4, R4 ;  /* 0x00000004090e7825 */ /* 0x008fe200078e0204 */
[----:B------:R-:W-:-:S03]  /*36770*/  ISETP.GE.AND P0, PT, R6, UR7, PT ;  /* 0x0000000706007c0c */ /* 0x000fc6000bf06270 */
[C---:B----4-:R-:W-:Y:S01]  /*36780*/  IMAD.WIDE R16, R19.reuse, 0x4, R2 ;  /* 0x0000000413107825 */ /* 0x050fe200078e0202 */
[----:B------:R-:W-:Y:S01]  /*36790*/  @P5 STG.E desc[UR16][R12.64], R149 ;  /* 0x000000950c005986 */ /* 0x000fe2000c101910 */
[----:B------:R-:W-:Y:S02]  /*367a0*/  ISETP.GE.AND P2, PT, R0, UR9, PT ;  /* 0x0000000900007c0c */ /* 0x000fe4000bf46270 */
[----:B------:R-:W-:Y:S01]  /*367b0*/  ISETP.LT.AND P3, PT, R8, UR10, !P3 ;  /* 0x0000000a08007c0c */ /* 0x000fe2000df61270 */
[----:B------:R1:W-:Y:S01]  /*367c0*/  @P4 STG.E desc[UR16][R14.64], R249 ;  /* 0x000000f90e004986 */ /* 0x0003e2000c101910 */
[----:B------:R-:W-:Y:S01]  /*367d0*/  IADD3 R21, R19, UR4, RZ ;  /* 0x0000000413157c10 */ /* 0x000fe2000fffe0ff */
[----:B------:R-:W-:Y:S02]  /*367e0*/  ULDC UR4, c[0x0][0x248] ;  /* 0x0000920000047ab9 */ /* 0x000fe40000000800 */
[----:B------:R2:W-:Y:S01]  /*367f0*/  @P6 STG.E desc[UR16][R16.64], R230 ;  /* 0x000000e610006986 */ /* 0x0005e2000c101910 */
[----:B------:R-:W-:-:S02]  /*36800*/  ISETP.LT.AND P6, PT, R7, UR10, !P0 ;  /* 0x0000000a07007c0c */ /* 0x000fc4000c7c1270 */
[C---:B------:R-:W-:Y:S02]  /*36810*/  ISETP.LT.AND P0, PT, R8.reuse, UR10, !P0 ;  /* 0x0000000a08007c0c */ /* 0x040fe4000c701270 */
[----:B------:R-:W-:Y:S02]  /*36820*/  ISETP.LT.AND P5, PT, R7, UR10, !P2 ;  /* 0x0000000a07007c0c */ /* 0x000fe4000d7a1270 */
[C---:B------:R-:W-:Y:S01]  /*36830*/  ISETP.LT.AND P2, PT, R8.reuse, UR10, !P2 ;  /* 0x0000000a08007c0c */ /* 0x040fe2000d741270 */
[----:B-1----:R-:W-:Y:S01]  /*36840*/  VIADD R15, R21, UR5 ;  /* 0x00000005150f7c36 */ /* 0x002fe20008000000 */
[----:B------:R-:W-:Y:S01]  /*36850*/  ISETP.LT.AND P4, PT, R7, UR10, !P1 ;  /* 0x0000000a07007c0c */ /* 0x000fe2000cf81270 */
[----:B------:R-:W-:Y:S01]  /*36860*/  IMAD.WIDE R6, R19, 0x4, R4 ;  /* 0x0000000413067825 */ /* 0x000fe200078e0204 */
[----:B------:R-:W-:-:S03]  /*36870*/  ISETP.LT.AND P1, PT, R8, UR10, !P1 ;  /* 0x0000000a08007c0c */ /* 0x000fc6000cf21270 */
[C---:B------:R-:W-:Y:S01]  /*36880*/  IMAD.WIDE R8, R21.reuse, 0x4, R2 ;  /* 0x0000000415087825 */ /* 0x040fe200078e0202 */
[----:B------:R1:W-:Y:S03]  /*36890*/  @P3 STG.E desc[UR16][R6.64], R238 ;  /* 0x000000ee06003986 */ /* 0x0003e6000c101910 */
[----:B------:R-:W-:Y:S01]  /*368a0*/  IMAD.WIDE R10, R21, 0x4, R4 ;  /* 0x00000004150a7825 */ /* 0x000fe200078e0204 */
[----:B------:R1:W-:Y:S03]  /*368b0*/  @P6 STG.E desc[UR16][R8.64], R150 ;  /* 0x0000009608006986 */ /* 0x0003e6000c101910 */
[C---:B--2---:R-:W-:Y:S02]  /*368c0*/  VIADD R17, R15.reuse, UR4 ;  /* 0x000000040f117c36 */ /* 0x044fe40008000000 */
[C---:B------:R-:W-:Y:S01]  /*368d0*/  IMAD.WIDE R12, R15.reuse, 0x4, R2 ;  /* 0x000000040f0c7825 */ /* 0x040fe200078e0202 */
[----:B------:R1:W-:Y:S03]  /*368e0*/  @P0 STG.E desc[UR16][R10.64], R250 ;  /* 0x000000fa0a000986 */ /* 0x0003e6000c101910 */
[----:B------:R-:W-:Y:S01]  /*368f0*/  IMAD.WIDE R14, R15, 0x4, R4 ;  /* 0x000000040f0e7825 */ /* 0x000fe200078e0204 */
[----:B------:R1:W-:Y:S04]  /*36900*/  @P5 STG.E desc[UR16][R12.64], R231 ;  /* 0x000000e70c005986 */ /* 0x0003e8000c101910 */
[----:B------:R1:W-:Y:S01]  /*36910*/  @P2 STG.E desc[UR16][R14.64], R239 ;  /* 0x000000ef0e002986 */ /* 0x0003e2000c101910 */
[----:B------:R-:W-:-:S04]  /*36920*/  IMAD.WIDE R2, R17, 0x4, R2 ;  /* 0x0000000411027825 */ /* 0x000fc800078e0202 */
[----:B------:R-:W-:Y:S01]  /*36930*/  IMAD.WIDE R4, R17, 0x4, R4 ;  /* 0x0000000411047825 */ /* 0x000fe200078e0204 */
[----:B------:R1:W-:Y:S01]  /*36940*/  @P4 STG.E desc[UR16][R2.64], R151 ;  /* 0x0000009702004986 */ /* 0x0003e2000c101910 */
[----:B------:R-:W-:Y:S05]  /*36950*/  @!P1 EXIT ;  /* 0x000000000000994d */ /* 0x000fea0003800000 */
[----:B------:R-:W-:Y:S01]  /*36960*/  STG.E desc[UR16][R4.64], R251 ;  /* 0x000000fb04007986 */ /* 0x000fe2000c101910 */
[----:B------:R-:W-:Y:S05]  /*36970*/  EXIT ;  /* 0x000000000000794d */ /* 0x000fea0003800000 */
.L_x_2:
[----:B------:R-:W-:-:S00]  /*36980*/  BRA `(.L_x_2) ;  /* 0xfffffffc00fc7947 */ /* 0x000fc0000383ffff */
[----:B------:R-:W-:-:S00]  /*36990*/  NOP ;  /* 0x0000000000007918 */ /* 0x000fc00000000000 */
        /* <DEDUP_REMOVED lines=14> */
.L_x_3:


//--------------------- .nv.shared.matmul_kernel  --------------------------
	.section	.nv.shared.matmul_kernel,"aw",@nobits
	.sectionflags	@""
	.align	16
	.zero		1024


//--------------------- .nv.shared.reserved.0     --------------------------
	.section	.nv.shared.reserved.0,"aw",@nobits
	.weak		__nv_reservedSMEM_offset_0_alias
	.size		__nv_reservedSMEM_offset_0_alias, 0, 0
	.other		__nv_reservedSMEM_offset_0_alias,@"STO_CUDA_RESERVED_SHARED STV_DEFAULT"
__nv_reservedSMEM_offset_0_alias:
	.zero		0


//--------------------- .nv.constant0.matmul_kernel --------------------------
	.section	.nv.constant0.matmul_kernel,"a",@progbits
	.sectionflags	@""
	.align	4
.nv.constant0.matmul_kernel:
	.zero		608


//--------------------- SYMBOLS --------------------------

	.type		.nv.reservedSmem.offset0,@object
	.size		.nv.reservedSmem.offset0,0x4
